//
// Generated by NVIDIA NVVM Compiler
//
// Compiler Build ID: CL-36424714
// Cuda compilation tools, release 13.0, V13.0.88
// Based on NVVM 20.0.0
//

.version 9.0
.target sm_100
.address_size 64

	// .globl	_Z18bookingApplicationiiPiS_S_PbiS_S_S_S_S_S_S_S0_S_b
// _ZZN3cub18CUB_300001_SM_10006detail4scan16DeviceScanKernelINS2_10policy_hubIiiijN4cuda3std3__44plusIvEEE10Policy1000EN6thrust24THRUST_300001_SM_1000_NS6detail15normal_iteratorINSD_10device_ptrIiEEEESI_NS0_13ScanTileStateIiLb1EEES9_NS1_10InputValueIiPiEEjiLb0EiEEvT0_T1_T2_iT3_T4_T5_E12temp_storage has been demoted
// _ZZN3cub18CUB_300001_SM_10006detail4scan16DeviceScanKernelINS2_10policy_hubIiiimN4cuda3std3__44plusIvEEE10Policy1000EN6thrust24THRUST_300001_SM_1000_NS6detail15normal_iteratorINSD_10device_ptrIiEEEESI_NS0_13ScanTileStateIiLb1EEES9_NS1_10InputValueIiPiEEmiLb0EiEEvT0_T1_T2_iT3_T4_T5_E12temp_storage has been demoted
// _ZZN3cub18CUB_300001_SM_10006detail6reduce28DeviceReduceSingleTileKernelINS2_10policy_hubIljN4cuda3std3__44plusIlEEE10Policy1000EN6thrust24THRUST_300001_SM_1000_NS18transform_iteratorINSD_6detail14equal_to_valueIiEENSF_15normal_iteratorINSD_10device_ptrIbEEEEllEEPljS9_llNS7_10__identityEEEvT0_T1_T2_T3_T4_T6_E12temp_storage has been demoted
// _ZZN3cub18CUB_300001_SM_10006detail6reduce18DeviceReduceKernelINS2_10policy_hubIljN4cuda3std3__44plusIlEEE10Policy1000EN6thrust24THRUST_300001_SM_1000_NS18transform_iteratorINSD_6detail14equal_to_valueIiEENSF_15normal_iteratorINSD_10device_ptrIbEEEEllEEjS9_lNS7_10__identityEEEvT0_PT3_T1_NS0_13GridEvenShareISR_EET2_T4_E12temp_storage has been demoted
// _ZZN3cub18CUB_300001_SM_10006detail6reduce28DeviceReduceSingleTileKernelINS2_10policy_hubIljN4cuda3std3__44plusIlEEE10Policy1000EPlSC_iS9_llNS7_10__identityEEEvT0_T1_T2_T3_T4_T6_E12temp_storage has been demoted
// _ZZN3cub18CUB_300001_SM_10006detail6reduce28DeviceReduceSingleTileKernelINS2_10policy_hubIlyN4cuda3std3__44plusIlEEE10Policy1000EN6thrust24THRUST_300001_SM_1000_NS18transform_iteratorINSD_6detail14equal_to_valueIiEENSF_15normal_iteratorINSD_10device_ptrIbEEEEllEEPlyS9_llNS7_10__identityEEEvT0_T1_T2_T3_T4_T6_E12temp_storage has been demoted
// _ZZN3cub18CUB_300001_SM_10006detail6reduce18DeviceReduceKernelINS2_10policy_hubIlyN4cuda3std3__44plusIlEEE10Policy1000EN6thrust24THRUST_300001_SM_1000_NS18transform_iteratorINSD_6detail14equal_to_valueIiEENSF_15normal_iteratorINSD_10device_ptrIbEEEEllEEyS9_lNS7_10__identityEEEvT0_PT3_T1_NS0_13GridEvenShareISR_EET2_T4_E12temp_storage has been demoted
// _ZZN3cub18CUB_300001_SM_10006detail6reduce28DeviceReduceSingleTileKernelINS2_10policy_hubIlyN4cuda3std3__44plusIlEEE10Policy1000EPlSC_iS9_llNS7_10__identityEEEvT0_T1_T2_T3_T4_T6_E12temp_storage has been demoted
// _ZZN3cub18CUB_300001_SM_10006detail6reduce28DeviceReduceSingleTileKernelINS2_10policy_hubIijN4cuda3std3__44plusIiEEE10Policy1000EN6thrust24THRUST_300001_SM_1000_NS6detail15normal_iteratorINSD_10device_ptrIiEEEEPijS9_iiNS7_10__identityEEEvT0_T1_T2_T3_T4_T6_E12temp_storage has been demoted
// _ZZN3cub18CUB_300001_SM_10006detail6reduce18DeviceReduceKernelINS2_10policy_hubIijN4cuda3std3__44plusIiEEE10Policy1000EN6thrust24THRUST_300001_SM_1000_NS6detail15normal_iteratorINSD_10device_ptrIiEEEEjS9_iNS7_10__identityEEEvT0_PT3_T1_NS0_13GridEvenShareISN_EET2_T4_E12temp_storage has been demoted
// _ZZN3cub18CUB_300001_SM_10006detail6reduce28DeviceReduceSingleTileKernelINS2_10policy_hubIijN4cuda3std3__44plusIiEEE10Policy1000EPiSC_iS9_iiNS7_10__identityEEEvT0_T1_T2_T3_T4_T6_E12temp_storage has been demoted
// _ZZN3cub18CUB_300001_SM_10006detail6reduce28DeviceReduceSingleTileKernelINS2_10policy_hubIiyN4cuda3std3__44plusIiEEE10Policy1000EN6thrust24THRUST_300001_SM_1000_NS6detail15normal_iteratorINSD_10device_ptrIiEEEEPiyS9_iiNS7_10__identityEEEvT0_T1_T2_T3_T4_T6_E12temp_storage has been demoted
// _ZZN3cub18CUB_300001_SM_10006detail6reduce18DeviceReduceKernelINS2_10policy_hubIiyN4cuda3std3__44plusIiEEE10Policy1000EN6thrust24THRUST_300001_SM_1000_NS6detail15normal_iteratorINSD_10device_ptrIiEEEEyS9_iNS7_10__identityEEEvT0_PT3_T1_NS0_13GridEvenShareISN_EET2_T4_E12temp_storage has been demoted
// _ZZN3cub18CUB_300001_SM_10006detail6reduce28DeviceReduceSingleTileKernelINS2_10policy_hubIiyN4cuda3std3__44plusIiEEE10Policy1000EPiSC_iS9_iiNS7_10__identityEEEvT0_T1_T2_T3_T4_T6_E12temp_storage has been demoted
.global .align 1 .b8 _ZN34_INTERNAL_7d275065_4_k_cu_1779d6f84cuda3std3__45__cpo5beginE[1];
.global .align 1 .b8 _ZN34_INTERNAL_7d275065_4_k_cu_1779d6f84cuda3std3__45__cpo3endE[1];
.global .align 1 .b8 _ZN34_INTERNAL_7d275065_4_k_cu_1779d6f84cuda3std3__45__cpo6cbeginE[1];
.global .align 1 .b8 _ZN34_INTERNAL_7d275065_4_k_cu_1779d6f84cuda3std3__45__cpo4cendE[1];
.global .align 1 .b8 _ZN34_INTERNAL_7d275065_4_k_cu_1779d6f84cuda3std3__45__cpo6rbeginE[1];
.global .align 1 .b8 _ZN34_INTERNAL_7d275065_4_k_cu_1779d6f84cuda3std3__45__cpo4rendE[1];
.global .align 1 .b8 _ZN34_INTERNAL_7d275065_4_k_cu_1779d6f84cuda3std3__45__cpo7crbeginE[1];
.global .align 1 .b8 _ZN34_INTERNAL_7d275065_4_k_cu_1779d6f84cuda3std3__45__cpo5crendE[1];
.global .align 1 .b8 _ZN34_INTERNAL_7d275065_4_k_cu_1779d6f84cuda3std3__436_GLOBAL__N__7d275065_4_k_cu_1779d6f86ignoreE[1];
.global .align 1 .b8 _ZN34_INTERNAL_7d275065_4_k_cu_1779d6f84cuda3std3__419piecewise_constructE[1];
.global .align 1 .b8 _ZN34_INTERNAL_7d275065_4_k_cu_1779d6f84cuda3std3__48in_placeE[1];
.global .align 1 .b8 _ZN34_INTERNAL_7d275065_4_k_cu_1779d6f84cuda3std3__420unreachable_sentinelE[1];
.global .align 1 .b8 _ZN34_INTERNAL_7d275065_4_k_cu_1779d6f84cuda3std3__47nulloptE[1];
.global .align 1 .b8 _ZN34_INTERNAL_7d275065_4_k_cu_1779d6f84cuda3std3__48unexpectE[1];
.global .align 1 .b8 _ZN34_INTERNAL_7d275065_4_k_cu_1779d6f84cuda3std6ranges3__45__cpo4swapE[1];
.global .align 1 .b8 _ZN34_INTERNAL_7d275065_4_k_cu_1779d6f84cuda3std6ranges3__45__cpo9iter_moveE[1];
.global .align 1 .b8 _ZN34_INTERNAL_7d275065_4_k_cu_1779d6f84cuda3std6ranges3__45__cpo5beginE[1];
.global .align 1 .b8 _ZN34_INTERNAL_7d275065_4_k_cu_1779d6f84cuda3std6ranges3__45__cpo3endE[1];
.global .align 1 .b8 _ZN34_INTERNAL_7d275065_4_k_cu_1779d6f84cuda3std6ranges3__45__cpo6cbeginE[1];
.global .align 1 .b8 _ZN34_INTERNAL_7d275065_4_k_cu_1779d6f84cuda3std6ranges3__45__cpo4cendE[1];
.global .align 1 .b8 _ZN34_INTERNAL_7d275065_4_k_cu_1779d6f84cuda3std6ranges3__45__cpo7advanceE[1];
.global .align 1 .b8 _ZN34_INTERNAL_7d275065_4_k_cu_1779d6f84cuda3std6ranges3__45__cpo9iter_swapE[1];
.global .align 1 .b8 _ZN34_INTERNAL_7d275065_4_k_cu_1779d6f84cuda3std6ranges3__45__cpo4nextE[1];
.global .align 1 .b8 _ZN34_INTERNAL_7d275065_4_k_cu_1779d6f84cuda3std6ranges3__45__cpo4prevE[1];
.global .align 1 .b8 _ZN34_INTERNAL_7d275065_4_k_cu_1779d6f84cuda3std6ranges3__45__cpo4dataE[1];
.global .align 1 .b8 _ZN34_INTERNAL_7d275065_4_k_cu_1779d6f84cuda3std6ranges3__45__cpo5cdataE[1];
.global .align 1 .b8 _ZN34_INTERNAL_7d275065_4_k_cu_1779d6f84cuda3std6ranges3__45__cpo4sizeE[1];
.global .align 1 .b8 _ZN34_INTERNAL_7d275065_4_k_cu_1779d6f84cuda3std6ranges3__45__cpo5ssizeE[1];
.global .align 1 .b8 _ZN34_INTERNAL_7d275065_4_k_cu_1779d6f84cuda3std6ranges3__45__cpo8distanceE[1];
.global .align 1 .b8 _ZN34_INTERNAL_7d275065_4_k_cu_1779d6f86thrust24THRUST_300001_SM_1000_NS8cuda_cub3parE[1];
.global .align 1 .b8 _ZN34_INTERNAL_7d275065_4_k_cu_1779d6f86thrust24THRUST_300001_SM_1000_NS8cuda_cub10par_nosyncE[1];
.global .align 1 .b8 _ZN34_INTERNAL_7d275065_4_k_cu_1779d6f86thrust24THRUST_300001_SM_1000_NS6system6detail10sequential3seqE[1];
.global .align 1 .b8 _ZN34_INTERNAL_7d275065_4_k_cu_1779d6f86thrust24THRUST_300001_SM_1000_NS12placeholders2_1E[1];
.global .align 1 .b8 _ZN34_INTERNAL_7d275065_4_k_cu_1779d6f86thrust24THRUST_300001_SM_1000_NS12placeholders2_2E[1];
.global .align 1 .b8 _ZN34_INTERNAL_7d275065_4_k_cu_1779d6f86thrust24THRUST_300001_SM_1000_NS12placeholders2_3E[1];
.global .align 1 .b8 _ZN34_INTERNAL_7d275065_4_k_cu_1779d6f86thrust24THRUST_300001_SM_1000_NS12placeholders2_4E[1];
.global .align 1 .b8 _ZN34_INTERNAL_7d275065_4_k_cu_1779d6f86thrust24THRUST_300001_SM_1000_NS12placeholders2_5E[1];
.global .align 1 .b8 _ZN34_INTERNAL_7d275065_4_k_cu_1779d6f86thrust24THRUST_300001_SM_1000_NS12placeholders2_6E[1];
.global .align 1 .b8 _ZN34_INTERNAL_7d275065_4_k_cu_1779d6f86thrust24THRUST_300001_SM_1000_NS12placeholders2_7E[1];
.global .align 1 .b8 _ZN34_INTERNAL_7d275065_4_k_cu_1779d6f86thrust24THRUST_300001_SM_1000_NS12placeholders2_8E[1];
.global .align 1 .b8 _ZN34_INTERNAL_7d275065_4_k_cu_1779d6f86thrust24THRUST_300001_SM_1000_NS12placeholders2_9E[1];
.global .align 1 .b8 _ZN34_INTERNAL_7d275065_4_k_cu_1779d6f86thrust24THRUST_300001_SM_1000_NS12placeholders3_10E[1];
.global .align 1 .b8 _ZN34_INTERNAL_7d275065_4_k_cu_1779d6f86thrust24THRUST_300001_SM_1000_NS3seqE[1];

.visible .entry _Z18bookingApplicationiiPiS_S_PbiS_S_S_S_S_S_S_S0_S_b(
	.param .u32 _Z18bookingApplicationiiPiS_S_PbiS_S_S_S_S_S_S_S0_S_b_param_0,
	.param .u32 _Z18bookingApplicationiiPiS_S_PbiS_S_S_S_S_S_S_S0_S_b_param_1,
	.param .u64 .ptr .align 1 _Z18bookingApplicationiiPiS_S_PbiS_S_S_S_S_S_S_S0_S_b_param_2,
	.param .u64 .ptr .align 1 _Z18bookingApplicationiiPiS_S_PbiS_S_S_S_S_S_S_S0_S_b_param_3,
	.param .u64 .ptr .align 1 _Z18bookingApplicationiiPiS_S_PbiS_S_S_S_S_S_S_S0_S_b_param_4,
	.param .u64 .ptr .align 1 _Z18bookingApplicationiiPiS_S_PbiS_S_S_S_S_S_S_S0_S_b_param_5,
	.param .u32 _Z18bookingApplicationiiPiS_S_PbiS_S_S_S_S_S_S_S0_S_b_param_6,
	.param .u64 .ptr .align 1 _Z18bookingApplicationiiPiS_S_PbiS_S_S_S_S_S_S_S0_S_b_param_7,
	.param .u64 .ptr .align 1 _Z18bookingApplicationiiPiS_S_PbiS_S_S_S_S_S_S_S0_S_b_param_8,
	.param .u64 .ptr .align 1 _Z18bookingApplicationiiPiS_S_PbiS_S_S_S_S_S_S_S0_S_b_param_9,
	.param .u64 .ptr .align 1 _Z18bookingApplicationiiPiS_S_PbiS_S_S_S_S_S_S_S0_S_b_param_10,
	.param .u64 .ptr .align 1 _Z18bookingApplicationiiPiS_S_PbiS_S_S_S_S_S_S_S0_S_b_param_11,
	.param .u64 .ptr .align 1 _Z18bookingApplicationiiPiS_S_PbiS_S_S_S_S_S_S_S0_S_b_param_12,
	.param .u64 .ptr .align 1 _Z18bookingApplicationiiPiS_S_PbiS_S_S_S_S_S_S_S0_S_b_param_13,
	.param .u64 .ptr .align 1 _Z18bookingApplicationiiPiS_S_PbiS_S_S_S_S_S_S_S0_S_b_param_14,
	.param .u64 .ptr .align 1 _Z18bookingApplicationiiPiS_S_PbiS_S_S_S_S_S_S_S0_S_b_param_15,
	.param .u8 _Z18bookingApplicationiiPiS_S_PbiS_S_S_S_S_S_S_S0_S_b_param_16
)
{
	.reg .pred 	%p<12>;
	.reg .b16 	%rs<5>;
	.reg .b32 	%r<56>;
	.reg .b64 	%rd<60>;

	ld.param.u64 	%rd17, [_Z18bookingApplicationiiPiS_S_PbiS_S_S_S_S_S_S_S0_S_b_param_3];
	ld.param.u64 	%rd18, [_Z18bookingApplicationiiPiS_S_PbiS_S_S_S_S_S_S_S0_S_b_param_4];
	ld.param.u64 	%rd19, [_Z18bookingApplicationiiPiS_S_PbiS_S_S_S_S_S_S_S0_S_b_param_5];
	ld.param.u32 	%r23, [_Z18bookingApplicationiiPiS_S_PbiS_S_S_S_S_S_S_S0_S_b_param_6];
	ld.param.u64 	%rd20, [_Z18bookingApplicationiiPiS_S_PbiS_S_S_S_S_S_S_S0_S_b_param_9];
	ld.param.u64 	%rd21, [_Z18bookingApplicationiiPiS_S_PbiS_S_S_S_S_S_S_S0_S_b_param_10];
	ld.param.u64 	%rd22, [_Z18bookingApplicationiiPiS_S_PbiS_S_S_S_S_S_S_S0_S_b_param_12];
	ld.param.u64 	%rd23, [_Z18bookingApplicationiiPiS_S_PbiS_S_S_S_S_S_S_S0_S_b_param_14];
	ld.param.u64 	%rd24, [_Z18bookingApplicationiiPiS_S_PbiS_S_S_S_S_S_S_S0_S_b_param_15];
	cvta.to.global.u64 	%rd1, %rd24;
	cvta.to.global.u64 	%rd2, %rd23;
	cvta.to.global.u64 	%rd3, %rd22;
	cvta.to.global.u64 	%rd4, %rd21;
	cvta.to.global.u64 	%rd5, %rd20;
	cvta.to.global.u64 	%rd25, %rd17;
	cvta.to.global.u64 	%rd26, %rd18;
	cvta.to.global.u64 	%rd27, %rd19;
	mov.u32 	%r24, %ctaid.x;
	shl.b32 	%r25, %r24, 5;
	mov.u32 	%r26, %tid.x;
	shr.u32 	%r27, %r26, 5;
	or.b32  	%r1, %r25, %r27;
	and.b32  	%r2, %r26, 31;
	cvt.s64.s32 	%rd28, %r1;
	add.s64 	%rd6, %rd27, %rd28;
	ld.global.u8 	%rs1, [%rd6];
	setp.eq.s16 	%p1, %rs1, 0;
	mul.wide.s32 	%rd29, %r1, 4;
	add.s64 	%rd7, %rd25, %rd29;
	add.s64 	%rd8, %rd26, %rd29;
	@%p1 bra 	$L__BB0_2;
	ld.global.u32 	%r28, [%rd8];
	ld.global.u32 	%r29, [%rd7];
	sub.s32 	%r50, %r28, %r29;
	bra.uni 	$L__BB0_3;
$L__BB0_2:
	ld.global.u32 	%r30, [%rd7];
	ld.global.u32 	%r31, [%rd8];
	sub.s32 	%r50, %r30, %r31;
$L__BB0_3:
	bar.sync 	0;
	setp.lt.s32 	%p2, %r23, 1;
	@%p2 bra 	$L__BB0_18;
	ld.param.u64 	%rd59, [_Z18bookingApplicationiiPiS_S_PbiS_S_S_S_S_S_S_S0_S_b_param_13];
	ld.param.u64 	%rd58, [_Z18bookingApplicationiiPiS_S_PbiS_S_S_S_S_S_S_S0_S_b_param_11];
	ld.param.u64 	%rd57, [_Z18bookingApplicationiiPiS_S_PbiS_S_S_S_S_S_S_S0_S_b_param_8];
	ld.param.u64 	%rd56, [_Z18bookingApplicationiiPiS_S_PbiS_S_S_S_S_S_S_S0_S_b_param_7];
	mul.lo.s32 	%r6, %r50, %r2;
	cvta.to.global.u64 	%rd30, %rd59;
	mul.wide.s32 	%rd31, %r1, 4;
	add.s64 	%rd9, %rd30, %rd31;
	cvta.to.global.u64 	%rd10, %rd56;
	cvta.to.global.u64 	%rd11, %rd57;
	cvta.to.global.u64 	%rd12, %rd58;
	mov.b32 	%r51, 0;
$L__BB0_5:
	mul.wide.u32 	%rd32, %r51, 4;
	add.s64 	%rd33, %rd10, %rd32;
	ld.global.u32 	%r33, [%rd33];
	setp.ne.s32 	%p3, %r33, %r1;
	@%p3 bra 	$L__BB0_17;
	mul.wide.u32 	%rd34, %r51, 4;
	add.s64 	%rd35, %rd11, %rd34;
	ld.global.u32 	%r34, [%rd35];
	setp.ne.s32 	%p4, %r34, %r2;
	@%p4 bra 	$L__BB0_17;
	ld.global.u8 	%rs2, [%rd6];
	setp.eq.s16 	%p5, %rs2, 0;
	@%p5 bra 	$L__BB0_9;
	mul.wide.u32 	%rd36, %r51, 4;
	add.s64 	%rd37, %rd5, %rd36;
	ld.global.u32 	%r35, [%rd37];
	ld.global.u32 	%r36, [%rd7];
	sub.s32 	%r52, %r35, %r36;
	add.s64 	%rd38, %rd4, %rd36;
	ld.global.u32 	%r37, [%rd38];
	sub.s32 	%r53, %r37, %r36;
	bra.uni 	$L__BB0_10;
$L__BB0_9:
	mul.wide.u32 	%rd39, %r51, 4;
	add.s64 	%rd40, %rd4, %rd39;
	ld.global.u32 	%r38, [%rd40];
	ld.global.u32 	%r39, [%rd8];
	sub.s32 	%r52, %r38, %r39;
	add.s64 	%rd41, %rd5, %rd39;
	ld.global.u32 	%r40, [%rd41];
	sub.s32 	%r53, %r40, %r39;
$L__BB0_10:
	add.s32 	%r55, %r52, %r6;
	add.s32 	%r15, %r53, %r6;
	mul.wide.u32 	%rd42, %r51, 4;
	add.s64 	%rd43, %rd12, %rd42;
	ld.global.u32 	%r16, [%rd43];
	setp.le.s32 	%p6, %r53, %r52;
	@%p6 bra 	$L__BB0_15;
	ld.global.u32 	%r17, [%rd9];
	mov.u32 	%r54, %r55;
	bra.uni 	$L__BB0_13;
$L__BB0_12:
	add.s32 	%r54, %r54, 1;
	setp.ge.s32 	%p8, %r54, %r15;
	@%p8 bra 	$L__BB0_15;
$L__BB0_13:
	add.s32 	%r41, %r17, %r54;
	mul.wide.s32 	%rd44, %r41, 4;
	add.s64 	%rd45, %rd3, %rd44;
	ld.global.u32 	%r42, [%rd45];
	setp.ge.s32 	%p7, %r42, %r16;
	@%p7 bra 	$L__BB0_12;
	cvt.u64.u32 	%rd52, %r51;
	add.s64 	%rd53, %rd2, %rd52;
	mov.b16 	%rs4, 0;
	st.global.u8 	[%rd53], %rs4;
	mul.wide.u32 	%rd54, %r51, 4;
	add.s64 	%rd55, %rd1, %rd54;
	mov.b32 	%r49, 0;
	st.global.u32 	[%rd55], %r49;
	bra.uni 	$L__BB0_17;
$L__BB0_15:
	cvt.u64.u32 	%rd46, %r51;
	add.s64 	%rd47, %rd2, %rd46;
	mov.b16 	%rs3, 1;
	st.global.u8 	[%rd47], %rs3;
	sub.s32 	%r43, %r53, %r52;
	mul.lo.s32 	%r44, %r43, %r16;
	mul.wide.u32 	%rd48, %r51, 4;
	add.s64 	%rd49, %rd1, %rd48;
	st.global.u32 	[%rd49], %r44;
	@%p6 bra 	$L__BB0_17;
$L__BB0_16:
	ld.global.u32 	%r45, [%rd9];
	add.s32 	%r46, %r45, %r55;
	mul.wide.s32 	%rd50, %r46, 4;
	add.s64 	%rd51, %rd3, %rd50;
	ld.global.u32 	%r47, [%rd51];
	sub.s32 	%r48, %r47, %r16;
	st.global.u32 	[%rd51], %r48;
	add.s32 	%r55, %r55, 1;
	setp.lt.s32 	%p10, %r55, %r15;
	@%p10 bra 	$L__BB0_16;
$L__BB0_17:
	add.s32 	%r51, %r51, 1;
	setp.ne.s32 	%p11, %r51, %r23;
	@%p11 bra 	$L__BB0_5;
$L__BB0_18:
	ret;

}
	// .globl	_Z12indexCounteriPiS_S_PbS_
.visible .entry _Z12indexCounteriPiS_S_PbS_(
	.param .u32 _Z12indexCounteriPiS_S_PbS__param_0,
	.param .u64 .ptr .align 1 _Z12indexCounteriPiS_S_PbS__param_1,
	.param .u64 .ptr .align 1 _Z12indexCounteriPiS_S_PbS__param_2,
	.param .u64 .ptr .align 1 _Z12indexCounteriPiS_S_PbS__param_3,
	.param .u64 .ptr .align 1 _Z12indexCounteriPiS_S_PbS__param_4,
	.param .u64 .ptr .align 1 _Z12indexCounteriPiS_S_PbS__param_5
)
{
	.reg .pred 	%p<3>;
	.reg .b16 	%rs<2>;
	.reg .b32 	%r<16>;
	.reg .b64 	%rd<23>;

	ld.param.u32 	%r6, [_Z12indexCounteriPiS_S_PbS__param_0];
	ld.param.u64 	%rd3, [_Z12indexCounteriPiS_S_PbS__param_1];
	ld.param.u64 	%rd6, [_Z12indexCounteriPiS_S_PbS__param_2];
	ld.param.u64 	%rd7, [_Z12indexCounteriPiS_S_PbS__param_3];
	ld.param.u64 	%rd4, [_Z12indexCounteriPiS_S_PbS__param_4];
	ld.param.u64 	%rd5, [_Z12indexCounteriPiS_S_PbS__param_5];
	cvta.to.global.u64 	%rd1, %rd6;
	cvta.to.global.u64 	%rd2, %rd7;
	mov.u32 	%r7, %ctaid.x;
	shl.b32 	%r8, %r7, 10;
	mov.u32 	%r9, %tid.x;
	or.b32  	%r1, %r8, %r9;
	setp.ge.s32 	%p1, %r1, %r6;
	@%p1 bra 	$L__BB1_5;
	cvta.to.global.u64 	%rd8, %rd3;
	cvta.to.global.u64 	%rd9, %rd4;
	cvt.s64.s32 	%rd10, %r1;
	mul.wide.s32 	%rd11, %r1, 4;
	add.s64 	%rd12, %rd8, %rd11;
	ld.global.u32 	%r2, [%rd12];
	add.s64 	%rd13, %rd9, %rd10;
	ld.global.u8 	%rs1, [%rd13];
	setp.eq.s16 	%p2, %rs1, 0;
	@%p2 bra 	$L__BB1_3;
	add.s64 	%rd15, %rd2, %rd11;
	add.s64 	%rd16, %rd1, %rd11;
	ld.global.u32 	%r10, [%rd15];
	ld.global.u32 	%r11, [%rd16];
	sub.s32 	%r15, %r10, %r11;
	bra.uni 	$L__BB1_4;
$L__BB1_3:
	add.s64 	%rd18, %rd1, %rd11;
	add.s64 	%rd19, %rd2, %rd11;
	ld.global.u32 	%r12, [%rd18];
	ld.global.u32 	%r13, [%rd19];
	sub.s32 	%r15, %r12, %r13;
$L__BB1_4:
	mul.lo.s32 	%r14, %r15, %r2;
	cvta.to.global.u64 	%rd20, %rd5;
	add.s64 	%rd22, %rd20, %rd11;
	st.global.u32 	[%rd22], %r14;
$L__BB1_5:
	ret;

}
	// .globl	_ZN3cub18CUB_300001_SM_10006detail11EmptyKernelIvEEvv
.visible .entry _ZN3cub18CUB_300001_SM_10006detail11EmptyKernelIvEEvv()
{


	ret;

}
	// .globl	_ZN3cub18CUB_300001_SM_10006detail8for_each13static_kernelINS2_12policy_hub_t12policy_500_tEmN6thrust24THRUST_300001_SM_1000_NS8cuda_cub20__uninitialized_fill7functorINS7_10device_ptrIiEEiEEEEvT0_T1_
.visible .entry _ZN3cub18CUB_300001_SM_10006detail8for_each13static_kernelINS2_12policy_hub_t12policy_500_tEmN6thrust24THRUST_300001_SM_1000_NS8cuda_cub20__uninitialized_fill7functorINS7_10device_ptrIiEEiEEEEvT0_T1_(
	.param .u64 _ZN3cub18CUB_300001_SM_10006detail8for_each13static_kernelINS2_12policy_hub_t12policy_500_tEmN6thrust24THRUST_300001_SM_1000_NS8cuda_cub20__uninitialized_fill7functorINS7_10device_ptrIiEEiEEEEvT0_T1__param_0,
	.param .align 8 .b8 _ZN3cub18CUB_300001_SM_10006detail8for_each13static_kernelINS2_12policy_hub_t12policy_500_tEmN6thrust24THRUST_300001_SM_1000_NS8cuda_cub20__uninitialized_fill7functorINS7_10device_ptrIiEEiEEEEvT0_T1__param_1[16]
)
.maxntid 256
{
	.reg .pred 	%p<4>;
	.reg .b16 	%rs<5>;
	.reg .b32 	%r<12>;
	.reg .b64 	%rd<16>;

	ld.param.u32 	%r3, [_ZN3cub18CUB_300001_SM_10006detail8for_each13static_kernelINS2_12policy_hub_t12policy_500_tEmN6thrust24THRUST_300001_SM_1000_NS8cuda_cub20__uninitialized_fill7functorINS7_10device_ptrIiEEiEEEEvT0_T1__param_1+8];
	ld.param.u64 	%rd4, [_ZN3cub18CUB_300001_SM_10006detail8for_each13static_kernelINS2_12policy_hub_t12policy_500_tEmN6thrust24THRUST_300001_SM_1000_NS8cuda_cub20__uninitialized_fill7functorINS7_10device_ptrIiEEiEEEEvT0_T1__param_1];
	ld.param.u64 	%rd5, [_ZN3cub18CUB_300001_SM_10006detail8for_each13static_kernelINS2_12policy_hub_t12policy_500_tEmN6thrust24THRUST_300001_SM_1000_NS8cuda_cub20__uninitialized_fill7functorINS7_10device_ptrIiEEiEEEEvT0_T1__param_0];
	mov.u32 	%r9, %ctaid.x;
	mul.wide.u32 	%rd1, %r9, 512;
	sub.s64 	%rd2, %rd5, %rd1;
	setp.lt.u64 	%p1, %rd2, 512;
	@%p1 bra 	$L__BB3_2;
	mov.u32 	%r11, %tid.x;
	cvta.to.global.u64 	%rd11, %rd4;
	cvt.u64.u32 	%rd12, %r11;
	add.s64 	%rd13, %rd1, %rd12;
	shl.b64 	%rd14, %rd13, 2;
	add.s64 	%rd15, %rd11, %rd14;
	st.global.u32 	[%rd15], %r3;
	st.global.u32 	[%rd15+1024], %r3;
	bra.uni 	$L__BB3_6;
$L__BB3_2:
	cvta.to.global.u64 	%rd6, %rd4;
	mov.u32 	%r2, %tid.x;
	cvt.u64.u32 	%rd7, %r2;
	setp.le.u64 	%p2, %rd2, %rd7;
	add.s64 	%rd8, %rd1, %rd7;
	shl.b64 	%rd9, %rd8, 2;
	add.s64 	%rd3, %rd6, %rd9;
	@%p2 bra 	$L__BB3_4;
	st.global.u32 	[%rd3], %r3;
$L__BB3_4:
	add.s32 	%r10, %r2, 256;
	cvt.u64.u32 	%rd10, %r10;
	setp.le.u64 	%p3, %rd2, %rd10;
	@%p3 bra 	$L__BB3_6;
	st.global.u32 	[%rd3+1024], %r3;
$L__BB3_6:
	ret;

}
	// .globl	_ZN3cub18CUB_300001_SM_10006detail8for_each13static_kernelINS2_12policy_hub_t12policy_500_tElN6thrust24THRUST_300001_SM_1000_NS8cuda_cub20__uninitialized_copy7functorINS7_6detail15normal_iteratorINS7_10device_ptrIiEEEENS7_7pointerIiNS8_3tagENS7_11use_defaultESI_EEEEEEvT0_T1_
.visible .entry _ZN3cub18CUB_300001_SM_10006detail8for_each13static_kernelINS2_12policy_hub_t12policy_500_tElN6thrust24THRUST_300001_SM_1000_NS8cuda_cub20__uninitialized_copy7functorINS7_6detail15normal_iteratorINS7_10device_ptrIiEEEENS7_7pointerIiNS8_3tagENS7_11use_defaultESI_EEEEEEvT0_T1_(
	.param .u64 _ZN3cub18CUB_300001_SM_10006detail8for_each13static_kernelINS2_12policy_hub_t12policy_500_tElN6thrust24THRUST_300001_SM_1000_NS8cuda_cub20__uninitialized_copy7functorINS7_6detail15normal_iteratorINS7_10device_ptrIiEEEENS7_7pointerIiNS8_3tagENS7_11use_defaultESI_EEEEEEvT0_T1__param_0,
	.param .align 8 .b8 _ZN3cub18CUB_300001_SM_10006detail8for_each13static_kernelINS2_12policy_hub_t12policy_500_tElN6thrust24THRUST_300001_SM_1000_NS8cuda_cub20__uninitialized_copy7functorINS7_6detail15normal_iteratorINS7_10device_ptrIiEEEENS7_7pointerIiNS8_3tagENS7_11use_defaultESI_EEEEEEvT0_T1__param_1[16]
)
.maxntid 256
{
	.reg .pred 	%p<4>;
	.reg .b32 	%r<10>;
	.reg .b64 	%rd<26>;

	ld.param.u64 	%rd8, [_ZN3cub18CUB_300001_SM_10006detail8for_each13static_kernelINS2_12policy_hub_t12policy_500_tElN6thrust24THRUST_300001_SM_1000_NS8cuda_cub20__uninitialized_copy7functorINS7_6detail15normal_iteratorINS7_10device_ptrIiEEEENS7_7pointerIiNS8_3tagENS7_11use_defaultESI_EEEEEEvT0_T1__param_1+8];
	ld.param.u64 	%rd7, [_ZN3cub18CUB_300001_SM_10006detail8for_each13static_kernelINS2_12policy_hub_t12policy_500_tElN6thrust24THRUST_300001_SM_1000_NS8cuda_cub20__uninitialized_copy7functorINS7_6detail15normal_iteratorINS7_10device_ptrIiEEEENS7_7pointerIiNS8_3tagENS7_11use_defaultESI_EEEEEEvT0_T1__param_1];
	ld.param.u64 	%rd9, [_ZN3cub18CUB_300001_SM_10006detail8for_each13static_kernelINS2_12policy_hub_t12policy_500_tElN6thrust24THRUST_300001_SM_1000_NS8cuda_cub20__uninitialized_copy7functorINS7_6detail15normal_iteratorINS7_10device_ptrIiEEEENS7_7pointerIiNS8_3tagENS7_11use_defaultESI_EEEEEEvT0_T1__param_0];
	mov.u32 	%r1, %ctaid.x;
	mul.wide.u32 	%rd1, %r1, 512;
	sub.s64 	%rd2, %rd9, %rd1;
	setp.lt.s64 	%p1, %rd2, 512;
	@%p1 bra 	$L__BB4_2;
	mov.u32 	%r7, %tid.x;
	cvta.to.global.u64 	%rd19, %rd8;
	cvta.to.global.u64 	%rd20, %rd7;
	cvt.u64.u32 	%rd21, %r7;
	add.s64 	%rd22, %rd1, %rd21;
	shl.b64 	%rd23, %rd22, 2;
	add.s64 	%rd24, %rd20, %rd23;
	add.s64 	%rd25, %rd19, %rd23;
	ld.global.u32 	%r8, [%rd24];
	st.global.u32 	[%rd25], %r8;
	ld.global.u32 	%r9, [%rd24+1024];
	st.global.u32 	[%rd25+1024], %r9;
	bra.uni 	$L__BB4_6;
$L__BB4_2:
	cvta.to.global.u64 	%rd3, %rd7;
	cvta.to.global.u64 	%rd4, %rd8;
	mov.u32 	%r2, %tid.x;
	cvt.s64.s32 	%rd5, %rd2;
	cvt.u64.u32 	%rd6, %r2;
	setp.le.s64 	%p2, %rd5, %rd6;
	@%p2 bra 	$L__BB4_4;
	add.s64 	%rd10, %rd1, %rd6;
	shl.b64 	%rd11, %rd10, 2;
	add.s64 	%rd12, %rd3, %rd11;
	add.s64 	%rd13, %rd4, %rd11;
	ld.global.u32 	%r3, [%rd12];
	st.global.u32 	[%rd13], %r3;
$L__BB4_4:
	cvt.u32.u64 	%r4, %rd6;
	add.s32 	%r5, %r4, 256;
	cvt.u64.u32 	%rd14, %r5;
	setp.le.s64 	%p3, %rd5, %rd14;
	@%p3 bra 	$L__BB4_6;
	add.s64 	%rd15, %rd1, %rd6;
	shl.b64 	%rd16, %rd15, 2;
	add.s64 	%rd17, %rd3, %rd16;
	add.s64 	%rd18, %rd4, %rd16;
	ld.global.u32 	%r6, [%rd17+1024];
	st.global.u32 	[%rd18+1024], %r6;
$L__BB4_6:
	ret;

}
	// .globl	_ZN3cub18CUB_300001_SM_10006detail8for_each13static_kernelINS2_12policy_hub_t12policy_500_tEmN6thrust24THRUST_300001_SM_1000_NS8cuda_cub20__uninitialized_fill7functorINS7_10device_ptrIbEEbEEEEvT0_T1_
.visible .entry _ZN3cub18CUB_300001_SM_10006detail8for_each13static_kernelINS2_12policy_hub_t12policy_500_tEmN6thrust24THRUST_300001_SM_1000_NS8cuda_cub20__uninitialized_fill7functorINS7_10device_ptrIbEEbEEEEvT0_T1_(
	.param .u64 _ZN3cub18CUB_300001_SM_10006detail8for_each13static_kernelINS2_12policy_hub_t12policy_500_tEmN6thrust24THRUST_300001_SM_1000_NS8cuda_cub20__uninitialized_fill7functorINS7_10device_ptrIbEEbEEEEvT0_T1__param_0,
	.param .align 8 .b8 _ZN3cub18CUB_300001_SM_10006detail8for_each13static_kernelINS2_12policy_hub_t12policy_500_tEmN6thrust24THRUST_300001_SM_1000_NS8cuda_cub20__uninitialized_fill7functorINS7_10device_ptrIbEEbEEEEvT0_T1__param_1[16]
)
.maxntid 256
{
	.reg .pred 	%p<4>;
	.reg .b16 	%rs<10>;
	.reg .b32 	%r<15>;
	.reg .b64 	%rd<14>;

	ld.param.u32 	%r7, [_ZN3cub18CUB_300001_SM_10006detail8for_each13static_kernelINS2_12policy_hub_t12policy_500_tEmN6thrust24THRUST_300001_SM_1000_NS8cuda_cub20__uninitialized_fill7functorINS7_10device_ptrIbEEbEEEEvT0_T1__param_1+8];
	bfe.u32 	%r11, %r7, 0, 8;
	cvt.u16.u32 	%rs2, %r11;
	ld.param.u64 	%rd4, [_ZN3cub18CUB_300001_SM_10006detail8for_each13static_kernelINS2_12policy_hub_t12policy_500_tEmN6thrust24THRUST_300001_SM_1000_NS8cuda_cub20__uninitialized_fill7functorINS7_10device_ptrIbEEbEEEEvT0_T1__param_1];
	ld.param.u64 	%rd5, [_ZN3cub18CUB_300001_SM_10006detail8for_each13static_kernelINS2_12policy_hub_t12policy_500_tEmN6thrust24THRUST_300001_SM_1000_NS8cuda_cub20__uninitialized_fill7functorINS7_10device_ptrIbEEbEEEEvT0_T1__param_0];
	mov.u32 	%r12, %ctaid.x;
	mul.wide.u32 	%rd1, %r12, 512;
	sub.s64 	%rd2, %rd5, %rd1;
	setp.lt.u64 	%p1, %rd2, 512;
	@%p1 bra 	$L__BB5_2;
	mov.u32 	%r14, %tid.x;
	cvta.to.global.u64 	%rd10, %rd4;
	cvt.u64.u32 	%rd11, %r14;
	add.s64 	%rd12, %rd1, %rd11;
	add.s64 	%rd13, %rd10, %rd12;
	st.global.u8 	[%rd13], %rs2;
	st.global.u8 	[%rd13+256], %rs2;
	bra.uni 	$L__BB5_6;
$L__BB5_2:
	cvta.to.global.u64 	%rd6, %rd4;
	mov.u32 	%r1, %tid.x;
	cvt.u64.u32 	%rd7, %r1;
	setp.le.u64 	%p2, %rd2, %rd7;
	add.s64 	%rd8, %rd1, %rd7;
	add.s64 	%rd3, %rd6, %rd8;
	@%p2 bra 	$L__BB5_4;
	st.global.u8 	[%rd3], %rs2;
$L__BB5_4:
	add.s32 	%r13, %r1, 256;
	cvt.u64.u32 	%rd9, %r13;
	setp.le.u64 	%p3, %rd2, %rd9;
	@%p3 bra 	$L__BB5_6;
	st.global.u8 	[%rd3+256], %rs2;
$L__BB5_6:
	ret;

}
	// .globl	_ZN3cub18CUB_300001_SM_10006detail8for_each13static_kernelINS2_12policy_hub_t12policy_500_tElN6thrust24THRUST_300001_SM_1000_NS8cuda_cub20__uninitialized_copy7functorINS7_6detail15normal_iteratorINS7_10device_ptrIbEEEENS7_7pointerIbNS8_3tagENS7_11use_defaultESI_EEEEEEvT0_T1_
.visible .entry _ZN3cub18CUB_300001_SM_10006detail8for_each13static_kernelINS2_12policy_hub_t12policy_500_tElN6thrust24THRUST_300001_SM_1000_NS8cuda_cub20__uninitialized_copy7functorINS7_6detail15normal_iteratorINS7_10device_ptrIbEEEENS7_7pointerIbNS8_3tagENS7_11use_defaultESI_EEEEEEvT0_T1_(
	.param .u64 _ZN3cub18CUB_300001_SM_10006detail8for_each13static_kernelINS2_12policy_hub_t12policy_500_tElN6thrust24THRUST_300001_SM_1000_NS8cuda_cub20__uninitialized_copy7functorINS7_6detail15normal_iteratorINS7_10device_ptrIbEEEENS7_7pointerIbNS8_3tagENS7_11use_defaultESI_EEEEEEvT0_T1__param_0,
	.param .align 8 .b8 _ZN3cub18CUB_300001_SM_10006detail8for_each13static_kernelINS2_12policy_hub_t12policy_500_tElN6thrust24THRUST_300001_SM_1000_NS8cuda_cub20__uninitialized_copy7functorINS7_6detail15normal_iteratorINS7_10device_ptrIbEEEENS7_7pointerIbNS8_3tagENS7_11use_defaultESI_EEEEEEvT0_T1__param_1[16]
)
.maxntid 256
{
	.reg .pred 	%p<4>;
	.reg .b16 	%rs<5>;
	.reg .b32 	%r<6>;
	.reg .b64 	%rd<23>;

	ld.param.u64 	%rd8, [_ZN3cub18CUB_300001_SM_10006detail8for_each13static_kernelINS2_12policy_hub_t12policy_500_tElN6thrust24THRUST_300001_SM_1000_NS8cuda_cub20__uninitialized_copy7functorINS7_6detail15normal_iteratorINS7_10device_ptrIbEEEENS7_7pointerIbNS8_3tagENS7_11use_defaultESI_EEEEEEvT0_T1__param_1+8];
	ld.param.u64 	%rd7, [_ZN3cub18CUB_300001_SM_10006detail8for_each13static_kernelINS2_12policy_hub_t12policy_500_tElN6thrust24THRUST_300001_SM_1000_NS8cuda_cub20__uninitialized_copy7functorINS7_6detail15normal_iteratorINS7_10device_ptrIbEEEENS7_7pointerIbNS8_3tagENS7_11use_defaultESI_EEEEEEvT0_T1__param_1];
	ld.param.u64 	%rd9, [_ZN3cub18CUB_300001_SM_10006detail8for_each13static_kernelINS2_12policy_hub_t12policy_500_tElN6thrust24THRUST_300001_SM_1000_NS8cuda_cub20__uninitialized_copy7functorINS7_6detail15normal_iteratorINS7_10device_ptrIbEEEENS7_7pointerIbNS8_3tagENS7_11use_defaultESI_EEEEEEvT0_T1__param_0];
	mov.u32 	%r1, %ctaid.x;
	mul.wide.u32 	%rd1, %r1, 512;
	sub.s64 	%rd2, %rd9, %rd1;
	setp.lt.s64 	%p1, %rd2, 512;
	@%p1 bra 	$L__BB6_2;
	mov.u32 	%r5, %tid.x;
	cvta.to.global.u64 	%rd17, %rd8;
	cvta.to.global.u64 	%rd18, %rd7;
	cvt.u64.u32 	%rd19, %r5;
	add.s64 	%rd20, %rd1, %rd19;
	add.s64 	%rd21, %rd18, %rd20;
	add.s64 	%rd22, %rd17, %rd20;
	ld.global.u8 	%rs3, [%rd21];
	st.global.u8 	[%rd22], %rs3;
	ld.global.u8 	%rs4, [%rd21+256];
	st.global.u8 	[%rd22+256], %rs4;
	bra.uni 	$L__BB6_6;
$L__BB6_2:
	cvta.to.global.u64 	%rd3, %rd7;
	cvta.to.global.u64 	%rd4, %rd8;
	mov.u32 	%r2, %tid.x;
	cvt.s64.s32 	%rd5, %rd2;
	cvt.u64.u32 	%rd6, %r2;
	setp.le.s64 	%p2, %rd5, %rd6;
	@%p2 bra 	$L__BB6_4;
	add.s64 	%rd10, %rd1, %rd6;
	add.s64 	%rd11, %rd3, %rd10;
	add.s64 	%rd12, %rd4, %rd10;
	ld.global.u8 	%rs1, [%rd11];
	st.global.u8 	[%rd12], %rs1;
$L__BB6_4:
	cvt.u32.u64 	%r3, %rd6;
	add.s32 	%r4, %r3, 256;
	cvt.u64.u32 	%rd13, %r4;
	setp.le.s64 	%p3, %rd5, %rd13;
	@%p3 bra 	$L__BB6_6;
	add.s64 	%rd14, %rd1, %rd6;
	add.s64 	%rd15, %rd3, %rd14;
	add.s64 	%rd16, %rd4, %rd14;
	ld.global.u8 	%rs2, [%rd15+256];
	st.global.u8 	[%rd16+256], %rs2;
$L__BB6_6:
	ret;

}
	// .globl	_ZN3cub18CUB_300001_SM_10006detail6reduce28DeviceReduceSingleTileKernelINS2_10policy_hubIljN4cuda3std3__44plusIlEEE10Policy1000EN6thrust24THRUST_300001_SM_1000_NS18transform_iteratorINSD_6detail14equal_to_valueIiEENSF_15normal_iteratorINSD_10device_ptrIbEEEEllEEPljS9_llNS7_10__identityEEEvT0_T1_T2_T3_T4_T6_
.visible .entry _ZN3cub18CUB_300001_SM_10006detail6reduce28DeviceReduceSingleTileKernelINS2_10policy_hubIljN4cuda3std3__44plusIlEEE10Policy1000EN6thrust24THRUST_300001_SM_1000_NS18transform_iteratorINSD_6detail14equal_to_valueIiEENSF_15normal_iteratorINSD_10device_ptrIbEEEEllEEPljS9_llNS7_10__identityEEEvT0_T1_T2_T3_T4_T6_(
	.param .align 8 .b8 _ZN3cub18CUB_300001_SM_10006detail6reduce28DeviceReduceSingleTileKernelINS2_10policy_hubIljN4cuda3std3__44plusIlEEE10Policy1000EN6thrust24THRUST_300001_SM_1000_NS18transform_iteratorINSD_6detail14equal_to_valueIiEENSF_15normal_iteratorINSD_10device_ptrIbEEEEllEEPljS9_llNS7_10__identityEEEvT0_T1_T2_T3_T4_T6__param_0[16],
	.param .u64 .ptr .align 1 _ZN3cub18CUB_300001_SM_10006detail6reduce28DeviceReduceSingleTileKernelINS2_10policy_hubIljN4cuda3std3__44plusIlEEE10Policy1000EN6thrust24THRUST_300001_SM_1000_NS18transform_iteratorINSD_6detail14equal_to_valueIiEENSF_15normal_iteratorINSD_10device_ptrIbEEEEllEEPljS9_llNS7_10__identityEEEvT0_T1_T2_T3_T4_T6__param_1,
	.param .u32 _ZN3cub18CUB_300001_SM_10006detail6reduce28DeviceReduceSingleTileKernelINS2_10policy_hubIljN4cuda3std3__44plusIlEEE10Policy1000EN6thrust24THRUST_300001_SM_1000_NS18transform_iteratorINSD_6detail14equal_to_valueIiEENSF_15normal_iteratorINSD_10device_ptrIbEEEEllEEPljS9_llNS7_10__identityEEEvT0_T1_T2_T3_T4_T6__param_2,
	.param .align 1 .b8 _ZN3cub18CUB_300001_SM_10006detail6reduce28DeviceReduceSingleTileKernelINS2_10policy_hubIljN4cuda3std3__44plusIlEEE10Policy1000EN6thrust24THRUST_300001_SM_1000_NS18transform_iteratorINSD_6detail14equal_to_valueIiEENSF_15normal_iteratorINSD_10device_ptrIbEEEEllEEPljS9_llNS7_10__identityEEEvT0_T1_T2_T3_T4_T6__param_3[1],
	.param .u64 _ZN3cub18CUB_300001_SM_10006detail6reduce28DeviceReduceSingleTileKernelINS2_10policy_hubIljN4cuda3std3__44plusIlEEE10Policy1000EN6thrust24THRUST_300001_SM_1000_NS18transform_iteratorINSD_6detail14equal_to_valueIiEENSF_15normal_iteratorINSD_10device_ptrIbEEEEllEEPljS9_llNS7_10__identityEEEvT0_T1_T2_T3_T4_T6__param_4,
	.param .align 1 .b8 _ZN3cub18CUB_300001_SM_10006detail6reduce28DeviceReduceSingleTileKernelINS2_10policy_hubIljN4cuda3std3__44plusIlEEE10Policy1000EN6thrust24THRUST_300001_SM_1000_NS18transform_iteratorINSD_6detail14equal_to_valueIiEENSF_15normal_iteratorINSD_10device_ptrIbEEEEllEEPljS9_llNS7_10__identityEEEvT0_T1_T2_T3_T4_T6__param_5[1]
)
.maxntid 512
.minnctapersm 1
{
	.reg .pred 	%p<140>;
	.reg .b16 	%rs<5>;
	.reg .b32 	%r<365>;
	.reg .b64 	%rd<431>;
	// demoted variable
	.shared .align 8 .b8 _ZZN3cub18CUB_300001_SM_10006detail6reduce28DeviceReduceSingleTileKernelINS2_10policy_hubIljN4cuda3std3__44plusIlEEE10Policy1000EN6thrust24THRUST_300001_SM_1000_NS18transform_iteratorINSD_6detail14equal_to_valueIiEENSF_15normal_iteratorINSD_10device_ptrIbEEEEllEEPljS9_llNS7_10__identityEEEvT0_T1_T2_T3_T4_T6_E12temp_storage[152];
	ld.param.u32 	%r52, [_ZN3cub18CUB_300001_SM_10006detail6reduce28DeviceReduceSingleTileKernelINS2_10policy_hubIljN4cuda3std3__44plusIlEEE10Policy1000EN6thrust24THRUST_300001_SM_1000_NS18transform_iteratorINSD_6detail14equal_to_valueIiEENSF_15normal_iteratorINSD_10device_ptrIbEEEEllEEPljS9_llNS7_10__identityEEEvT0_T1_T2_T3_T4_T6__param_0+8];
	ld.param.u64 	%rd49, [_ZN3cub18CUB_300001_SM_10006detail6reduce28DeviceReduceSingleTileKernelINS2_10policy_hubIljN4cuda3std3__44plusIlEEE10Policy1000EN6thrust24THRUST_300001_SM_1000_NS18transform_iteratorINSD_6detail14equal_to_valueIiEENSF_15normal_iteratorINSD_10device_ptrIbEEEEllEEPljS9_llNS7_10__identityEEEvT0_T1_T2_T3_T4_T6__param_0];
	ld.param.u64 	%rd51, [_ZN3cub18CUB_300001_SM_10006detail6reduce28DeviceReduceSingleTileKernelINS2_10policy_hubIljN4cuda3std3__44plusIlEEE10Policy1000EN6thrust24THRUST_300001_SM_1000_NS18transform_iteratorINSD_6detail14equal_to_valueIiEENSF_15normal_iteratorINSD_10device_ptrIbEEEEllEEPljS9_llNS7_10__identityEEEvT0_T1_T2_T3_T4_T6__param_1];
	ld.param.u32 	%r53, [_ZN3cub18CUB_300001_SM_10006detail6reduce28DeviceReduceSingleTileKernelINS2_10policy_hubIljN4cuda3std3__44plusIlEEE10Policy1000EN6thrust24THRUST_300001_SM_1000_NS18transform_iteratorINSD_6detail14equal_to_valueIiEENSF_15normal_iteratorINSD_10device_ptrIbEEEEllEEPljS9_llNS7_10__identityEEEvT0_T1_T2_T3_T4_T6__param_2];
	ld.param.u64 	%rd50, [_ZN3cub18CUB_300001_SM_10006detail6reduce28DeviceReduceSingleTileKernelINS2_10policy_hubIljN4cuda3std3__44plusIlEEE10Policy1000EN6thrust24THRUST_300001_SM_1000_NS18transform_iteratorINSD_6detail14equal_to_valueIiEENSF_15normal_iteratorINSD_10device_ptrIbEEEEllEEPljS9_llNS7_10__identityEEEvT0_T1_T2_T3_T4_T6__param_4];
	cvta.to.global.u64 	%rd1, %rd51;
	setp.ne.s32 	%p1, %r53, 0;
	@%p1 bra 	$L__BB7_3;
	mov.u32 	%r347, %tid.x;
	setp.ne.s32 	%p139, %r347, 0;
	@%p139 bra 	$L__BB7_52;
	st.global.u64 	[%rd1], %rd50;
	bra.uni 	$L__BB7_52;
$L__BB7_3:
	cvta.to.global.u64 	%rd2, %rd49;
	setp.gt.u32 	%p2, %r53, 3583;
	@%p2 bra 	$L__BB7_28;
	mov.u32 	%r2, %tid.x;
	setp.ge.u32 	%p67, %r2, %r53;
	mov.b64 	%rd418, 0;
	mov.u32 	%r351, %r2;
	@%p67 bra 	$L__BB7_6;
	cvt.u64.u32 	%rd239, %r2;
	add.s64 	%rd240, %rd2, %rd239;
	ld.global.s8 	%r194, [%rd240];
	setp.eq.s32 	%p68, %r52, %r194;
	selp.u64 	%rd418, 1, 0, %p68;
	add.s32 	%r351, %r2, 512;
$L__BB7_6:
	setp.ge.u32 	%p69, %r351, %r53;
	@%p69 bra 	$L__BB7_19;
	not.b32 	%r195, %r351;
	add.s32 	%r196, %r53, %r195;
	shr.u32 	%r197, %r196, 9;
	add.s32 	%r5, %r197, 1;
	and.b32  	%r6, %r5, 15;
	setp.lt.u32 	%p70, %r196, 7680;
	@%p70 bra 	$L__BB7_10;
	and.b32  	%r198, %r5, 16777200;
	neg.s32 	%r349, %r198;
	cvt.u64.u32 	%rd242, %r351;
	add.s64 	%rd243, %rd242, %rd2;
	add.s64 	%rd408, %rd243, 4096;
$L__BB7_9:
	.pragma "nounroll";
	ld.global.s8 	%r199, [%rd408+-4096];
	setp.eq.s32 	%p71, %r52, %r199;
	selp.u64 	%rd244, 1, 0, %p71;
	add.s64 	%rd245, %rd418, %rd244;
	ld.global.s8 	%r200, [%rd408+-3584];
	setp.eq.s32 	%p72, %r52, %r200;
	selp.u64 	%rd246, 1, 0, %p72;
	add.s64 	%rd247, %rd245, %rd246;
	ld.global.s8 	%r201, [%rd408+-3072];
	setp.eq.s32 	%p73, %r52, %r201;
	selp.u64 	%rd248, 1, 0, %p73;
	add.s64 	%rd249, %rd247, %rd248;
	ld.global.s8 	%r202, [%rd408+-2560];
	setp.eq.s32 	%p74, %r52, %r202;
	selp.u64 	%rd250, 1, 0, %p74;
	add.s64 	%rd251, %rd249, %rd250;
	ld.global.s8 	%r203, [%rd408+-2048];
	setp.eq.s32 	%p75, %r52, %r203;
	selp.u64 	%rd252, 1, 0, %p75;
	add.s64 	%rd253, %rd251, %rd252;
	ld.global.s8 	%r204, [%rd408+-1536];
	setp.eq.s32 	%p76, %r52, %r204;
	selp.u64 	%rd254, 1, 0, %p76;
	add.s64 	%rd255, %rd253, %rd254;
	ld.global.s8 	%r205, [%rd408+-1024];
	setp.eq.s32 	%p77, %r52, %r205;
	selp.u64 	%rd256, 1, 0, %p77;
	add.s64 	%rd257, %rd255, %rd256;
	ld.global.s8 	%r206, [%rd408+-512];
	setp.eq.s32 	%p78, %r52, %r206;
	selp.u64 	%rd258, 1, 0, %p78;
	add.s64 	%rd259, %rd257, %rd258;
	ld.global.s8 	%r207, [%rd408];
	setp.eq.s32 	%p79, %r52, %r207;
	selp.u64 	%rd260, 1, 0, %p79;
	add.s64 	%rd261, %rd259, %rd260;
	ld.global.s8 	%r208, [%rd408+512];
	setp.eq.s32 	%p80, %r52, %r208;
	selp.u64 	%rd262, 1, 0, %p80;
	add.s64 	%rd263, %rd261, %rd262;
	ld.global.s8 	%r209, [%rd408+1024];
	setp.eq.s32 	%p81, %r52, %r209;
	selp.u64 	%rd264, 1, 0, %p81;
	add.s64 	%rd265, %rd263, %rd264;
	ld.global.s8 	%r210, [%rd408+1536];
	setp.eq.s32 	%p82, %r52, %r210;
	selp.u64 	%rd266, 1, 0, %p82;
	add.s64 	%rd267, %rd265, %rd266;
	ld.global.s8 	%r211, [%rd408+2048];
	setp.eq.s32 	%p83, %r52, %r211;
	selp.u64 	%rd268, 1, 0, %p83;
	add.s64 	%rd269, %rd267, %rd268;
	ld.global.s8 	%r212, [%rd408+2560];
	setp.eq.s32 	%p84, %r52, %r212;
	selp.u64 	%rd270, 1, 0, %p84;
	add.s64 	%rd271, %rd269, %rd270;
	ld.global.s8 	%r213, [%rd408+3072];
	setp.eq.s32 	%p85, %r52, %r213;
	selp.u64 	%rd272, 1, 0, %p85;
	add.s64 	%rd273, %rd271, %rd272;
	ld.global.s8 	%r214, [%rd408+3584];
	setp.eq.s32 	%p86, %r52, %r214;
	selp.u64 	%rd274, 1, 0, %p86;
	add.s64 	%rd418, %rd273, %rd274;
	add.s32 	%r351, %r351, 8192;
	add.s32 	%r349, %r349, 16;
	add.s64 	%rd408, %rd408, 8192;
	setp.ne.s32 	%p87, %r349, 0;
	@%p87 bra 	$L__BB7_9;
$L__BB7_10:
	setp.eq.s32 	%p88, %r6, 0;
	@%p88 bra 	$L__BB7_19;
	and.b32  	%r13, %r5, 7;
	setp.lt.u32 	%p89, %r6, 8;
	@%p89 bra 	$L__BB7_13;
	cvt.u64.u32 	%rd276, %r351;
	add.s64 	%rd277, %rd2, %rd276;
	ld.global.s8 	%r215, [%rd277];
	setp.eq.s32 	%p90, %r52, %r215;
	selp.u64 	%rd278, 1, 0, %p90;
	add.s64 	%rd279, %rd418, %rd278;
	ld.global.s8 	%r216, [%rd277+512];
	setp.eq.s32 	%p91, %r52, %r216;
	selp.u64 	%rd280, 1, 0, %p91;
	add.s64 	%rd281, %rd279, %rd280;
	ld.global.s8 	%r217, [%rd277+1024];
	setp.eq.s32 	%p92, %r52, %r217;
	selp.u64 	%rd282, 1, 0, %p92;
	add.s64 	%rd283, %rd281, %rd282;
	ld.global.s8 	%r218, [%rd277+1536];
	setp.eq.s32 	%p93, %r52, %r218;
	selp.u64 	%rd284, 1, 0, %p93;
	add.s64 	%rd285, %rd283, %rd284;
	ld.global.s8 	%r219, [%rd277+2048];
	setp.eq.s32 	%p94, %r52, %r219;
	selp.u64 	%rd286, 1, 0, %p94;
	add.s64 	%rd287, %rd285, %rd286;
	ld.global.s8 	%r220, [%rd277+2560];
	setp.eq.s32 	%p95, %r52, %r220;
	selp.u64 	%rd288, 1, 0, %p95;
	add.s64 	%rd289, %rd287, %rd288;
	ld.global.s8 	%r221, [%rd277+3072];
	setp.eq.s32 	%p96, %r52, %r221;
	selp.u64 	%rd290, 1, 0, %p96;
	add.s64 	%rd291, %rd289, %rd290;
	ld.global.s8 	%r222, [%rd277+3584];
	setp.eq.s32 	%p97, %r52, %r222;
	selp.u64 	%rd292, 1, 0, %p97;
	add.s64 	%rd418, %rd291, %rd292;
	add.s32 	%r351, %r351, 4096;
$L__BB7_13:
	setp.eq.s32 	%p98, %r13, 0;
	@%p98 bra 	$L__BB7_19;
	and.b32  	%r16, %r5, 3;
	setp.lt.u32 	%p99, %r13, 4;
	@%p99 bra 	$L__BB7_16;
	cvt.u64.u32 	%rd294, %r351;
	add.s64 	%rd295, %rd2, %rd294;
	ld.global.s8 	%r223, [%rd295];
	setp.eq.s32 	%p100, %r52, %r223;
	selp.u64 	%rd296, 1, 0, %p100;
	add.s64 	%rd297, %rd418, %rd296;
	ld.global.s8 	%r224, [%rd295+512];
	setp.eq.s32 	%p101, %r52, %r224;
	selp.u64 	%rd298, 1, 0, %p101;
	add.s64 	%rd299, %rd297, %rd298;
	ld.global.s8 	%r225, [%rd295+1024];
	setp.eq.s32 	%p102, %r52, %r225;
	selp.u64 	%rd300, 1, 0, %p102;
	add.s64 	%rd301, %rd299, %rd300;
	ld.global.s8 	%r226, [%rd295+1536];
	setp.eq.s32 	%p103, %r52, %r226;
	selp.u64 	%rd302, 1, 0, %p103;
	add.s64 	%rd418, %rd301, %rd302;
	add.s32 	%r351, %r351, 2048;
$L__BB7_16:
	setp.eq.s32 	%p104, %r16, 0;
	@%p104 bra 	$L__BB7_19;
	cvt.u64.u32 	%rd303, %r351;
	add.s64 	%rd416, %rd2, %rd303;
	neg.s32 	%r354, %r16;
$L__BB7_18:
	.pragma "nounroll";
	ld.global.s8 	%r227, [%rd416];
	setp.eq.s32 	%p105, %r52, %r227;
	selp.u64 	%rd304, 1, 0, %p105;
	add.s64 	%rd418, %rd418, %rd304;
	add.s64 	%rd416, %rd416, 512;
	add.s32 	%r354, %r354, 1;
	setp.ne.s32 	%p106, %r354, 0;
	@%p106 bra 	$L__BB7_18;
$L__BB7_19:
	setp.lt.u32 	%p107, %r53, 512;
	@%p107 bra 	$L__BB7_24;
	// begin inline asm
	mov.u32 %r291, %laneid;
	// end inline asm
	mov.b64 	{%r293, %r298}, %rd418;
	mov.b32 	%r299, 1;
	mov.b32 	%r340, 31;
	mov.b32 	%r341, -1;
	// begin inline asm
	shfl.sync.down.b32 %r292, %r293, %r299, %r340, %r341;
	// end inline asm
	// begin inline asm
	shfl.sync.down.b32 %r297, %r298, %r299, %r340, %r341;
	// end inline asm
	mov.b64 	%rd363, {%r292, %r297};
	setp.gt.s32 	%p131, %r291, 30;
	selp.b64 	%rd364, 0, %rd363, %p131;
	add.s64 	%rd365, %rd364, %rd418;
	mov.b64 	{%r303, %r308}, %rd365;
	mov.b32 	%r309, 2;
	// begin inline asm
	shfl.sync.down.b32 %r302, %r303, %r309, %r340, %r341;
	// end inline asm
	// begin inline asm
	shfl.sync.down.b32 %r307, %r308, %r309, %r340, %r341;
	// end inline asm
	mov.b64 	%rd366, {%r302, %r307};
	setp.gt.s32 	%p132, %r291, 29;
	selp.b64 	%rd367, 0, %rd366, %p132;
	add.s64 	%rd368, %rd367, %rd365;
	mov.b64 	{%r313, %r318}, %rd368;
	mov.b32 	%r319, 4;
	// begin inline asm
	shfl.sync.down.b32 %r312, %r313, %r319, %r340, %r341;
	// end inline asm
	// begin inline asm
	shfl.sync.down.b32 %r317, %r318, %r319, %r340, %r341;
	// end inline asm
	mov.b64 	%rd369, {%r312, %r317};
	setp.gt.s32 	%p133, %r291, 27;
	selp.b64 	%rd370, 0, %rd369, %p133;
	add.s64 	%rd371, %rd370, %rd368;
	mov.b64 	{%r323, %r328}, %rd371;
	mov.b32 	%r329, 8;
	// begin inline asm
	shfl.sync.down.b32 %r322, %r323, %r329, %r340, %r341;
	// end inline asm
	// begin inline asm
	shfl.sync.down.b32 %r327, %r328, %r329, %r340, %r341;
	// end inline asm
	mov.b64 	%rd372, {%r322, %r327};
	setp.gt.s32 	%p134, %r291, 23;
	selp.b64 	%rd373, 0, %rd372, %p134;
	add.s64 	%rd374, %rd373, %rd371;
	mov.b64 	{%r333, %r338}, %rd374;
	mov.b32 	%r339, 16;
	// begin inline asm
	shfl.sync.down.b32 %r332, %r333, %r339, %r340, %r341;
	// end inline asm
	// begin inline asm
	shfl.sync.down.b32 %r337, %r338, %r339, %r340, %r341;
	// end inline asm
	mov.b64 	%rd375, {%r332, %r337};
	setp.gt.s32 	%p135, %r291, 15;
	selp.b64 	%rd376, 0, %rd375, %p135;
	add.s64 	%rd430, %rd376, %rd374;
	setp.ne.s32 	%p136, %r291, 0;
	@%p136 bra 	$L__BB7_22;
	shr.u32 	%r342, %r2, 2;
	and.b32  	%r343, %r342, 248;
	mov.u32 	%r344, _ZZN3cub18CUB_300001_SM_10006detail6reduce28DeviceReduceSingleTileKernelINS2_10policy_hubIljN4cuda3std3__44plusIlEEE10Policy1000EN6thrust24THRUST_300001_SM_1000_NS18transform_iteratorINSD_6detail14equal_to_valueIiEENSF_15normal_iteratorINSD_10device_ptrIbEEEEllEEPljS9_llNS7_10__identityEEEvT0_T1_T2_T3_T4_T6_E12temp_storage;
	add.s32 	%r345, %r344, %r343;
	st.shared.u64 	[%r345+16], %rd430;
$L__BB7_22:
	bar.sync 	0;
	setp.ne.s32 	%p137, %r2, 0;
	@%p137 bra 	$L__BB7_50;
	ld.shared.u64 	%rd377, [_ZZN3cub18CUB_300001_SM_10006detail6reduce28DeviceReduceSingleTileKernelINS2_10policy_hubIljN4cuda3std3__44plusIlEEE10Policy1000EN6thrust24THRUST_300001_SM_1000_NS18transform_iteratorINSD_6detail14equal_to_valueIiEENSF_15normal_iteratorINSD_10device_ptrIbEEEEllEEPljS9_llNS7_10__identityEEEvT0_T1_T2_T3_T4_T6_E12temp_storage+24];
	add.s64 	%rd378, %rd377, %rd430;
	ld.shared.u64 	%rd379, [_ZZN3cub18CUB_300001_SM_10006detail6reduce28DeviceReduceSingleTileKernelINS2_10policy_hubIljN4cuda3std3__44plusIlEEE10Policy1000EN6thrust24THRUST_300001_SM_1000_NS18transform_iteratorINSD_6detail14equal_to_valueIiEENSF_15normal_iteratorINSD_10device_ptrIbEEEEllEEPljS9_llNS7_10__identityEEEvT0_T1_T2_T3_T4_T6_E12temp_storage+32];
	add.s64 	%rd380, %rd378, %rd379;
	ld.shared.u64 	%rd381, [_ZZN3cub18CUB_300001_SM_10006detail6reduce28DeviceReduceSingleTileKernelINS2_10policy_hubIljN4cuda3std3__44plusIlEEE10Policy1000EN6thrust24THRUST_300001_SM_1000_NS18transform_iteratorINSD_6detail14equal_to_valueIiEENSF_15normal_iteratorINSD_10device_ptrIbEEEEllEEPljS9_llNS7_10__identityEEEvT0_T1_T2_T3_T4_T6_E12temp_storage+40];
	add.s64 	%rd382, %rd380, %rd381;
	ld.shared.u64 	%rd383, [_ZZN3cub18CUB_300001_SM_10006detail6reduce28DeviceReduceSingleTileKernelINS2_10policy_hubIljN4cuda3std3__44plusIlEEE10Policy1000EN6thrust24THRUST_300001_SM_1000_NS18transform_iteratorINSD_6detail14equal_to_valueIiEENSF_15normal_iteratorINSD_10device_ptrIbEEEEllEEPljS9_llNS7_10__identityEEEvT0_T1_T2_T3_T4_T6_E12temp_storage+48];
	add.s64 	%rd384, %rd382, %rd383;
	ld.shared.u64 	%rd385, [_ZZN3cub18CUB_300001_SM_10006detail6reduce28DeviceReduceSingleTileKernelINS2_10policy_hubIljN4cuda3std3__44plusIlEEE10Policy1000EN6thrust24THRUST_300001_SM_1000_NS18transform_iteratorINSD_6detail14equal_to_valueIiEENSF_15normal_iteratorINSD_10device_ptrIbEEEEllEEPljS9_llNS7_10__identityEEEvT0_T1_T2_T3_T4_T6_E12temp_storage+56];
	add.s64 	%rd386, %rd384, %rd385;
	ld.shared.u64 	%rd387, [_ZZN3cub18CUB_300001_SM_10006detail6reduce28DeviceReduceSingleTileKernelINS2_10policy_hubIljN4cuda3std3__44plusIlEEE10Policy1000EN6thrust24THRUST_300001_SM_1000_NS18transform_iteratorINSD_6detail14equal_to_valueIiEENSF_15normal_iteratorINSD_10device_ptrIbEEEEllEEPljS9_llNS7_10__identityEEEvT0_T1_T2_T3_T4_T6_E12temp_storage+64];
	add.s64 	%rd388, %rd386, %rd387;
	ld.shared.u64 	%rd389, [_ZZN3cub18CUB_300001_SM_10006detail6reduce28DeviceReduceSingleTileKernelINS2_10policy_hubIljN4cuda3std3__44plusIlEEE10Policy1000EN6thrust24THRUST_300001_SM_1000_NS18transform_iteratorINSD_6detail14equal_to_valueIiEENSF_15normal_iteratorINSD_10device_ptrIbEEEEllEEPljS9_llNS7_10__identityEEEvT0_T1_T2_T3_T4_T6_E12temp_storage+72];
	add.s64 	%rd390, %rd388, %rd389;
	ld.shared.u64 	%rd391, [_ZZN3cub18CUB_300001_SM_10006detail6reduce28DeviceReduceSingleTileKernelINS2_10policy_hubIljN4cuda3std3__44plusIlEEE10Policy1000EN6thrust24THRUST_300001_SM_1000_NS18transform_iteratorINSD_6detail14equal_to_valueIiEENSF_15normal_iteratorINSD_10device_ptrIbEEEEllEEPljS9_llNS7_10__identityEEEvT0_T1_T2_T3_T4_T6_E12temp_storage+80];
	add.s64 	%rd392, %rd390, %rd391;
	ld.shared.u64 	%rd393, [_ZZN3cub18CUB_300001_SM_10006detail6reduce28DeviceReduceSingleTileKernelINS2_10policy_hubIljN4cuda3std3__44plusIlEEE10Policy1000EN6thrust24THRUST_300001_SM_1000_NS18transform_iteratorINSD_6detail14equal_to_valueIiEENSF_15normal_iteratorINSD_10device_ptrIbEEEEllEEPljS9_llNS7_10__identityEEEvT0_T1_T2_T3_T4_T6_E12temp_storage+88];
	add.s64 	%rd394, %rd392, %rd393;
	ld.shared.u64 	%rd395, [_ZZN3cub18CUB_300001_SM_10006detail6reduce28DeviceReduceSingleTileKernelINS2_10policy_hubIljN4cuda3std3__44plusIlEEE10Policy1000EN6thrust24THRUST_300001_SM_1000_NS18transform_iteratorINSD_6detail14equal_to_valueIiEENSF_15normal_iteratorINSD_10device_ptrIbEEEEllEEPljS9_llNS7_10__identityEEEvT0_T1_T2_T3_T4_T6_E12temp_storage+96];
	add.s64 	%rd396, %rd394, %rd395;
	ld.shared.u64 	%rd397, [_ZZN3cub18CUB_300001_SM_10006detail6reduce28DeviceReduceSingleTileKernelINS2_10policy_hubIljN4cuda3std3__44plusIlEEE10Policy1000EN6thrust24THRUST_300001_SM_1000_NS18transform_iteratorINSD_6detail14equal_to_valueIiEENSF_15normal_iteratorINSD_10device_ptrIbEEEEllEEPljS9_llNS7_10__identityEEEvT0_T1_T2_T3_T4_T6_E12temp_storage+104];
	add.s64 	%rd398, %rd396, %rd397;
	ld.shared.u64 	%rd399, [_ZZN3cub18CUB_300001_SM_10006detail6reduce28DeviceReduceSingleTileKernelINS2_10policy_hubIljN4cuda3std3__44plusIlEEE10Policy1000EN6thrust24THRUST_300001_SM_1000_NS18transform_iteratorINSD_6detail14equal_to_valueIiEENSF_15normal_iteratorINSD_10device_ptrIbEEEEllEEPljS9_llNS7_10__identityEEEvT0_T1_T2_T3_T4_T6_E12temp_storage+112];
	add.s64 	%rd400, %rd398, %rd399;
	ld.shared.u64 	%rd401, [_ZZN3cub18CUB_300001_SM_10006detail6reduce28DeviceReduceSingleTileKernelINS2_10policy_hubIljN4cuda3std3__44plusIlEEE10Policy1000EN6thrust24THRUST_300001_SM_1000_NS18transform_iteratorINSD_6detail14equal_to_valueIiEENSF_15normal_iteratorINSD_10device_ptrIbEEEEllEEPljS9_llNS7_10__identityEEEvT0_T1_T2_T3_T4_T6_E12temp_storage+120];
	add.s64 	%rd402, %rd400, %rd401;
	ld.shared.u64 	%rd403, [_ZZN3cub18CUB_300001_SM_10006detail6reduce28DeviceReduceSingleTileKernelINS2_10policy_hubIljN4cuda3std3__44plusIlEEE10Policy1000EN6thrust24THRUST_300001_SM_1000_NS18transform_iteratorINSD_6detail14equal_to_valueIiEENSF_15normal_iteratorINSD_10device_ptrIbEEEEllEEPljS9_llNS7_10__identityEEEvT0_T1_T2_T3_T4_T6_E12temp_storage+128];
	add.s64 	%rd404, %rd402, %rd403;
	ld.shared.u64 	%rd405, [_ZZN3cub18CUB_300001_SM_10006detail6reduce28DeviceReduceSingleTileKernelINS2_10policy_hubIljN4cuda3std3__44plusIlEEE10Policy1000EN6thrust24THRUST_300001_SM_1000_NS18transform_iteratorINSD_6detail14equal_to_valueIiEENSF_15normal_iteratorINSD_10device_ptrIbEEEEllEEPljS9_llNS7_10__identityEEEvT0_T1_T2_T3_T4_T6_E12temp_storage+136];
	add.s64 	%rd430, %rd404, %rd405;
	bra.uni 	$L__BB7_50;
$L__BB7_24:
	// begin inline asm
	mov.u32 %r228, %laneid;
	// end inline asm
	and.b32  	%r279, %r2, 992;
	add.s32 	%r280, %r279, 32;
	setp.gt.u32 	%p108, %r280, %r53;
	not.b32 	%r281, %r279;
	add.s32 	%r282, %r53, %r281;
	selp.b32 	%r277, %r282, 31, %p108;
	mov.b64 	{%r230, %r235}, %rd418;
	mov.b32 	%r236, 1;
	mov.b32 	%r278, -1;
	// begin inline asm
	shfl.sync.down.b32 %r229, %r230, %r236, %r277, %r278;
	// end inline asm
	// begin inline asm
	shfl.sync.down.b32 %r234, %r235, %r236, %r277, %r278;
	// end inline asm
	mov.b64 	%rd305, {%r229, %r234};
	setp.lt.s32 	%p109, %r228, %r277;
	selp.b64 	%rd306, %rd305, 0, %p109;
	add.s64 	%rd307, %rd306, %rd418;
	mov.b64 	{%r240, %r245}, %rd307;
	mov.b32 	%r246, 2;
	// begin inline asm
	shfl.sync.down.b32 %r239, %r240, %r246, %r277, %r278;
	// end inline asm
	// begin inline asm
	shfl.sync.down.b32 %r244, %r245, %r246, %r277, %r278;
	// end inline asm
	mov.b64 	%rd308, {%r239, %r244};
	add.s32 	%r283, %r228, 2;
	setp.gt.s32 	%p110, %r283, %r277;
	selp.b64 	%rd309, 0, %rd308, %p110;
	add.s64 	%rd310, %rd309, %rd307;
	mov.b64 	{%r250, %r255}, %rd310;
	mov.b32 	%r256, 4;
	// begin inline asm
	shfl.sync.down.b32 %r249, %r250, %r256, %r277, %r278;
	// end inline asm
	// begin inline asm
	shfl.sync.down.b32 %r254, %r255, %r256, %r277, %r278;
	// end inline asm
	mov.b64 	%rd311, {%r249, %r254};
	add.s32 	%r284, %r228, 4;
	setp.gt.s32 	%p111, %r284, %r277;
	selp.b64 	%rd312, 0, %rd311, %p111;
	add.s64 	%rd313, %rd312, %rd310;
	mov.b64 	{%r260, %r265}, %rd313;
	mov.b32 	%r266, 8;
	// begin inline asm
	shfl.sync.down.b32 %r259, %r260, %r266, %r277, %r278;
	// end inline asm
	// begin inline asm
	shfl.sync.down.b32 %r264, %r265, %r266, %r277, %r278;
	// end inline asm
	mov.b64 	%rd314, {%r259, %r264};
	add.s32 	%r285, %r228, 8;
	setp.gt.s32 	%p112, %r285, %r277;
	selp.b64 	%rd315, 0, %rd314, %p112;
	add.s64 	%rd316, %rd315, %rd313;
	mov.b64 	{%r270, %r275}, %rd316;
	mov.b32 	%r276, 16;
	// begin inline asm
	shfl.sync.down.b32 %r269, %r270, %r276, %r277, %r278;
	// end inline asm
	// begin inline asm
	shfl.sync.down.b32 %r274, %r275, %r276, %r277, %r278;
	// end inline asm
	mov.b64 	%rd317, {%r269, %r274};
	add.s32 	%r286, %r228, 16;
	setp.gt.s32 	%p113, %r286, %r277;
	selp.b64 	%rd318, 0, %rd317, %p113;
	add.s64 	%rd430, %rd318, %rd316;
	setp.ne.s32 	%p114, %r228, 0;
	@%p114 bra 	$L__BB7_26;
	shr.u32 	%r287, %r2, 2;
	and.b32  	%r288, %r287, 248;
	mov.u32 	%r289, _ZZN3cub18CUB_300001_SM_10006detail6reduce28DeviceReduceSingleTileKernelINS2_10policy_hubIljN4cuda3std3__44plusIlEEE10Policy1000EN6thrust24THRUST_300001_SM_1000_NS18transform_iteratorINSD_6detail14equal_to_valueIiEENSF_15normal_iteratorINSD_10device_ptrIbEEEEllEEPljS9_llNS7_10__identityEEEvT0_T1_T2_T3_T4_T6_E12temp_storage;
	add.s32 	%r290, %r289, %r288;
	st.shared.u64 	[%r290+16], %rd430;
$L__BB7_26:
	bar.sync 	0;
	setp.ne.s32 	%p115, %r2, 0;
	@%p115 bra 	$L__BB7_50;
	setp.gt.u32 	%p116, %r53, 32;
	ld.shared.u64 	%rd319, [_ZZN3cub18CUB_300001_SM_10006detail6reduce28DeviceReduceSingleTileKernelINS2_10policy_hubIljN4cuda3std3__44plusIlEEE10Policy1000EN6thrust24THRUST_300001_SM_1000_NS18transform_iteratorINSD_6detail14equal_to_valueIiEENSF_15normal_iteratorINSD_10device_ptrIbEEEEllEEPljS9_llNS7_10__identityEEEvT0_T1_T2_T3_T4_T6_E12temp_storage+24];
	selp.b64 	%rd320, %rd319, 0, %p116;
	add.s64 	%rd321, %rd320, %rd430;
	setp.gt.u32 	%p117, %r53, 64;
	ld.shared.u64 	%rd322, [_ZZN3cub18CUB_300001_SM_10006detail6reduce28DeviceReduceSingleTileKernelINS2_10policy_hubIljN4cuda3std3__44plusIlEEE10Policy1000EN6thrust24THRUST_300001_SM_1000_NS18transform_iteratorINSD_6detail14equal_to_valueIiEENSF_15normal_iteratorINSD_10device_ptrIbEEEEllEEPljS9_llNS7_10__identityEEEvT0_T1_T2_T3_T4_T6_E12temp_storage+32];
	selp.b64 	%rd323, %rd322, 0, %p117;
	add.s64 	%rd324, %rd321, %rd323;
	setp.gt.u32 	%p118, %r53, 96;
	ld.shared.u64 	%rd325, [_ZZN3cub18CUB_300001_SM_10006detail6reduce28DeviceReduceSingleTileKernelINS2_10policy_hubIljN4cuda3std3__44plusIlEEE10Policy1000EN6thrust24THRUST_300001_SM_1000_NS18transform_iteratorINSD_6detail14equal_to_valueIiEENSF_15normal_iteratorINSD_10device_ptrIbEEEEllEEPljS9_llNS7_10__identityEEEvT0_T1_T2_T3_T4_T6_E12temp_storage+40];
	selp.b64 	%rd326, %rd325, 0, %p118;
	add.s64 	%rd327, %rd324, %rd326;
	setp.gt.u32 	%p119, %r53, 128;
	ld.shared.u64 	%rd328, [_ZZN3cub18CUB_300001_SM_10006detail6reduce28DeviceReduceSingleTileKernelINS2_10policy_hubIljN4cuda3std3__44plusIlEEE10Policy1000EN6thrust24THRUST_300001_SM_1000_NS18transform_iteratorINSD_6detail14equal_to_valueIiEENSF_15normal_iteratorINSD_10device_ptrIbEEEEllEEPljS9_llNS7_10__identityEEEvT0_T1_T2_T3_T4_T6_E12temp_storage+48];
	selp.b64 	%rd329, %rd328, 0, %p119;
	add.s64 	%rd330, %rd327, %rd329;
	setp.gt.u32 	%p120, %r53, 160;
	ld.shared.u64 	%rd331, [_ZZN3cub18CUB_300001_SM_10006detail6reduce28DeviceReduceSingleTileKernelINS2_10policy_hubIljN4cuda3std3__44plusIlEEE10Policy1000EN6thrust24THRUST_300001_SM_1000_NS18transform_iteratorINSD_6detail14equal_to_valueIiEENSF_15normal_iteratorINSD_10device_ptrIbEEEEllEEPljS9_llNS7_10__identityEEEvT0_T1_T2_T3_T4_T6_E12temp_storage+56];
	selp.b64 	%rd332, %rd331, 0, %p120;
	add.s64 	%rd333, %rd330, %rd332;
	setp.gt.u32 	%p121, %r53, 192;
	ld.shared.u64 	%rd334, [_ZZN3cub18CUB_300001_SM_10006detail6reduce28DeviceReduceSingleTileKernelINS2_10policy_hubIljN4cuda3std3__44plusIlEEE10Policy1000EN6thrust24THRUST_300001_SM_1000_NS18transform_iteratorINSD_6detail14equal_to_valueIiEENSF_15normal_iteratorINSD_10device_ptrIbEEEEllEEPljS9_llNS7_10__identityEEEvT0_T1_T2_T3_T4_T6_E12temp_storage+64];
	selp.b64 	%rd335, %rd334, 0, %p121;
	add.s64 	%rd336, %rd333, %rd335;
	setp.gt.u32 	%p122, %r53, 224;
	ld.shared.u64 	%rd337, [_ZZN3cub18CUB_300001_SM_10006detail6reduce28DeviceReduceSingleTileKernelINS2_10policy_hubIljN4cuda3std3__44plusIlEEE10Policy1000EN6thrust24THRUST_300001_SM_1000_NS18transform_iteratorINSD_6detail14equal_to_valueIiEENSF_15normal_iteratorINSD_10device_ptrIbEEEEllEEPljS9_llNS7_10__identityEEEvT0_T1_T2_T3_T4_T6_E12temp_storage+72];
	selp.b64 	%rd338, %rd337, 0, %p122;
	add.s64 	%rd339, %rd336, %rd338;
	setp.gt.u32 	%p123, %r53, 256;
	ld.shared.u64 	%rd340, [_ZZN3cub18CUB_300001_SM_10006detail6reduce28DeviceReduceSingleTileKernelINS2_10policy_hubIljN4cuda3std3__44plusIlEEE10Policy1000EN6thrust24THRUST_300001_SM_1000_NS18transform_iteratorINSD_6detail14equal_to_valueIiEENSF_15normal_iteratorINSD_10device_ptrIbEEEEllEEPljS9_llNS7_10__identityEEEvT0_T1_T2_T3_T4_T6_E12temp_storage+80];
	selp.b64 	%rd341, %rd340, 0, %p123;
	add.s64 	%rd342, %rd339, %rd341;
	setp.gt.u32 	%p124, %r53, 288;
	ld.shared.u64 	%rd343, [_ZZN3cub18CUB_300001_SM_10006detail6reduce28DeviceReduceSingleTileKernelINS2_10policy_hubIljN4cuda3std3__44plusIlEEE10Policy1000EN6thrust24THRUST_300001_SM_1000_NS18transform_iteratorINSD_6detail14equal_to_valueIiEENSF_15normal_iteratorINSD_10device_ptrIbEEEEllEEPljS9_llNS7_10__identityEEEvT0_T1_T2_T3_T4_T6_E12temp_storage+88];
	selp.b64 	%rd344, %rd343, 0, %p124;
	add.s64 	%rd345, %rd342, %rd344;
	setp.gt.u32 	%p125, %r53, 320;
	ld.shared.u64 	%rd346, [_ZZN3cub18CUB_300001_SM_10006detail6reduce28DeviceReduceSingleTileKernelINS2_10policy_hubIljN4cuda3std3__44plusIlEEE10Policy1000EN6thrust24THRUST_300001_SM_1000_NS18transform_iteratorINSD_6detail14equal_to_valueIiEENSF_15normal_iteratorINSD_10device_ptrIbEEEEllEEPljS9_llNS7_10__identityEEEvT0_T1_T2_T3_T4_T6_E12temp_storage+96];
	selp.b64 	%rd347, %rd346, 0, %p125;
	add.s64 	%rd348, %rd345, %rd347;
	setp.gt.u32 	%p126, %r53, 352;
	ld.shared.u64 	%rd349, [_ZZN3cub18CUB_300001_SM_10006detail6reduce28DeviceReduceSingleTileKernelINS2_10policy_hubIljN4cuda3std3__44plusIlEEE10Policy1000EN6thrust24THRUST_300001_SM_1000_NS18transform_iteratorINSD_6detail14equal_to_valueIiEENSF_15normal_iteratorINSD_10device_ptrIbEEEEllEEPljS9_llNS7_10__identityEEEvT0_T1_T2_T3_T4_T6_E12temp_storage+104];
	selp.b64 	%rd350, %rd349, 0, %p126;
	add.s64 	%rd351, %rd348, %rd350;
	setp.gt.u32 	%p127, %r53, 384;
	ld.shared.u64 	%rd352, [_ZZN3cub18CUB_300001_SM_10006detail6reduce28DeviceReduceSingleTileKernelINS2_10policy_hubIljN4cuda3std3__44plusIlEEE10Policy1000EN6thrust24THRUST_300001_SM_1000_NS18transform_iteratorINSD_6detail14equal_to_valueIiEENSF_15normal_iteratorINSD_10device_ptrIbEEEEllEEPljS9_llNS7_10__identityEEEvT0_T1_T2_T3_T4_T6_E12temp_storage+112];
	selp.b64 	%rd353, %rd352, 0, %p127;
	add.s64 	%rd354, %rd351, %rd353;
	setp.gt.u32 	%p128, %r53, 416;
	ld.shared.u64 	%rd355, [_ZZN3cub18CUB_300001_SM_10006detail6reduce28DeviceReduceSingleTileKernelINS2_10policy_hubIljN4cuda3std3__44plusIlEEE10Policy1000EN6thrust24THRUST_300001_SM_1000_NS18transform_iteratorINSD_6detail14equal_to_valueIiEENSF_15normal_iteratorINSD_10device_ptrIbEEEEllEEPljS9_llNS7_10__identityEEEvT0_T1_T2_T3_T4_T6_E12temp_storage+120];
	selp.b64 	%rd356, %rd355, 0, %p128;
	add.s64 	%rd357, %rd354, %rd356;
	setp.gt.u32 	%p129, %r53, 448;
	ld.shared.u64 	%rd358, [_ZZN3cub18CUB_300001_SM_10006detail6reduce28DeviceReduceSingleTileKernelINS2_10policy_hubIljN4cuda3std3__44plusIlEEE10Policy1000EN6thrust24THRUST_300001_SM_1000_NS18transform_iteratorINSD_6detail14equal_to_valueIiEENSF_15normal_iteratorINSD_10device_ptrIbEEEEllEEPljS9_llNS7_10__identityEEEvT0_T1_T2_T3_T4_T6_E12temp_storage+128];
	selp.b64 	%rd359, %rd358, 0, %p129;
	add.s64 	%rd360, %rd357, %rd359;
	setp.gt.u32 	%p130, %r53, 480;
	ld.shared.u64 	%rd361, [_ZZN3cub18CUB_300001_SM_10006detail6reduce28DeviceReduceSingleTileKernelINS2_10policy_hubIljN4cuda3std3__44plusIlEEE10Policy1000EN6thrust24THRUST_300001_SM_1000_NS18transform_iteratorINSD_6detail14equal_to_valueIiEENSF_15normal_iteratorINSD_10device_ptrIbEEEEllEEPljS9_llNS7_10__identityEEEvT0_T1_T2_T3_T4_T6_E12temp_storage+136];
	selp.b64 	%rd362, %rd361, 0, %p130;
	add.s64 	%rd430, %rd360, %rd362;
	bra.uni 	$L__BB7_50;
$L__BB7_28:
	mov.u32 	%r22, %tid.x;
	cvt.u64.u32 	%rd52, %r22;
	add.s64 	%rd28, %rd2, %rd52;
	ld.global.s8 	%r60, [%rd28];
	setp.eq.s32 	%p3, %r52, %r60;
	selp.u64 	%rd53, 1, 0, %p3;
	ld.global.s8 	%r61, [%rd28+512];
	setp.eq.s32 	%p4, %r52, %r61;
	selp.u64 	%rd54, 1, 0, %p4;
	ld.global.s8 	%r62, [%rd28+1024];
	setp.eq.s32 	%p5, %r52, %r62;
	selp.u64 	%rd55, 1, 0, %p5;
	ld.global.s8 	%r63, [%rd28+1536];
	setp.eq.s32 	%p6, %r52, %r63;
	selp.u64 	%rd56, 1, 0, %p6;
	ld.global.s8 	%r64, [%rd28+2048];
	setp.eq.s32 	%p7, %r52, %r64;
	selp.u64 	%rd57, 1, 0, %p7;
	ld.global.s8 	%r65, [%rd28+2560];
	setp.eq.s32 	%p8, %r52, %r65;
	selp.u64 	%rd58, 1, 0, %p8;
	ld.global.s8 	%r66, [%rd28+3072];
	setp.eq.s32 	%p9, %r52, %r66;
	selp.u64 	%rd59, 1, 0, %p9;
	add.s64 	%rd60, %rd54, %rd53;
	add.s64 	%rd61, %rd60, %rd55;
	add.s64 	%rd62, %rd61, %rd56;
	add.s64 	%rd63, %rd62, %rd57;
	add.s64 	%rd64, %rd63, %rd58;
	add.s64 	%rd429, %rd64, %rd59;
	add.s32 	%r23, %r53, -3584;
	setp.lt.u32 	%p10, %r23, 3584;
	mov.b32 	%r356, 3584;
	@%p10 bra 	$L__BB7_32;
	mov.b32 	%r356, 3584;
$L__BB7_30:
	cvt.u64.u32 	%rd65, %r356;
	add.s64 	%rd66, %rd28, %rd65;
	ld.global.s8 	%r68, [%rd66];
	setp.eq.s32 	%p11, %r52, %r68;
	selp.u64 	%rd67, 1, 0, %p11;
	ld.global.s8 	%r69, [%rd66+512];
	setp.eq.s32 	%p12, %r52, %r69;
	selp.u64 	%rd68, 1, 0, %p12;
	ld.global.s8 	%r70, [%rd66+1024];
	setp.eq.s32 	%p13, %r52, %r70;
	selp.u64 	%rd69, 1, 0, %p13;
	ld.global.s8 	%r71, [%rd66+1536];
	setp.eq.s32 	%p14, %r52, %r71;
	selp.u64 	%rd70, 1, 0, %p14;
	ld.global.s8 	%r72, [%rd66+2048];
	setp.eq.s32 	%p15, %r52, %r72;
	selp.u64 	%rd71, 1, 0, %p15;
	ld.global.s8 	%r73, [%rd66+2560];
	setp.eq.s32 	%p16, %r52, %r73;
	selp.u64 	%rd72, 1, 0, %p16;
	ld.global.s8 	%r74, [%rd66+3072];
	setp.eq.s32 	%p17, %r52, %r74;
	selp.u64 	%rd73, 1, 0, %p17;
	add.s64 	%rd74, %rd429, %rd67;
	add.s64 	%rd75, %rd74, %rd68;
	add.s64 	%rd76, %rd75, %rd69;
	add.s64 	%rd77, %rd76, %rd70;
	add.s64 	%rd78, %rd77, %rd71;
	add.s64 	%rd79, %rd78, %rd72;
	add.s64 	%rd429, %rd79, %rd73;
	sub.s32 	%r75, %r53, %r356;
	setp.lt.u32 	%p18, %r75, 3584;
	@%p18 bra 	$L__BB7_46;
	add.s32 	%r356, %r356, 3584;
	setp.le.u32 	%p19, %r356, %r23;
	@%p19 bra 	$L__BB7_30;
$L__BB7_32:
	setp.le.u32 	%p20, %r53, %r356;
	sub.s32 	%r76, %r53, %r356;
	setp.ge.s32 	%p21, %r22, %r76;
	or.pred  	%p22, %p20, %p21;
	@%p22 bra 	$L__BB7_46;
	not.b32 	%r78, %r22;
	add.s32 	%r79, %r53, %r78;
	sub.s32 	%r80, %r79, %r356;
	shr.u32 	%r81, %r80, 9;
	add.s32 	%r27, %r81, 1;
	and.b32  	%r28, %r27, 15;
	setp.lt.u32 	%p23, %r80, 7680;
	mov.u32 	%r361, %r22;
	@%p23 bra 	$L__BB7_37;
	or.b32  	%r359, %r22, 4096;
	add.s32 	%r358, %r22, %r356;
	and.b32  	%r82, %r27, 16777200;
	neg.s32 	%r357, %r82;
$L__BB7_35:
	.pragma "nounroll";
	cvt.u64.u32 	%rd81, %r358;
	add.s64 	%rd82, %rd2, %rd81;
	ld.global.s8 	%r83, [%rd82];
	setp.eq.s32 	%p24, %r52, %r83;
	selp.u64 	%rd83, 1, 0, %p24;
	add.s64 	%rd84, %rd429, %rd83;
	add.s32 	%r84, %r358, 512;
	cvt.u64.u32 	%rd85, %r84;
	add.s64 	%rd86, %rd2, %rd85;
	ld.global.s8 	%r85, [%rd86];
	setp.eq.s32 	%p25, %r52, %r85;
	selp.u64 	%rd87, 1, 0, %p25;
	add.s64 	%rd88, %rd84, %rd87;
	add.s32 	%r86, %r358, 1024;
	cvt.u64.u32 	%rd89, %r86;
	add.s64 	%rd90, %rd2, %rd89;
	ld.global.s8 	%r87, [%rd90];
	setp.eq.s32 	%p26, %r52, %r87;
	selp.u64 	%rd91, 1, 0, %p26;
	add.s64 	%rd92, %rd88, %rd91;
	add.s32 	%r88, %r358, 1536;
	cvt.u64.u32 	%rd93, %r88;
	add.s64 	%rd94, %rd2, %rd93;
	ld.global.s8 	%r89, [%rd94];
	setp.eq.s32 	%p27, %r52, %r89;
	selp.u64 	%rd95, 1, 0, %p27;
	add.s64 	%rd96, %rd92, %rd95;
	add.s32 	%r90, %r358, 2048;
	cvt.u64.u32 	%rd97, %r90;
	add.s64 	%rd98, %rd2, %rd97;
	ld.global.s8 	%r91, [%rd98];
	setp.eq.s32 	%p28, %r52, %r91;
	selp.u64 	%rd99, 1, 0, %p28;
	add.s64 	%rd100, %rd96, %rd99;
	add.s32 	%r92, %r358, 2560;
	cvt.u64.u32 	%rd101, %r92;
	add.s64 	%rd102, %rd2, %rd101;
	ld.global.s8 	%r93, [%rd102];
	setp.eq.s32 	%p29, %r52, %r93;
	selp.u64 	%rd103, 1, 0, %p29;
	add.s64 	%rd104, %rd100, %rd103;
	add.s32 	%r94, %r358, 3072;
	cvt.u64.u32 	%rd105, %r94;
	add.s64 	%rd106, %rd2, %rd105;
	ld.global.s8 	%r95, [%rd106];
	setp.eq.s32 	%p30, %r52, %r95;
	selp.u64 	%rd107, 1, 0, %p30;
	add.s64 	%rd108, %rd104, %rd107;
	add.s32 	%r96, %r358, 3584;
	cvt.u64.u32 	%rd109, %r96;
	add.s64 	%rd110, %rd2, %rd109;
	ld.global.s8 	%r97, [%rd110];
	setp.eq.s32 	%p31, %r52, %r97;
	selp.u64 	%rd111, 1, 0, %p31;
	add.s64 	%rd112, %rd108, %rd111;
	add.s32 	%r98, %r358, 4096;
	cvt.u64.u32 	%rd113, %r98;
	add.s64 	%rd114, %rd2, %rd113;
	ld.global.s8 	%r99, [%rd114];
	setp.eq.s32 	%p32, %r52, %r99;
	selp.u64 	%rd115, 1, 0, %p32;
	add.s64 	%rd116, %rd112, %rd115;
	add.s32 	%r100, %r358, 4608;
	cvt.u64.u32 	%rd117, %r100;
	add.s64 	%rd118, %rd2, %rd117;
	ld.global.s8 	%r101, [%rd118];
	setp.eq.s32 	%p33, %r52, %r101;
	selp.u64 	%rd119, 1, 0, %p33;
	add.s64 	%rd120, %rd116, %rd119;
	add.s32 	%r102, %r358, 5120;
	cvt.u64.u32 	%rd121, %r102;
	add.s64 	%rd122, %rd2, %rd121;
	ld.global.s8 	%r103, [%rd122];
	setp.eq.s32 	%p34, %r52, %r103;
	selp.u64 	%rd123, 1, 0, %p34;
	add.s64 	%rd124, %rd120, %rd123;
	add.s32 	%r104, %r358, 5632;
	cvt.u64.u32 	%rd125, %r104;
	add.s64 	%rd126, %rd2, %rd125;
	ld.global.s8 	%r105, [%rd126];
	setp.eq.s32 	%p35, %r52, %r105;
	selp.u64 	%rd127, 1, 0, %p35;
	add.s64 	%rd128, %rd124, %rd127;
	add.s32 	%r106, %r358, 6144;
	cvt.u64.u32 	%rd129, %r106;
	add.s64 	%rd130, %rd2, %rd129;
	ld.global.s8 	%r107, [%rd130];
	setp.eq.s32 	%p36, %r52, %r107;
	selp.u64 	%rd131, 1, 0, %p36;
	add.s64 	%rd132, %rd128, %rd131;
	add.s32 	%r108, %r358, 6656;
	cvt.u64.u32 	%rd133, %r108;
	add.s64 	%rd134, %rd2, %rd133;
	ld.global.s8 	%r109, [%rd134];
	setp.eq.s32 	%p37, %r52, %r109;
	selp.u64 	%rd135, 1, 0, %p37;
	add.s64 	%rd136, %rd132, %rd135;
	add.s32 	%r110, %r358, 7168;
	cvt.u64.u32 	%rd137, %r110;
	add.s64 	%rd138, %rd2, %rd137;
	ld.global.s8 	%r111, [%rd138];
	setp.eq.s32 	%p38, %r52, %r111;
	selp.u64 	%rd139, 1, 0, %p38;
	add.s64 	%rd140, %rd136, %rd139;
	add.s32 	%r112, %r358, 7680;
	cvt.u64.u32 	%rd141, %r112;
	add.s64 	%rd142, %rd2, %rd141;
	ld.global.s8 	%r113, [%rd142];
	setp.eq.s32 	%p39, %r52, %r113;
	selp.u64 	%rd143, 1, 0, %p39;
	add.s64 	%rd429, %rd140, %rd143;
	add.s32 	%r359, %r359, 8192;
	add.s32 	%r358, %r358, 8192;
	add.s32 	%r357, %r357, 16;
	setp.ne.s32 	%p40, %r357, 0;
	@%p40 bra 	$L__BB7_35;
	add.s32 	%r361, %r359, -4096;
$L__BB7_37:
	setp.eq.s32 	%p41, %r28, 0;
	@%p41 bra 	$L__BB7_46;
	and.b32  	%r40, %r27, 7;
	setp.lt.u32 	%p42, %r28, 8;
	@%p42 bra 	$L__BB7_40;
	add.s32 	%r114, %r361, %r356;
	cvt.u64.u32 	%rd145, %r114;
	add.s64 	%rd146, %rd2, %rd145;
	ld.global.s8 	%r115, [%rd146];
	setp.eq.s32 	%p43, %r52, %r115;
	selp.u64 	%rd147, 1, 0, %p43;
	add.s64 	%rd148, %rd429, %rd147;
	add.s32 	%r116, %r114, 512;
	cvt.u64.u32 	%rd149, %r116;
	add.s64 	%rd150, %rd2, %rd149;
	ld.global.s8 	%r117, [%rd150];
	setp.eq.s32 	%p44, %r52, %r117;
	selp.u64 	%rd151, 1, 0, %p44;
	add.s64 	%rd152, %rd148, %rd151;
	add.s32 	%r118, %r114, 1024;
	cvt.u64.u32 	%rd153, %r118;
	add.s64 	%rd154, %rd2, %rd153;
	ld.global.s8 	%r119, [%rd154];
	setp.eq.s32 	%p45, %r52, %r119;
	selp.u64 	%rd155, 1, 0, %p45;
	add.s64 	%rd156, %rd152, %rd155;
	add.s32 	%r120, %r114, 1536;
	cvt.u64.u32 	%rd157, %r120;
	add.s64 	%rd158, %rd2, %rd157;
	ld.global.s8 	%r121, [%rd158];
	setp.eq.s32 	%p46, %r52, %r121;
	selp.u64 	%rd159, 1, 0, %p46;
	add.s64 	%rd160, %rd156, %rd159;
	add.s32 	%r122, %r114, 2048;
	cvt.u64.u32 	%rd161, %r122;
	add.s64 	%rd162, %rd2, %rd161;
	ld.global.s8 	%r123, [%rd162];
	setp.eq.s32 	%p47, %r52, %r123;
	selp.u64 	%rd163, 1, 0, %p47;
	add.s64 	%rd164, %rd160, %rd163;
	add.s32 	%r124, %r114, 2560;
	cvt.u64.u32 	%rd165, %r124;
	add.s64 	%rd166, %rd2, %rd165;
	ld.global.s8 	%r125, [%rd166];
	setp.eq.s32 	%p48, %r52, %r125;
	selp.u64 	%rd167, 1, 0, %p48;
	add.s64 	%rd168, %rd164, %rd167;
	add.s32 	%r126, %r114, 3072;
	cvt.u64.u32 	%rd169, %r126;
	add.s64 	%rd170, %rd2, %rd169;
	ld.global.s8 	%r127, [%rd170];
	setp.eq.s32 	%p49, %r52, %r127;
	selp.u64 	%rd171, 1, 0, %p49;
	add.s64 	%rd172, %rd168, %rd171;
	add.s32 	%r128, %r114, 3584;
	cvt.u64.u32 	%rd173, %r128;
	add.s64 	%rd174, %rd2, %rd173;
	ld.global.s8 	%r129, [%rd174];
	setp.eq.s32 	%p50, %r52, %r129;
	selp.u64 	%rd175, 1, 0, %p50;
	add.s64 	%rd429, %rd172, %rd175;
	add.s32 	%r361, %r361, 4096;
$L__BB7_40:
	setp.eq.s32 	%p51, %r40, 0;
	@%p51 bra 	$L__BB7_46;
	and.b32  	%r43, %r27, 3;
	setp.lt.u32 	%p52, %r40, 4;
	@%p52 bra 	$L__BB7_43;
	add.s32 	%r130, %r361, %r356;
	cvt.u64.u32 	%rd177, %r130;
	add.s64 	%rd178, %rd2, %rd177;
	ld.global.s8 	%r131, [%rd178];
	setp.eq.s32 	%p53, %r52, %r131;
	selp.u64 	%rd179, 1, 0, %p53;
	add.s64 	%rd180, %rd429, %rd179;
	add.s32 	%r132, %r130, 512;
	cvt.u64.u32 	%rd181, %r132;
	add.s64 	%rd182, %rd2, %rd181;
	ld.global.s8 	%r133, [%rd182];
	setp.eq.s32 	%p54, %r52, %r133;
	selp.u64 	%rd183, 1, 0, %p54;
	add.s64 	%rd184, %rd180, %rd183;
	add.s32 	%r134, %r130, 1024;
	cvt.u64.u32 	%rd185, %r134;
	add.s64 	%rd186, %rd2, %rd185;
	ld.global.s8 	%r135, [%rd186];
	setp.eq.s32 	%p55, %r52, %r135;
	selp.u64 	%rd187, 1, 0, %p55;
	add.s64 	%rd188, %rd184, %rd187;
	add.s32 	%r136, %r130, 1536;
	cvt.u64.u32 	%rd189, %r136;
	add.s64 	%rd190, %rd2, %rd189;
	ld.global.s8 	%r137, [%rd190];
	setp.eq.s32 	%p56, %r52, %r137;
	selp.u64 	%rd191, 1, 0, %p56;
	add.s64 	%rd429, %rd188, %rd191;
	add.s32 	%r361, %r361, 2048;
$L__BB7_43:
	setp.eq.s32 	%p57, %r43, 0;
	@%p57 bra 	$L__BB7_46;
	add.s32 	%r364, %r361, %r356;
	neg.s32 	%r363, %r43;
$L__BB7_45:
	.pragma "nounroll";
	cvt.u64.u32 	%rd192, %r364;
	add.s64 	%rd193, %rd2, %rd192;
	ld.global.s8 	%r138, [%rd193];
	setp.eq.s32 	%p58, %r52, %r138;
	selp.u64 	%rd194, 1, 0, %p58;
	add.s64 	%rd429, %rd429, %rd194;
	add.s32 	%r364, %r364, 512;
	add.s32 	%r363, %r363, 1;
	setp.ne.s32 	%p59, %r363, 0;
	@%p59 bra 	$L__BB7_45;
$L__BB7_46:
	// begin inline asm
	mov.u32 %r139, %laneid;
	// end inline asm
	mov.b64 	{%r141, %r146}, %rd429;
	mov.b32 	%r147, 1;
	mov.b32 	%r188, 31;
	mov.b32 	%r189, -1;
	// begin inline asm
	shfl.sync.down.b32 %r140, %r141, %r147, %r188, %r189;
	// end inline asm
	// begin inline asm
	shfl.sync.down.b32 %r145, %r146, %r147, %r188, %r189;
	// end inline asm
	mov.b64 	%rd195, {%r140, %r145};
	setp.gt.s32 	%p60, %r139, 30;
	selp.b64 	%rd196, 0, %rd195, %p60;
	add.s64 	%rd197, %rd196, %rd429;
	mov.b64 	{%r151, %r156}, %rd197;
	mov.b32 	%r157, 2;
	// begin inline asm
	shfl.sync.down.b32 %r150, %r151, %r157, %r188, %r189;
	// end inline asm
	// begin inline asm
	shfl.sync.down.b32 %r155, %r156, %r157, %r188, %r189;
	// end inline asm
	mov.b64 	%rd198, {%r150, %r155};
	setp.gt.s32 	%p61, %r139, 29;
	selp.b64 	%rd199, 0, %rd198, %p61;
	add.s64 	%rd200, %rd199, %rd197;
	mov.b64 	{%r161, %r166}, %rd200;
	mov.b32 	%r167, 4;
	// begin inline asm
	shfl.sync.down.b32 %r160, %r161, %r167, %r188, %r189;
	// end inline asm
	// begin inline asm
	shfl.sync.down.b32 %r165, %r166, %r167, %r188, %r189;
	// end inline asm
	mov.b64 	%rd201, {%r160, %r165};
	setp.gt.s32 	%p62, %r139, 27;
	selp.b64 	%rd202, 0, %rd201, %p62;
	add.s64 	%rd203, %rd202, %rd200;
	mov.b64 	{%r171, %r176}, %rd203;
	mov.b32 	%r177, 8;
	// begin inline asm
	shfl.sync.down.b32 %r170, %r171, %r177, %r188, %r189;
	// end inline asm
	// begin inline asm
	shfl.sync.down.b32 %r175, %r176, %r177, %r188, %r189;
	// end inline asm
	mov.b64 	%rd204, {%r170, %r175};
	setp.gt.s32 	%p63, %r139, 23;
	selp.b64 	%rd205, 0, %rd204, %p63;
	add.s64 	%rd206, %rd205, %rd203;
	mov.b64 	{%r181, %r186}, %rd206;
	mov.b32 	%r187, 16;
	// begin inline asm
	shfl.sync.down.b32 %r180, %r181, %r187, %r188, %r189;
	// end inline asm
	// begin inline asm
	shfl.sync.down.b32 %r185, %r186, %r187, %r188, %r189;
	// end inline asm
	mov.b64 	%rd207, {%r180, %r185};
	setp.gt.s32 	%p64, %r139, 15;
	selp.b64 	%rd208, 0, %rd207, %p64;
	add.s64 	%rd430, %rd208, %rd206;
	setp.ne.s32 	%p65, %r139, 0;
	@%p65 bra 	$L__BB7_48;
	shr.u32 	%r190, %r22, 2;
	and.b32  	%r191, %r190, 248;
	mov.u32 	%r192, _ZZN3cub18CUB_300001_SM_10006detail6reduce28DeviceReduceSingleTileKernelINS2_10policy_hubIljN4cuda3std3__44plusIlEEE10Policy1000EN6thrust24THRUST_300001_SM_1000_NS18transform_iteratorINSD_6detail14equal_to_valueIiEENSF_15normal_iteratorINSD_10device_ptrIbEEEEllEEPljS9_llNS7_10__identityEEEvT0_T1_T2_T3_T4_T6_E12temp_storage;
	add.s32 	%r193, %r192, %r191;
	st.shared.u64 	[%r193+16], %rd430;
$L__BB7_48:
	bar.sync 	0;
	setp.ne.s32 	%p66, %r22, 0;
	@%p66 bra 	$L__BB7_50;
	ld.shared.u64 	%rd209, [_ZZN3cub18CUB_300001_SM_10006detail6reduce28DeviceReduceSingleTileKernelINS2_10policy_hubIljN4cuda3std3__44plusIlEEE10Policy1000EN6thrust24THRUST_300001_SM_1000_NS18transform_iteratorINSD_6detail14equal_to_valueIiEENSF_15normal_iteratorINSD_10device_ptrIbEEEEllEEPljS9_llNS7_10__identityEEEvT0_T1_T2_T3_T4_T6_E12temp_storage+24];
	add.s64 	%rd210, %rd209, %rd430;
	ld.shared.u64 	%rd211, [_ZZN3cub18CUB_300001_SM_10006detail6reduce28DeviceReduceSingleTileKernelINS2_10policy_hubIljN4cuda3std3__44plusIlEEE10Policy1000EN6thrust24THRUST_300001_SM_1000_NS18transform_iteratorINSD_6detail14equal_to_valueIiEENSF_15normal_iteratorINSD_10device_ptrIbEEEEllEEPljS9_llNS7_10__identityEEEvT0_T1_T2_T3_T4_T6_E12temp_storage+32];
	add.s64 	%rd212, %rd210, %rd211;
	ld.shared.u64 	%rd213, [_ZZN3cub18CUB_300001_SM_10006detail6reduce28DeviceReduceSingleTileKernelINS2_10policy_hubIljN4cuda3std3__44plusIlEEE10Policy1000EN6thrust24THRUST_300001_SM_1000_NS18transform_iteratorINSD_6detail14equal_to_valueIiEENSF_15normal_iteratorINSD_10device_ptrIbEEEEllEEPljS9_llNS7_10__identityEEEvT0_T1_T2_T3_T4_T6_E12temp_storage+40];
	add.s64 	%rd214, %rd212, %rd213;
	ld.shared.u64 	%rd215, [_ZZN3cub18CUB_300001_SM_10006detail6reduce28DeviceReduceSingleTileKernelINS2_10policy_hubIljN4cuda3std3__44plusIlEEE10Policy1000EN6thrust24THRUST_300001_SM_1000_NS18transform_iteratorINSD_6detail14equal_to_valueIiEENSF_15normal_iteratorINSD_10device_ptrIbEEEEllEEPljS9_llNS7_10__identityEEEvT0_T1_T2_T3_T4_T6_E12temp_storage+48];
	add.s64 	%rd216, %rd214, %rd215;
	ld.shared.u64 	%rd217, [_ZZN3cub18CUB_300001_SM_10006detail6reduce28DeviceReduceSingleTileKernelINS2_10policy_hubIljN4cuda3std3__44plusIlEEE10Policy1000EN6thrust24THRUST_300001_SM_1000_NS18transform_iteratorINSD_6detail14equal_to_valueIiEENSF_15normal_iteratorINSD_10device_ptrIbEEEEllEEPljS9_llNS7_10__identityEEEvT0_T1_T2_T3_T4_T6_E12temp_storage+56];
	add.s64 	%rd218, %rd216, %rd217;
	ld.shared.u64 	%rd219, [_ZZN3cub18CUB_300001_SM_10006detail6reduce28DeviceReduceSingleTileKernelINS2_10policy_hubIljN4cuda3std3__44plusIlEEE10Policy1000EN6thrust24THRUST_300001_SM_1000_NS18transform_iteratorINSD_6detail14equal_to_valueIiEENSF_15normal_iteratorINSD_10device_ptrIbEEEEllEEPljS9_llNS7_10__identityEEEvT0_T1_T2_T3_T4_T6_E12temp_storage+64];
	add.s64 	%rd220, %rd218, %rd219;
	ld.shared.u64 	%rd221, [_ZZN3cub18CUB_300001_SM_10006detail6reduce28DeviceReduceSingleTileKernelINS2_10policy_hubIljN4cuda3std3__44plusIlEEE10Policy1000EN6thrust24THRUST_300001_SM_1000_NS18transform_iteratorINSD_6detail14equal_to_valueIiEENSF_15normal_iteratorINSD_10device_ptrIbEEEEllEEPljS9_llNS7_10__identityEEEvT0_T1_T2_T3_T4_T6_E12temp_storage+72];
	add.s64 	%rd222, %rd220, %rd221;
	ld.shared.u64 	%rd223, [_ZZN3cub18CUB_300001_SM_10006detail6reduce28DeviceReduceSingleTileKernelINS2_10policy_hubIljN4cuda3std3__44plusIlEEE10Policy1000EN6thrust24THRUST_300001_SM_1000_NS18transform_iteratorINSD_6detail14equal_to_valueIiEENSF_15normal_iteratorINSD_10device_ptrIbEEEEllEEPljS9_llNS7_10__identityEEEvT0_T1_T2_T3_T4_T6_E12temp_storage+80];
	add.s64 	%rd224, %rd222, %rd223;
	ld.shared.u64 	%rd225, [_ZZN3cub18CUB_300001_SM_10006detail6reduce28DeviceReduceSingleTileKernelINS2_10policy_hubIljN4cuda3std3__44plusIlEEE10Policy1000EN6thrust24THRUST_300001_SM_1000_NS18transform_iteratorINSD_6detail14equal_to_valueIiEENSF_15normal_iteratorINSD_10device_ptrIbEEEEllEEPljS9_llNS7_10__identityEEEvT0_T1_T2_T3_T4_T6_E12temp_storage+88];
	add.s64 	%rd226, %rd224, %rd225;
	ld.shared.u64 	%rd227, [_ZZN3cub18CUB_300001_SM_10006detail6reduce28DeviceReduceSingleTileKernelINS2_10policy_hubIljN4cuda3std3__44plusIlEEE10Policy1000EN6thrust24THRUST_300001_SM_1000_NS18transform_iteratorINSD_6detail14equal_to_valueIiEENSF_15normal_iteratorINSD_10device_ptrIbEEEEllEEPljS9_llNS7_10__identityEEEvT0_T1_T2_T3_T4_T6_E12temp_storage+96];
	add.s64 	%rd228, %rd226, %rd227;
	ld.shared.u64 	%rd229, [_ZZN3cub18CUB_300001_SM_10006detail6reduce28DeviceReduceSingleTileKernelINS2_10policy_hubIljN4cuda3std3__44plusIlEEE10Policy1000EN6thrust24THRUST_300001_SM_1000_NS18transform_iteratorINSD_6detail14equal_to_valueIiEENSF_15normal_iteratorINSD_10device_ptrIbEEEEllEEPljS9_llNS7_10__identityEEEvT0_T1_T2_T3_T4_T6_E12temp_storage+104];
	add.s64 	%rd230, %rd228, %rd229;
	ld.shared.u64 	%rd231, [_ZZN3cub18CUB_300001_SM_10006detail6reduce28DeviceReduceSingleTileKernelINS2_10policy_hubIljN4cuda3std3__44plusIlEEE10Policy1000EN6thrust24THRUST_300001_SM_1000_NS18transform_iteratorINSD_6detail14equal_to_valueIiEENSF_15normal_iteratorINSD_10device_ptrIbEEEEllEEPljS9_llNS7_10__identityEEEvT0_T1_T2_T3_T4_T6_E12temp_storage+112];
	add.s64 	%rd232, %rd230, %rd231;
	ld.shared.u64 	%rd233, [_ZZN3cub18CUB_300001_SM_10006detail6reduce28DeviceReduceSingleTileKernelINS2_10policy_hubIljN4cuda3std3__44plusIlEEE10Policy1000EN6thrust24THRUST_300001_SM_1000_NS18transform_iteratorINSD_6detail14equal_to_valueIiEENSF_15normal_iteratorINSD_10device_ptrIbEEEEllEEPljS9_llNS7_10__identityEEEvT0_T1_T2_T3_T4_T6_E12temp_storage+120];
	add.s64 	%rd234, %rd232, %rd233;
	ld.shared.u64 	%rd235, [_ZZN3cub18CUB_300001_SM_10006detail6reduce28DeviceReduceSingleTileKernelINS2_10policy_hubIljN4cuda3std3__44plusIlEEE10Policy1000EN6thrust24THRUST_300001_SM_1000_NS18transform_iteratorINSD_6detail14equal_to_valueIiEENSF_15normal_iteratorINSD_10device_ptrIbEEEEllEEPljS9_llNS7_10__identityEEEvT0_T1_T2_T3_T4_T6_E12temp_storage+128];
	add.s64 	%rd236, %rd234, %rd235;
	ld.shared.u64 	%rd237, [_ZZN3cub18CUB_300001_SM_10006detail6reduce28DeviceReduceSingleTileKernelINS2_10policy_hubIljN4cuda3std3__44plusIlEEE10Policy1000EN6thrust24THRUST_300001_SM_1000_NS18transform_iteratorINSD_6detail14equal_to_valueIiEENSF_15normal_iteratorINSD_10device_ptrIbEEEEllEEPljS9_llNS7_10__identityEEEvT0_T1_T2_T3_T4_T6_E12temp_storage+136];
	add.s64 	%rd430, %rd236, %rd237;
$L__BB7_50:
	mov.u32 	%r346, %tid.x;
	setp.ne.s32 	%p138, %r346, 0;
	@%p138 bra 	$L__BB7_52;
	add.s64 	%rd406, %rd430, %rd50;
	st.global.u64 	[%rd1], %rd406;
$L__BB7_52:
	ret;

}
	// .globl	_ZN3cub18CUB_300001_SM_10006detail6reduce18DeviceReduceKernelINS2_10policy_hubIljN4cuda3std3__44plusIlEEE10Policy1000EN6thrust24THRUST_300001_SM_1000_NS18transform_iteratorINSD_6detail14equal_to_valueIiEENSF_15normal_iteratorINSD_10device_ptrIbEEEEllEEjS9_lNS7_10__identityEEEvT0_PT3_T1_NS0_13GridEvenShareISR_EET2_T4_
.visible .entry _ZN3cub18CUB_300001_SM_10006detail6reduce18DeviceReduceKernelINS2_10policy_hubIljN4cuda3std3__44plusIlEEE10Policy1000EN6thrust24THRUST_300001_SM_1000_NS18transform_iteratorINSD_6detail14equal_to_valueIiEENSF_15normal_iteratorINSD_10device_ptrIbEEEEllEEjS9_lNS7_10__identityEEEvT0_PT3_T1_NS0_13GridEvenShareISR_EET2_T4_(
	.param .align 8 .b8 _ZN3cub18CUB_300001_SM_10006detail6reduce18DeviceReduceKernelINS2_10policy_hubIljN4cuda3std3__44plusIlEEE10Policy1000EN6thrust24THRUST_300001_SM_1000_NS18transform_iteratorINSD_6detail14equal_to_valueIiEENSF_15normal_iteratorINSD_10device_ptrIbEEEEllEEjS9_lNS7_10__identityEEEvT0_PT3_T1_NS0_13GridEvenShareISR_EET2_T4__param_0[16],
	.param .u64 .ptr .align 1 _ZN3cub18CUB_300001_SM_10006detail6reduce18DeviceReduceKernelINS2_10policy_hubIljN4cuda3std3__44plusIlEEE10Policy1000EN6thrust24THRUST_300001_SM_1000_NS18transform_iteratorINSD_6detail14equal_to_valueIiEENSF_15normal_iteratorINSD_10device_ptrIbEEEEllEEjS9_lNS7_10__identityEEEvT0_PT3_T1_NS0_13GridEvenShareISR_EET2_T4__param_1,
	.param .u32 _ZN3cub18CUB_300001_SM_10006detail6reduce18DeviceReduceKernelINS2_10policy_hubIljN4cuda3std3__44plusIlEEE10Policy1000EN6thrust24THRUST_300001_SM_1000_NS18transform_iteratorINSD_6detail14equal_to_valueIiEENSF_15normal_iteratorINSD_10device_ptrIbEEEEllEEjS9_lNS7_10__identityEEEvT0_PT3_T1_NS0_13GridEvenShareISR_EET2_T4__param_2,
	.param .align 4 .b8 _ZN3cub18CUB_300001_SM_10006detail6reduce18DeviceReduceKernelINS2_10policy_hubIljN4cuda3std3__44plusIlEEE10Policy1000EN6thrust24THRUST_300001_SM_1000_NS18transform_iteratorINSD_6detail14equal_to_valueIiEENSF_15normal_iteratorINSD_10device_ptrIbEEEEllEEjS9_lNS7_10__identityEEEvT0_PT3_T1_NS0_13GridEvenShareISR_EET2_T4__param_3[40],
	.param .align 1 .b8 _ZN3cub18CUB_300001_SM_10006detail6reduce18DeviceReduceKernelINS2_10policy_hubIljN4cuda3std3__44plusIlEEE10Policy1000EN6thrust24THRUST_300001_SM_1000_NS18transform_iteratorINSD_6detail14equal_to_valueIiEENSF_15normal_iteratorINSD_10device_ptrIbEEEEllEEjS9_lNS7_10__identityEEEvT0_PT3_T1_NS0_13GridEvenShareISR_EET2_T4__param_4[1],
	.param .align 1 .b8 _ZN3cub18CUB_300001_SM_10006detail6reduce18DeviceReduceKernelINS2_10policy_hubIljN4cuda3std3__44plusIlEEE10Policy1000EN6thrust24THRUST_300001_SM_1000_NS18transform_iteratorINSD_6detail14equal_to_valueIiEENSF_15normal_iteratorINSD_10device_ptrIbEEEEllEEjS9_lNS7_10__identityEEEvT0_PT3_T1_NS0_13GridEvenShareISR_EET2_T4__param_5[1]
)
.maxntid 512
{
	.reg .pred 	%p<138>;
	.reg .b16 	%rs<4>;
	.reg .b32 	%r<424>;
	.reg .b64 	%rd<475>;
	// demoted variable
	.shared .align 8 .b8 _ZZN3cub18CUB_300001_SM_10006detail6reduce18DeviceReduceKernelINS2_10policy_hubIljN4cuda3std3__44plusIlEEE10Policy1000EN6thrust24THRUST_300001_SM_1000_NS18transform_iteratorINSD_6detail14equal_to_valueIiEENSF_15normal_iteratorINSD_10device_ptrIbEEEEllEEjS9_lNS7_10__identityEEEvT0_PT3_T1_NS0_13GridEvenShareISR_EET2_T4_E12temp_storage[152];
	ld.param.u32 	%r3, [_ZN3cub18CUB_300001_SM_10006detail6reduce18DeviceReduceKernelINS2_10policy_hubIljN4cuda3std3__44plusIlEEE10Policy1000EN6thrust24THRUST_300001_SM_1000_NS18transform_iteratorINSD_6detail14equal_to_valueIiEENSF_15normal_iteratorINSD_10device_ptrIbEEEEllEEjS9_lNS7_10__identityEEEvT0_PT3_T1_NS0_13GridEvenShareISR_EET2_T4__param_0+8];
	ld.param.u32 	%r1, [_ZN3cub18CUB_300001_SM_10006detail6reduce18DeviceReduceKernelINS2_10policy_hubIljN4cuda3std3__44plusIlEEE10Policy1000EN6thrust24THRUST_300001_SM_1000_NS18transform_iteratorINSD_6detail14equal_to_valueIiEENSF_15normal_iteratorINSD_10device_ptrIbEEEEllEEjS9_lNS7_10__identityEEEvT0_PT3_T1_NS0_13GridEvenShareISR_EET2_T4__param_3+20];
	ld.param.u32 	%r2, [_ZN3cub18CUB_300001_SM_10006detail6reduce18DeviceReduceKernelINS2_10policy_hubIljN4cuda3std3__44plusIlEEE10Policy1000EN6thrust24THRUST_300001_SM_1000_NS18transform_iteratorINSD_6detail14equal_to_valueIiEENSF_15normal_iteratorINSD_10device_ptrIbEEEEllEEjS9_lNS7_10__identityEEEvT0_PT3_T1_NS0_13GridEvenShareISR_EET2_T4__param_3+24];
	ld.param.u64 	%rd41, [_ZN3cub18CUB_300001_SM_10006detail6reduce18DeviceReduceKernelINS2_10policy_hubIljN4cuda3std3__44plusIlEEE10Policy1000EN6thrust24THRUST_300001_SM_1000_NS18transform_iteratorINSD_6detail14equal_to_valueIiEENSF_15normal_iteratorINSD_10device_ptrIbEEEEllEEjS9_lNS7_10__identityEEEvT0_PT3_T1_NS0_13GridEvenShareISR_EET2_T4__param_0];
	cvta.to.global.u64 	%rd1, %rd41;
	mov.u32 	%r4, %ctaid.x;
	mul.lo.s32 	%r5, %r2, 3584;
	mul.lo.s32 	%r415, %r4, 3584;
	sub.s32 	%r7, %r1, %r415;
	setp.gt.u32 	%p1, %r7, 3583;
	@%p1 bra 	$L__BB8_26;
	mov.u32 	%r8, %tid.x;
	setp.ge.u32 	%p66, %r8, %r7;
	mov.b64 	%rd463, 0;
	mov.u32 	%r406, %r8;
	@%p66 bra 	$L__BB8_3;
	add.s32 	%r220, %r415, %r8;
	cvt.u64.u32 	%rd232, %r220;
	add.s64 	%rd233, %rd1, %rd232;
	ld.global.s8 	%r221, [%rd233];
	setp.eq.s32 	%p67, %r3, %r221;
	selp.u64 	%rd463, 1, 0, %p67;
	add.s32 	%r406, %r8, 512;
$L__BB8_3:
	setp.ge.u32 	%p68, %r406, %r7;
	@%p68 bra 	$L__BB8_17;
	not.b32 	%r222, %r406;
	add.s32 	%r223, %r1, %r222;
	sub.s32 	%r224, %r223, %r415;
	shr.u32 	%r225, %r224, 9;
	add.s32 	%r11, %r225, 1;
	and.b32  	%r12, %r11, 15;
	setp.lt.u32 	%p69, %r224, 7680;
	@%p69 bra 	$L__BB8_8;
	or.b32  	%r405, %r406, 4096;
	add.s32 	%r404, %r406, %r415;
	and.b32  	%r226, %r11, 16777200;
	neg.s32 	%r403, %r226;
$L__BB8_6:
	.pragma "nounroll";
	cvt.u64.u32 	%rd235, %r404;
	add.s64 	%rd236, %rd1, %rd235;
	ld.global.s8 	%r227, [%rd236];
	setp.eq.s32 	%p70, %r3, %r227;
	selp.u64 	%rd237, 1, 0, %p70;
	add.s64 	%rd238, %rd463, %rd237;
	add.s32 	%r228, %r404, 512;
	cvt.u64.u32 	%rd239, %r228;
	add.s64 	%rd240, %rd1, %rd239;
	ld.global.s8 	%r229, [%rd240];
	setp.eq.s32 	%p71, %r3, %r229;
	selp.u64 	%rd241, 1, 0, %p71;
	add.s64 	%rd242, %rd238, %rd241;
	add.s32 	%r230, %r404, 1024;
	cvt.u64.u32 	%rd243, %r230;
	add.s64 	%rd244, %rd1, %rd243;
	ld.global.s8 	%r231, [%rd244];
	setp.eq.s32 	%p72, %r3, %r231;
	selp.u64 	%rd245, 1, 0, %p72;
	add.s64 	%rd246, %rd242, %rd245;
	add.s32 	%r232, %r404, 1536;
	cvt.u64.u32 	%rd247, %r232;
	add.s64 	%rd248, %rd1, %rd247;
	ld.global.s8 	%r233, [%rd248];
	setp.eq.s32 	%p73, %r3, %r233;
	selp.u64 	%rd249, 1, 0, %p73;
	add.s64 	%rd250, %rd246, %rd249;
	add.s32 	%r234, %r404, 2048;
	cvt.u64.u32 	%rd251, %r234;
	add.s64 	%rd252, %rd1, %rd251;
	ld.global.s8 	%r235, [%rd252];
	setp.eq.s32 	%p74, %r3, %r235;
	selp.u64 	%rd253, 1, 0, %p74;
	add.s64 	%rd254, %rd250, %rd253;
	add.s32 	%r236, %r404, 2560;
	cvt.u64.u32 	%rd255, %r236;
	add.s64 	%rd256, %rd1, %rd255;
	ld.global.s8 	%r237, [%rd256];
	setp.eq.s32 	%p75, %r3, %r237;
	selp.u64 	%rd257, 1, 0, %p75;
	add.s64 	%rd258, %rd254, %rd257;
	add.s32 	%r238, %r404, 3072;
	cvt.u64.u32 	%rd259, %r238;
	add.s64 	%rd260, %rd1, %rd259;
	ld.global.s8 	%r239, [%rd260];
	setp.eq.s32 	%p76, %r3, %r239;
	selp.u64 	%rd261, 1, 0, %p76;
	add.s64 	%rd262, %rd258, %rd261;
	add.s32 	%r240, %r404, 3584;
	cvt.u64.u32 	%rd263, %r240;
	add.s64 	%rd264, %rd1, %rd263;
	ld.global.s8 	%r241, [%rd264];
	setp.eq.s32 	%p77, %r3, %r241;
	selp.u64 	%rd265, 1, 0, %p77;
	add.s64 	%rd266, %rd262, %rd265;
	add.s32 	%r242, %r404, 4096;
	cvt.u64.u32 	%rd267, %r242;
	add.s64 	%rd268, %rd1, %rd267;
	ld.global.s8 	%r243, [%rd268];
	setp.eq.s32 	%p78, %r3, %r243;
	selp.u64 	%rd269, 1, 0, %p78;
	add.s64 	%rd270, %rd266, %rd269;
	add.s32 	%r244, %r404, 4608;
	cvt.u64.u32 	%rd271, %r244;
	add.s64 	%rd272, %rd1, %rd271;
	ld.global.s8 	%r245, [%rd272];
	setp.eq.s32 	%p79, %r3, %r245;
	selp.u64 	%rd273, 1, 0, %p79;
	add.s64 	%rd274, %rd270, %rd273;
	add.s32 	%r246, %r404, 5120;
	cvt.u64.u32 	%rd275, %r246;
	add.s64 	%rd276, %rd1, %rd275;
	ld.global.s8 	%r247, [%rd276];
	setp.eq.s32 	%p80, %r3, %r247;
	selp.u64 	%rd277, 1, 0, %p80;
	add.s64 	%rd278, %rd274, %rd277;
	add.s32 	%r248, %r404, 5632;
	cvt.u64.u32 	%rd279, %r248;
	add.s64 	%rd280, %rd1, %rd279;
	ld.global.s8 	%r249, [%rd280];
	setp.eq.s32 	%p81, %r3, %r249;
	selp.u64 	%rd281, 1, 0, %p81;
	add.s64 	%rd282, %rd278, %rd281;
	add.s32 	%r250, %r404, 6144;
	cvt.u64.u32 	%rd283, %r250;
	add.s64 	%rd284, %rd1, %rd283;
	ld.global.s8 	%r251, [%rd284];
	setp.eq.s32 	%p82, %r3, %r251;
	selp.u64 	%rd285, 1, 0, %p82;
	add.s64 	%rd286, %rd282, %rd285;
	add.s32 	%r252, %r404, 6656;
	cvt.u64.u32 	%rd287, %r252;
	add.s64 	%rd288, %rd1, %rd287;
	ld.global.s8 	%r253, [%rd288];
	setp.eq.s32 	%p83, %r3, %r253;
	selp.u64 	%rd289, 1, 0, %p83;
	add.s64 	%rd290, %rd286, %rd289;
	add.s32 	%r254, %r404, 7168;
	cvt.u64.u32 	%rd291, %r254;
	add.s64 	%rd292, %rd1, %rd291;
	ld.global.s8 	%r255, [%rd292];
	setp.eq.s32 	%p84, %r3, %r255;
	selp.u64 	%rd293, 1, 0, %p84;
	add.s64 	%rd294, %rd290, %rd293;
	add.s32 	%r256, %r404, 7680;
	cvt.u64.u32 	%rd295, %r256;
	add.s64 	%rd296, %rd1, %rd295;
	ld.global.s8 	%r257, [%rd296];
	setp.eq.s32 	%p85, %r3, %r257;
	selp.u64 	%rd297, 1, 0, %p85;
	add.s64 	%rd463, %rd294, %rd297;
	add.s32 	%r405, %r405, 8192;
	add.s32 	%r404, %r404, 8192;
	add.s32 	%r403, %r403, 16;
	setp.ne.s32 	%p86, %r403, 0;
	@%p86 bra 	$L__BB8_6;
	add.s32 	%r406, %r405, -4096;
$L__BB8_8:
	setp.eq.s32 	%p87, %r12, 0;
	@%p87 bra 	$L__BB8_17;
	and.b32  	%r24, %r11, 7;
	setp.lt.u32 	%p88, %r12, 8;
	@%p88 bra 	$L__BB8_11;
	add.s32 	%r258, %r406, %r415;
	cvt.u64.u32 	%rd299, %r258;
	add.s64 	%rd300, %rd1, %rd299;
	ld.global.s8 	%r259, [%rd300];
	setp.eq.s32 	%p89, %r3, %r259;
	selp.u64 	%rd301, 1, 0, %p89;
	add.s64 	%rd302, %rd463, %rd301;
	add.s32 	%r260, %r258, 512;
	cvt.u64.u32 	%rd303, %r260;
	add.s64 	%rd304, %rd1, %rd303;
	ld.global.s8 	%r261, [%rd304];
	setp.eq.s32 	%p90, %r3, %r261;
	selp.u64 	%rd305, 1, 0, %p90;
	add.s64 	%rd306, %rd302, %rd305;
	add.s32 	%r262, %r258, 1024;
	cvt.u64.u32 	%rd307, %r262;
	add.s64 	%rd308, %rd1, %rd307;
	ld.global.s8 	%r263, [%rd308];
	setp.eq.s32 	%p91, %r3, %r263;
	selp.u64 	%rd309, 1, 0, %p91;
	add.s64 	%rd310, %rd306, %rd309;
	add.s32 	%r264, %r258, 1536;
	cvt.u64.u32 	%rd311, %r264;
	add.s64 	%rd312, %rd1, %rd311;
	ld.global.s8 	%r265, [%rd312];
	setp.eq.s32 	%p92, %r3, %r265;
	selp.u64 	%rd313, 1, 0, %p92;
	add.s64 	%rd314, %rd310, %rd313;
	add.s32 	%r266, %r258, 2048;
	cvt.u64.u32 	%rd315, %r266;
	add.s64 	%rd316, %rd1, %rd315;
	ld.global.s8 	%r267, [%rd316];
	setp.eq.s32 	%p93, %r3, %r267;
	selp.u64 	%rd317, 1, 0, %p93;
	add.s64 	%rd318, %rd314, %rd317;
	add.s32 	%r268, %r258, 2560;
	cvt.u64.u32 	%rd319, %r268;
	add.s64 	%rd320, %rd1, %rd319;
	ld.global.s8 	%r269, [%rd320];
	setp.eq.s32 	%p94, %r3, %r269;
	selp.u64 	%rd321, 1, 0, %p94;
	add.s64 	%rd322, %rd318, %rd321;
	add.s32 	%r270, %r258, 3072;
	cvt.u64.u32 	%rd323, %r270;
	add.s64 	%rd324, %rd1, %rd323;
	ld.global.s8 	%r271, [%rd324];
	setp.eq.s32 	%p95, %r3, %r271;
	selp.u64 	%rd325, 1, 0, %p95;
	add.s64 	%rd326, %rd322, %rd325;
	add.s32 	%r272, %r258, 3584;
	cvt.u64.u32 	%rd327, %r272;
	add.s64 	%rd328, %rd1, %rd327;
	ld.global.s8 	%r273, [%rd328];
	setp.eq.s32 	%p96, %r3, %r273;
	selp.u64 	%rd329, 1, 0, %p96;
	add.s64 	%rd463, %rd326, %rd329;
	add.s32 	%r406, %r406, 4096;
$L__BB8_11:
	setp.eq.s32 	%p97, %r24, 0;
	@%p97 bra 	$L__BB8_17;
	and.b32  	%r27, %r11, 3;
	setp.lt.u32 	%p98, %r24, 4;
	@%p98 bra 	$L__BB8_14;
	add.s32 	%r274, %r406, %r415;
	cvt.u64.u32 	%rd331, %r274;
	add.s64 	%rd332, %rd1, %rd331;
	ld.global.s8 	%r275, [%rd332];
	setp.eq.s32 	%p99, %r3, %r275;
	selp.u64 	%rd333, 1, 0, %p99;
	add.s64 	%rd334, %rd463, %rd333;
	add.s32 	%r276, %r274, 512;
	cvt.u64.u32 	%rd335, %r276;
	add.s64 	%rd336, %rd1, %rd335;
	ld.global.s8 	%r277, [%rd336];
	setp.eq.s32 	%p100, %r3, %r277;
	selp.u64 	%rd337, 1, 0, %p100;
	add.s64 	%rd338, %rd334, %rd337;
	add.s32 	%r278, %r274, 1024;
	cvt.u64.u32 	%rd339, %r278;
	add.s64 	%rd340, %rd1, %rd339;
	ld.global.s8 	%r279, [%rd340];
	setp.eq.s32 	%p101, %r3, %r279;
	selp.u64 	%rd341, 1, 0, %p101;
	add.s64 	%rd342, %rd338, %rd341;
	add.s32 	%r280, %r274, 1536;
	cvt.u64.u32 	%rd343, %r280;
	add.s64 	%rd344, %rd1, %rd343;
	ld.global.s8 	%r281, [%rd344];
	setp.eq.s32 	%p102, %r3, %r281;
	selp.u64 	%rd345, 1, 0, %p102;
	add.s64 	%rd463, %rd342, %rd345;
	add.s32 	%r406, %r406, 2048;
$L__BB8_14:
	setp.eq.s32 	%p103, %r27, 0;
	@%p103 bra 	$L__BB8_17;
	add.s32 	%r410, %r406, %r415;
	neg.s32 	%r409, %r27;
$L__BB8_16:
	.pragma "nounroll";
	cvt.u64.u32 	%rd346, %r410;
	add.s64 	%rd347, %rd1, %rd346;
	ld.global.s8 	%r282, [%rd347];
	setp.eq.s32 	%p104, %r3, %r282;
	selp.u64 	%rd348, 1, 0, %p104;
	add.s64 	%rd463, %rd463, %rd348;
	add.s32 	%r410, %r410, 512;
	add.s32 	%r409, %r409, 1;
	setp.ne.s32 	%p105, %r409, 0;
	@%p105 bra 	$L__BB8_16;
$L__BB8_17:
	setp.lt.u32 	%p106, %r7, 512;
	@%p106 bra 	$L__BB8_22;
	// begin inline asm
	mov.u32 %r346, %laneid;
	// end inline asm
	mov.b64 	{%r348, %r353}, %rd463;
	mov.b32 	%r354, 1;
	mov.b32 	%r395, 31;
	mov.b32 	%r396, -1;
	// begin inline asm
	shfl.sync.down.b32 %r347, %r348, %r354, %r395, %r396;
	// end inline asm
	// begin inline asm
	shfl.sync.down.b32 %r352, %r353, %r354, %r395, %r396;
	// end inline asm
	mov.b64 	%rd407, {%r347, %r352};
	setp.gt.s32 	%p130, %r346, 30;
	selp.b64 	%rd408, 0, %rd407, %p130;
	add.s64 	%rd409, %rd408, %rd463;
	mov.b64 	{%r358, %r363}, %rd409;
	mov.b32 	%r364, 2;
	// begin inline asm
	shfl.sync.down.b32 %r357, %r358, %r364, %r395, %r396;
	// end inline asm
	// begin inline asm
	shfl.sync.down.b32 %r362, %r363, %r364, %r395, %r396;
	// end inline asm
	mov.b64 	%rd410, {%r357, %r362};
	setp.gt.s32 	%p131, %r346, 29;
	selp.b64 	%rd411, 0, %rd410, %p131;
	add.s64 	%rd412, %rd411, %rd409;
	mov.b64 	{%r368, %r373}, %rd412;
	mov.b32 	%r374, 4;
	// begin inline asm
	shfl.sync.down.b32 %r367, %r368, %r374, %r395, %r396;
	// end inline asm
	// begin inline asm
	shfl.sync.down.b32 %r372, %r373, %r374, %r395, %r396;
	// end inline asm
	mov.b64 	%rd413, {%r367, %r372};
	setp.gt.s32 	%p132, %r346, 27;
	selp.b64 	%rd414, 0, %rd413, %p132;
	add.s64 	%rd415, %rd414, %rd412;
	mov.b64 	{%r378, %r383}, %rd415;
	mov.b32 	%r384, 8;
	// begin inline asm
	shfl.sync.down.b32 %r377, %r378, %r384, %r395, %r396;
	// end inline asm
	// begin inline asm
	shfl.sync.down.b32 %r382, %r383, %r384, %r395, %r396;
	// end inline asm
	mov.b64 	%rd416, {%r377, %r382};
	setp.gt.s32 	%p133, %r346, 23;
	selp.b64 	%rd417, 0, %rd416, %p133;
	add.s64 	%rd418, %rd417, %rd415;
	mov.b64 	{%r388, %r393}, %rd418;
	mov.b32 	%r394, 16;
	// begin inline asm
	shfl.sync.down.b32 %r387, %r388, %r394, %r395, %r396;
	// end inline asm
	// begin inline asm
	shfl.sync.down.b32 %r392, %r393, %r394, %r395, %r396;
	// end inline asm
	mov.b64 	%rd419, {%r387, %r392};
	setp.gt.s32 	%p134, %r346, 15;
	selp.b64 	%rd420, 0, %rd419, %p134;
	add.s64 	%rd474, %rd420, %rd418;
	setp.ne.s32 	%p135, %r346, 0;
	@%p135 bra 	$L__BB8_20;
	shr.u32 	%r397, %r8, 2;
	and.b32  	%r398, %r397, 248;
	mov.u32 	%r399, _ZZN3cub18CUB_300001_SM_10006detail6reduce18DeviceReduceKernelINS2_10policy_hubIljN4cuda3std3__44plusIlEEE10Policy1000EN6thrust24THRUST_300001_SM_1000_NS18transform_iteratorINSD_6detail14equal_to_valueIiEENSF_15normal_iteratorINSD_10device_ptrIbEEEEllEEjS9_lNS7_10__identityEEEvT0_PT3_T1_NS0_13GridEvenShareISR_EET2_T4_E12temp_storage;
	add.s32 	%r400, %r399, %r398;
	st.shared.u64 	[%r400+16], %rd474;
$L__BB8_20:
	bar.sync 	0;
	setp.ne.s32 	%p136, %r8, 0;
	@%p136 bra 	$L__BB8_48;
	ld.shared.u64 	%rd421, [_ZZN3cub18CUB_300001_SM_10006detail6reduce18DeviceReduceKernelINS2_10policy_hubIljN4cuda3std3__44plusIlEEE10Policy1000EN6thrust24THRUST_300001_SM_1000_NS18transform_iteratorINSD_6detail14equal_to_valueIiEENSF_15normal_iteratorINSD_10device_ptrIbEEEEllEEjS9_lNS7_10__identityEEEvT0_PT3_T1_NS0_13GridEvenShareISR_EET2_T4_E12temp_storage+24];
	add.s64 	%rd422, %rd421, %rd474;
	ld.shared.u64 	%rd423, [_ZZN3cub18CUB_300001_SM_10006detail6reduce18DeviceReduceKernelINS2_10policy_hubIljN4cuda3std3__44plusIlEEE10Policy1000EN6thrust24THRUST_300001_SM_1000_NS18transform_iteratorINSD_6detail14equal_to_valueIiEENSF_15normal_iteratorINSD_10device_ptrIbEEEEllEEjS9_lNS7_10__identityEEEvT0_PT3_T1_NS0_13GridEvenShareISR_EET2_T4_E12temp_storage+32];
	add.s64 	%rd424, %rd422, %rd423;
	ld.shared.u64 	%rd425, [_ZZN3cub18CUB_300001_SM_10006detail6reduce18DeviceReduceKernelINS2_10policy_hubIljN4cuda3std3__44plusIlEEE10Policy1000EN6thrust24THRUST_300001_SM_1000_NS18transform_iteratorINSD_6detail14equal_to_valueIiEENSF_15normal_iteratorINSD_10device_ptrIbEEEEllEEjS9_lNS7_10__identityEEEvT0_PT3_T1_NS0_13GridEvenShareISR_EET2_T4_E12temp_storage+40];
	add.s64 	%rd426, %rd424, %rd425;
	ld.shared.u64 	%rd427, [_ZZN3cub18CUB_300001_SM_10006detail6reduce18DeviceReduceKernelINS2_10policy_hubIljN4cuda3std3__44plusIlEEE10Policy1000EN6thrust24THRUST_300001_SM_1000_NS18transform_iteratorINSD_6detail14equal_to_valueIiEENSF_15normal_iteratorINSD_10device_ptrIbEEEEllEEjS9_lNS7_10__identityEEEvT0_PT3_T1_NS0_13GridEvenShareISR_EET2_T4_E12temp_storage+48];
	add.s64 	%rd428, %rd426, %rd427;
	ld.shared.u64 	%rd429, [_ZZN3cub18CUB_300001_SM_10006detail6reduce18DeviceReduceKernelINS2_10policy_hubIljN4cuda3std3__44plusIlEEE10Policy1000EN6thrust24THRUST_300001_SM_1000_NS18transform_iteratorINSD_6detail14equal_to_valueIiEENSF_15normal_iteratorINSD_10device_ptrIbEEEEllEEjS9_lNS7_10__identityEEEvT0_PT3_T1_NS0_13GridEvenShareISR_EET2_T4_E12temp_storage+56];
	add.s64 	%rd430, %rd428, %rd429;
	ld.shared.u64 	%rd431, [_ZZN3cub18CUB_300001_SM_10006detail6reduce18DeviceReduceKernelINS2_10policy_hubIljN4cuda3std3__44plusIlEEE10Policy1000EN6thrust24THRUST_300001_SM_1000_NS18transform_iteratorINSD_6detail14equal_to_valueIiEENSF_15normal_iteratorINSD_10device_ptrIbEEEEllEEjS9_lNS7_10__identityEEEvT0_PT3_T1_NS0_13GridEvenShareISR_EET2_T4_E12temp_storage+64];
	add.s64 	%rd432, %rd430, %rd431;
	ld.shared.u64 	%rd433, [_ZZN3cub18CUB_300001_SM_10006detail6reduce18DeviceReduceKernelINS2_10policy_hubIljN4cuda3std3__44plusIlEEE10Policy1000EN6thrust24THRUST_300001_SM_1000_NS18transform_iteratorINSD_6detail14equal_to_valueIiEENSF_15normal_iteratorINSD_10device_ptrIbEEEEllEEjS9_lNS7_10__identityEEEvT0_PT3_T1_NS0_13GridEvenShareISR_EET2_T4_E12temp_storage+72];
	add.s64 	%rd434, %rd432, %rd433;
	ld.shared.u64 	%rd435, [_ZZN3cub18CUB_300001_SM_10006detail6reduce18DeviceReduceKernelINS2_10policy_hubIljN4cuda3std3__44plusIlEEE10Policy1000EN6thrust24THRUST_300001_SM_1000_NS18transform_iteratorINSD_6detail14equal_to_valueIiEENSF_15normal_iteratorINSD_10device_ptrIbEEEEllEEjS9_lNS7_10__identityEEEvT0_PT3_T1_NS0_13GridEvenShareISR_EET2_T4_E12temp_storage+80];
	add.s64 	%rd436, %rd434, %rd435;
	ld.shared.u64 	%rd437, [_ZZN3cub18CUB_300001_SM_10006detail6reduce18DeviceReduceKernelINS2_10policy_hubIljN4cuda3std3__44plusIlEEE10Policy1000EN6thrust24THRUST_300001_SM_1000_NS18transform_iteratorINSD_6detail14equal_to_valueIiEENSF_15normal_iteratorINSD_10device_ptrIbEEEEllEEjS9_lNS7_10__identityEEEvT0_PT3_T1_NS0_13GridEvenShareISR_EET2_T4_E12temp_storage+88];
	add.s64 	%rd438, %rd436, %rd437;
	ld.shared.u64 	%rd439, [_ZZN3cub18CUB_300001_SM_10006detail6reduce18DeviceReduceKernelINS2_10policy_hubIljN4cuda3std3__44plusIlEEE10Policy1000EN6thrust24THRUST_300001_SM_1000_NS18transform_iteratorINSD_6detail14equal_to_valueIiEENSF_15normal_iteratorINSD_10device_ptrIbEEEEllEEjS9_lNS7_10__identityEEEvT0_PT3_T1_NS0_13GridEvenShareISR_EET2_T4_E12temp_storage+96];
	add.s64 	%rd440, %rd438, %rd439;
	ld.shared.u64 	%rd441, [_ZZN3cub18CUB_300001_SM_10006detail6reduce18DeviceReduceKernelINS2_10policy_hubIljN4cuda3std3__44plusIlEEE10Policy1000EN6thrust24THRUST_300001_SM_1000_NS18transform_iteratorINSD_6detail14equal_to_valueIiEENSF_15normal_iteratorINSD_10device_ptrIbEEEEllEEjS9_lNS7_10__identityEEEvT0_PT3_T1_NS0_13GridEvenShareISR_EET2_T4_E12temp_storage+104];
	add.s64 	%rd442, %rd440, %rd441;
	ld.shared.u64 	%rd443, [_ZZN3cub18CUB_300001_SM_10006detail6reduce18DeviceReduceKernelINS2_10policy_hubIljN4cuda3std3__44plusIlEEE10Policy1000EN6thrust24THRUST_300001_SM_1000_NS18transform_iteratorINSD_6detail14equal_to_valueIiEENSF_15normal_iteratorINSD_10device_ptrIbEEEEllEEjS9_lNS7_10__identityEEEvT0_PT3_T1_NS0_13GridEvenShareISR_EET2_T4_E12temp_storage+112];
	add.s64 	%rd444, %rd442, %rd443;
	ld.shared.u64 	%rd445, [_ZZN3cub18CUB_300001_SM_10006detail6reduce18DeviceReduceKernelINS2_10policy_hubIljN4cuda3std3__44plusIlEEE10Policy1000EN6thrust24THRUST_300001_SM_1000_NS18transform_iteratorINSD_6detail14equal_to_valueIiEENSF_15normal_iteratorINSD_10device_ptrIbEEEEllEEjS9_lNS7_10__identityEEEvT0_PT3_T1_NS0_13GridEvenShareISR_EET2_T4_E12temp_storage+120];
	add.s64 	%rd446, %rd444, %rd445;
	ld.shared.u64 	%rd447, [_ZZN3cub18CUB_300001_SM_10006detail6reduce18DeviceReduceKernelINS2_10policy_hubIljN4cuda3std3__44plusIlEEE10Policy1000EN6thrust24THRUST_300001_SM_1000_NS18transform_iteratorINSD_6detail14equal_to_valueIiEENSF_15normal_iteratorINSD_10device_ptrIbEEEEllEEjS9_lNS7_10__identityEEEvT0_PT3_T1_NS0_13GridEvenShareISR_EET2_T4_E12temp_storage+128];
	add.s64 	%rd448, %rd446, %rd447;
	ld.shared.u64 	%rd449, [_ZZN3cub18CUB_300001_SM_10006detail6reduce18DeviceReduceKernelINS2_10policy_hubIljN4cuda3std3__44plusIlEEE10Policy1000EN6thrust24THRUST_300001_SM_1000_NS18transform_iteratorINSD_6detail14equal_to_valueIiEENSF_15normal_iteratorINSD_10device_ptrIbEEEEllEEjS9_lNS7_10__identityEEEvT0_PT3_T1_NS0_13GridEvenShareISR_EET2_T4_E12temp_storage+136];
	add.s64 	%rd474, %rd448, %rd449;
	bra.uni 	$L__BB8_48;
$L__BB8_22:
	// begin inline asm
	mov.u32 %r283, %laneid;
	// end inline asm
	and.b32  	%r334, %r8, 992;
	add.s32 	%r335, %r334, 32;
	setp.gt.u32 	%p107, %r335, %r7;
	not.b32 	%r336, %r334;
	add.s32 	%r337, %r7, %r336;
	selp.b32 	%r332, %r337, 31, %p107;
	mov.b64 	{%r285, %r290}, %rd463;
	mov.b32 	%r291, 1;
	mov.b32 	%r333, -1;
	// begin inline asm
	shfl.sync.down.b32 %r284, %r285, %r291, %r332, %r333;
	// end inline asm
	// begin inline asm
	shfl.sync.down.b32 %r289, %r290, %r291, %r332, %r333;
	// end inline asm
	mov.b64 	%rd349, {%r284, %r289};
	setp.lt.s32 	%p108, %r283, %r332;
	selp.b64 	%rd350, %rd349, 0, %p108;
	add.s64 	%rd351, %rd350, %rd463;
	mov.b64 	{%r295, %r300}, %rd351;
	mov.b32 	%r301, 2;
	// begin inline asm
	shfl.sync.down.b32 %r294, %r295, %r301, %r332, %r333;
	// end inline asm
	// begin inline asm
	shfl.sync.down.b32 %r299, %r300, %r301, %r332, %r333;
	// end inline asm
	mov.b64 	%rd352, {%r294, %r299};
	add.s32 	%r338, %r283, 2;
	setp.gt.s32 	%p109, %r338, %r332;
	selp.b64 	%rd353, 0, %rd352, %p109;
	add.s64 	%rd354, %rd353, %rd351;
	mov.b64 	{%r305, %r310}, %rd354;
	mov.b32 	%r311, 4;
	// begin inline asm
	shfl.sync.down.b32 %r304, %r305, %r311, %r332, %r333;
	// end inline asm
	// begin inline asm
	shfl.sync.down.b32 %r309, %r310, %r311, %r332, %r333;
	// end inline asm
	mov.b64 	%rd355, {%r304, %r309};
	add.s32 	%r339, %r283, 4;
	setp.gt.s32 	%p110, %r339, %r332;
	selp.b64 	%rd356, 0, %rd355, %p110;
	add.s64 	%rd357, %rd356, %rd354;
	mov.b64 	{%r315, %r320}, %rd357;
	mov.b32 	%r321, 8;
	// begin inline asm
	shfl.sync.down.b32 %r314, %r315, %r321, %r332, %r333;
	// end inline asm
	// begin inline asm
	shfl.sync.down.b32 %r319, %r320, %r321, %r332, %r333;
	// end inline asm
	mov.b64 	%rd358, {%r314, %r319};
	add.s32 	%r340, %r283, 8;
	setp.gt.s32 	%p111, %r340, %r332;
	selp.b64 	%rd359, 0, %rd358, %p111;
	add.s64 	%rd360, %rd359, %rd357;
	mov.b64 	{%r325, %r330}, %rd360;
	mov.b32 	%r331, 16;
	// begin inline asm
	shfl.sync.down.b32 %r324, %r325, %r331, %r332, %r333;
	// end inline asm
	// begin inline asm
	shfl.sync.down.b32 %r329, %r330, %r331, %r332, %r333;
	// end inline asm
	mov.b64 	%rd361, {%r324, %r329};
	add.s32 	%r341, %r283, 16;
	setp.gt.s32 	%p112, %r341, %r332;
	selp.b64 	%rd362, 0, %rd361, %p112;
	add.s64 	%rd474, %rd362, %rd360;
	setp.ne.s32 	%p113, %r283, 0;
	@%p113 bra 	$L__BB8_24;
	shr.u32 	%r342, %r8, 2;
	and.b32  	%r343, %r342, 248;
	mov.u32 	%r344, _ZZN3cub18CUB_300001_SM_10006detail6reduce18DeviceReduceKernelINS2_10policy_hubIljN4cuda3std3__44plusIlEEE10Policy1000EN6thrust24THRUST_300001_SM_1000_NS18transform_iteratorINSD_6detail14equal_to_valueIiEENSF_15normal_iteratorINSD_10device_ptrIbEEEEllEEjS9_lNS7_10__identityEEEvT0_PT3_T1_NS0_13GridEvenShareISR_EET2_T4_E12temp_storage;
	add.s32 	%r345, %r344, %r343;
	st.shared.u64 	[%r345+16], %rd474;
$L__BB8_24:
	bar.sync 	0;
	setp.ne.s32 	%p114, %r8, 0;
	@%p114 bra 	$L__BB8_48;
	setp.gt.u32 	%p115, %r7, 32;
	ld.shared.u64 	%rd363, [_ZZN3cub18CUB_300001_SM_10006detail6reduce18DeviceReduceKernelINS2_10policy_hubIljN4cuda3std3__44plusIlEEE10Policy1000EN6thrust24THRUST_300001_SM_1000_NS18transform_iteratorINSD_6detail14equal_to_valueIiEENSF_15normal_iteratorINSD_10device_ptrIbEEEEllEEjS9_lNS7_10__identityEEEvT0_PT3_T1_NS0_13GridEvenShareISR_EET2_T4_E12temp_storage+24];
	selp.b64 	%rd364, %rd363, 0, %p115;
	add.s64 	%rd365, %rd364, %rd474;
	setp.gt.u32 	%p116, %r7, 64;
	ld.shared.u64 	%rd366, [_ZZN3cub18CUB_300001_SM_10006detail6reduce18DeviceReduceKernelINS2_10policy_hubIljN4cuda3std3__44plusIlEEE10Policy1000EN6thrust24THRUST_300001_SM_1000_NS18transform_iteratorINSD_6detail14equal_to_valueIiEENSF_15normal_iteratorINSD_10device_ptrIbEEEEllEEjS9_lNS7_10__identityEEEvT0_PT3_T1_NS0_13GridEvenShareISR_EET2_T4_E12temp_storage+32];
	selp.b64 	%rd367, %rd366, 0, %p116;
	add.s64 	%rd368, %rd365, %rd367;
	setp.gt.u32 	%p117, %r7, 96;
	ld.shared.u64 	%rd369, [_ZZN3cub18CUB_300001_SM_10006detail6reduce18DeviceReduceKernelINS2_10policy_hubIljN4cuda3std3__44plusIlEEE10Policy1000EN6thrust24THRUST_300001_SM_1000_NS18transform_iteratorINSD_6detail14equal_to_valueIiEENSF_15normal_iteratorINSD_10device_ptrIbEEEEllEEjS9_lNS7_10__identityEEEvT0_PT3_T1_NS0_13GridEvenShareISR_EET2_T4_E12temp_storage+40];
	selp.b64 	%rd370, %rd369, 0, %p117;
	add.s64 	%rd371, %rd368, %rd370;
	setp.gt.u32 	%p118, %r7, 128;
	ld.shared.u64 	%rd372, [_ZZN3cub18CUB_300001_SM_10006detail6reduce18DeviceReduceKernelINS2_10policy_hubIljN4cuda3std3__44plusIlEEE10Policy1000EN6thrust24THRUST_300001_SM_1000_NS18transform_iteratorINSD_6detail14equal_to_valueIiEENSF_15normal_iteratorINSD_10device_ptrIbEEEEllEEjS9_lNS7_10__identityEEEvT0_PT3_T1_NS0_13GridEvenShareISR_EET2_T4_E12temp_storage+48];
	selp.b64 	%rd373, %rd372, 0, %p118;
	add.s64 	%rd374, %rd371, %rd373;
	setp.gt.u32 	%p119, %r7, 160;
	ld.shared.u64 	%rd375, [_ZZN3cub18CUB_300001_SM_10006detail6reduce18DeviceReduceKernelINS2_10policy_hubIljN4cuda3std3__44plusIlEEE10Policy1000EN6thrust24THRUST_300001_SM_1000_NS18transform_iteratorINSD_6detail14equal_to_valueIiEENSF_15normal_iteratorINSD_10device_ptrIbEEEEllEEjS9_lNS7_10__identityEEEvT0_PT3_T1_NS0_13GridEvenShareISR_EET2_T4_E12temp_storage+56];
	selp.b64 	%rd376, %rd375, 0, %p119;
	add.s64 	%rd377, %rd374, %rd376;
	setp.gt.u32 	%p120, %r7, 192;
	ld.shared.u64 	%rd378, [_ZZN3cub18CUB_300001_SM_10006detail6reduce18DeviceReduceKernelINS2_10policy_hubIljN4cuda3std3__44plusIlEEE10Policy1000EN6thrust24THRUST_300001_SM_1000_NS18transform_iteratorINSD_6detail14equal_to_valueIiEENSF_15normal_iteratorINSD_10device_ptrIbEEEEllEEjS9_lNS7_10__identityEEEvT0_PT3_T1_NS0_13GridEvenShareISR_EET2_T4_E12temp_storage+64];
	selp.b64 	%rd379, %rd378, 0, %p120;
	add.s64 	%rd380, %rd377, %rd379;
	setp.gt.u32 	%p121, %r7, 224;
	ld.shared.u64 	%rd381, [_ZZN3cub18CUB_300001_SM_10006detail6reduce18DeviceReduceKernelINS2_10policy_hubIljN4cuda3std3__44plusIlEEE10Policy1000EN6thrust24THRUST_300001_SM_1000_NS18transform_iteratorINSD_6detail14equal_to_valueIiEENSF_15normal_iteratorINSD_10device_ptrIbEEEEllEEjS9_lNS7_10__identityEEEvT0_PT3_T1_NS0_13GridEvenShareISR_EET2_T4_E12temp_storage+72];
	selp.b64 	%rd382, %rd381, 0, %p121;
	add.s64 	%rd383, %rd380, %rd382;
	setp.gt.u32 	%p122, %r7, 256;
	ld.shared.u64 	%rd384, [_ZZN3cub18CUB_300001_SM_10006detail6reduce18DeviceReduceKernelINS2_10policy_hubIljN4cuda3std3__44plusIlEEE10Policy1000EN6thrust24THRUST_300001_SM_1000_NS18transform_iteratorINSD_6detail14equal_to_valueIiEENSF_15normal_iteratorINSD_10device_ptrIbEEEEllEEjS9_lNS7_10__identityEEEvT0_PT3_T1_NS0_13GridEvenShareISR_EET2_T4_E12temp_storage+80];
	selp.b64 	%rd385, %rd384, 0, %p122;
	add.s64 	%rd386, %rd383, %rd385;
	setp.gt.u32 	%p123, %r7, 288;
	ld.shared.u64 	%rd387, [_ZZN3cub18CUB_300001_SM_10006detail6reduce18DeviceReduceKernelINS2_10policy_hubIljN4cuda3std3__44plusIlEEE10Policy1000EN6thrust24THRUST_300001_SM_1000_NS18transform_iteratorINSD_6detail14equal_to_valueIiEENSF_15normal_iteratorINSD_10device_ptrIbEEEEllEEjS9_lNS7_10__identityEEEvT0_PT3_T1_NS0_13GridEvenShareISR_EET2_T4_E12temp_storage+88];
	selp.b64 	%rd388, %rd387, 0, %p123;
	add.s64 	%rd389, %rd386, %rd388;
	setp.gt.u32 	%p124, %r7, 320;
	ld.shared.u64 	%rd390, [_ZZN3cub18CUB_300001_SM_10006detail6reduce18DeviceReduceKernelINS2_10policy_hubIljN4cuda3std3__44plusIlEEE10Policy1000EN6thrust24THRUST_300001_SM_1000_NS18transform_iteratorINSD_6detail14equal_to_valueIiEENSF_15normal_iteratorINSD_10device_ptrIbEEEEllEEjS9_lNS7_10__identityEEEvT0_PT3_T1_NS0_13GridEvenShareISR_EET2_T4_E12temp_storage+96];
	selp.b64 	%rd391, %rd390, 0, %p124;
	add.s64 	%rd392, %rd389, %rd391;
	setp.gt.u32 	%p125, %r7, 352;
	ld.shared.u64 	%rd393, [_ZZN3cub18CUB_300001_SM_10006detail6reduce18DeviceReduceKernelINS2_10policy_hubIljN4cuda3std3__44plusIlEEE10Policy1000EN6thrust24THRUST_300001_SM_1000_NS18transform_iteratorINSD_6detail14equal_to_valueIiEENSF_15normal_iteratorINSD_10device_ptrIbEEEEllEEjS9_lNS7_10__identityEEEvT0_PT3_T1_NS0_13GridEvenShareISR_EET2_T4_E12temp_storage+104];
	selp.b64 	%rd394, %rd393, 0, %p125;
	add.s64 	%rd395, %rd392, %rd394;
	setp.gt.u32 	%p126, %r7, 384;
	ld.shared.u64 	%rd396, [_ZZN3cub18CUB_300001_SM_10006detail6reduce18DeviceReduceKernelINS2_10policy_hubIljN4cuda3std3__44plusIlEEE10Policy1000EN6thrust24THRUST_300001_SM_1000_NS18transform_iteratorINSD_6detail14equal_to_valueIiEENSF_15normal_iteratorINSD_10device_ptrIbEEEEllEEjS9_lNS7_10__identityEEEvT0_PT3_T1_NS0_13GridEvenShareISR_EET2_T4_E12temp_storage+112];
	selp.b64 	%rd397, %rd396, 0, %p126;
	add.s64 	%rd398, %rd395, %rd397;
	setp.gt.u32 	%p127, %r7, 416;
	ld.shared.u64 	%rd399, [_ZZN3cub18CUB_300001_SM_10006detail6reduce18DeviceReduceKernelINS2_10policy_hubIljN4cuda3std3__44plusIlEEE10Policy1000EN6thrust24THRUST_300001_SM_1000_NS18transform_iteratorINSD_6detail14equal_to_valueIiEENSF_15normal_iteratorINSD_10device_ptrIbEEEEllEEjS9_lNS7_10__identityEEEvT0_PT3_T1_NS0_13GridEvenShareISR_EET2_T4_E12temp_storage+120];
	selp.b64 	%rd400, %rd399, 0, %p127;
	add.s64 	%rd401, %rd398, %rd400;
	setp.gt.u32 	%p128, %r7, 448;
	ld.shared.u64 	%rd402, [_ZZN3cub18CUB_300001_SM_10006detail6reduce18DeviceReduceKernelINS2_10policy_hubIljN4cuda3std3__44plusIlEEE10Policy1000EN6thrust24THRUST_300001_SM_1000_NS18transform_iteratorINSD_6detail14equal_to_valueIiEENSF_15normal_iteratorINSD_10device_ptrIbEEEEllEEjS9_lNS7_10__identityEEEvT0_PT3_T1_NS0_13GridEvenShareISR_EET2_T4_E12temp_storage+128];
	selp.b64 	%rd403, %rd402, 0, %p128;
	add.s64 	%rd404, %rd401, %rd403;
	setp.gt.u32 	%p129, %r7, 480;
	ld.shared.u64 	%rd405, [_ZZN3cub18CUB_300001_SM_10006detail6reduce18DeviceReduceKernelINS2_10policy_hubIljN4cuda3std3__44plusIlEEE10Policy1000EN6thrust24THRUST_300001_SM_1000_NS18transform_iteratorINSD_6detail14equal_to_valueIiEENSF_15normal_iteratorINSD_10device_ptrIbEEEEllEEjS9_lNS7_10__identityEEEvT0_PT3_T1_NS0_13GridEvenShareISR_EET2_T4_E12temp_storage+136];
	selp.b64 	%rd406, %rd405, 0, %p129;
	add.s64 	%rd474, %rd404, %rd406;
	bra.uni 	$L__BB8_48;
$L__BB8_26:
	mov.u32 	%r36, %tid.x;
	add.s32 	%r73, %r415, %r36;
	cvt.u64.u32 	%rd42, %r73;
	add.s64 	%rd43, %rd1, %rd42;
	ld.global.s8 	%r74, [%rd43];
	setp.eq.s32 	%p2, %r3, %r74;
	selp.u64 	%rd44, 1, 0, %p2;
	ld.global.s8 	%r75, [%rd43+512];
	setp.eq.s32 	%p3, %r3, %r75;
	selp.u64 	%rd45, 1, 0, %p3;
	ld.global.s8 	%r76, [%rd43+1024];
	setp.eq.s32 	%p4, %r3, %r76;
	selp.u64 	%rd46, 1, 0, %p4;
	ld.global.s8 	%r77, [%rd43+1536];
	setp.eq.s32 	%p5, %r3, %r77;
	selp.u64 	%rd47, 1, 0, %p5;
	ld.global.s8 	%r78, [%rd43+2048];
	setp.eq.s32 	%p6, %r3, %r78;
	selp.u64 	%rd48, 1, 0, %p6;
	ld.global.s8 	%r79, [%rd43+2560];
	setp.eq.s32 	%p7, %r3, %r79;
	selp.u64 	%rd49, 1, 0, %p7;
	ld.global.s8 	%r80, [%rd43+3072];
	setp.eq.s32 	%p8, %r3, %r80;
	selp.u64 	%rd50, 1, 0, %p8;
	add.s64 	%rd51, %rd45, %rd44;
	add.s64 	%rd52, %rd51, %rd46;
	add.s64 	%rd53, %rd52, %rd47;
	add.s64 	%rd54, %rd53, %rd48;
	add.s64 	%rd55, %rd54, %rd49;
	add.s64 	%rd473, %rd55, %rd50;
	setp.lt.u32 	%p9, %r7, %r5;
	@%p9 bra 	$L__BB8_44;
	add.s32 	%r37, %r5, %r415;
	not.b32 	%r82, %r36;
	add.s32 	%r83, %r82, %r1;
	sub.s32 	%r84, %r83, %r5;
	sub.s32 	%r412, %r84, %r415;
	add.s32 	%r85, %r37, %r36;
	add.s32 	%r411, %r85, 4096;
	mov.b32 	%r414, 0;
	cvt.u64.u32 	%rd57, %r36;
	mov.u32 	%r413, %r37;
$L__BB8_28:
	add.s32 	%r415, %r415, %r5;
	add.s32 	%r86, %r1, -3584;
	setp.gt.u32 	%p10, %r415, %r86;
	@%p10 bra 	$L__BB8_30;
	cvt.u64.u32 	%rd56, %r415;
	add.s64 	%rd58, %rd57, %rd56;
	add.s64 	%rd59, %rd1, %rd58;
	ld.global.s8 	%r87, [%rd59];
	setp.eq.s32 	%p11, %r3, %r87;
	selp.u64 	%rd60, 1, 0, %p11;
	ld.global.s8 	%r88, [%rd59+512];
	setp.eq.s32 	%p12, %r3, %r88;
	selp.u64 	%rd61, 1, 0, %p12;
	ld.global.s8 	%r89, [%rd59+1024];
	setp.eq.s32 	%p13, %r3, %r89;
	selp.u64 	%rd62, 1, 0, %p13;
	ld.global.s8 	%r90, [%rd59+1536];
	setp.eq.s32 	%p14, %r3, %r90;
	selp.u64 	%rd63, 1, 0, %p14;
	ld.global.s8 	%r91, [%rd59+2048];
	setp.eq.s32 	%p15, %r3, %r91;
	selp.u64 	%rd64, 1, 0, %p15;
	ld.global.s8 	%r92, [%rd59+2560];
	setp.eq.s32 	%p16, %r3, %r92;
	selp.u64 	%rd65, 1, 0, %p16;
	ld.global.s8 	%r93, [%rd59+3072];
	setp.eq.s32 	%p17, %r3, %r93;
	selp.u64 	%rd66, 1, 0, %p17;
	add.s64 	%rd67, %rd473, %rd60;
	add.s64 	%rd68, %rd67, %rd61;
	add.s64 	%rd69, %rd68, %rd62;
	add.s64 	%rd70, %rd69, %rd63;
	add.s64 	%rd71, %rd70, %rd64;
	add.s64 	%rd72, %rd71, %rd65;
	add.s64 	%rd473, %rd72, %rd66;
	sub.s32 	%r94, %r1, %r415;
	setp.lt.u32 	%p18, %r94, %r5;
	add.s32 	%r414, %r414, 1;
	add.s32 	%r413, %r413, %r5;
	sub.s32 	%r412, %r412, %r5;
	add.s32 	%r411, %r411, %r5;
	@%p18 bra 	$L__BB8_44;
	bra.uni 	$L__BB8_28;
$L__BB8_30:
	setp.le.u32 	%p19, %r1, %r415;
	sub.s32 	%r95, %r1, %r415;
	setp.ge.s32 	%p20, %r36, %r95;
	or.pred  	%p21, %p19, %p20;
	@%p21 bra 	$L__BB8_44;
	not.b32 	%r97, %r36;
	add.s32 	%r98, %r1, %r97;
	sub.s32 	%r99, %r98, %r37;
	mul.lo.s32 	%r100, %r2, %r414;
	mad.lo.s32 	%r101, %r100, -3584, %r99;
	shr.u32 	%r102, %r101, 9;
	add.s32 	%r50, %r102, 1;
	and.b32  	%r51, %r50, 15;
	setp.lt.u32 	%p22, %r101, 7680;
	mov.u32 	%r420, %r36;
	@%p22 bra 	$L__BB8_35;
	or.b32  	%r418, %r36, 4096;
	shr.u32 	%r103, %r412, 9;
	add.s32 	%r104, %r103, 1;
	and.b32  	%r105, %r104, 16777200;
	neg.s32 	%r416, %r105;
$L__BB8_33:
	.pragma "nounroll";
	add.s32 	%r106, %r411, -4096;
	cvt.u64.u32 	%rd74, %r106;
	add.s64 	%rd75, %rd1, %rd74;
	ld.global.s8 	%r107, [%rd75];
	setp.eq.s32 	%p23, %r3, %r107;
	selp.u64 	%rd76, 1, 0, %p23;
	add.s64 	%rd77, %rd473, %rd76;
	add.s32 	%r108, %r411, -3584;
	cvt.u64.u32 	%rd78, %r108;
	add.s64 	%rd79, %rd1, %rd78;
	ld.global.s8 	%r109, [%rd79];
	setp.eq.s32 	%p24, %r3, %r109;
	selp.u64 	%rd80, 1, 0, %p24;
	add.s64 	%rd81, %rd77, %rd80;
	add.s32 	%r110, %r411, -3072;
	cvt.u64.u32 	%rd82, %r110;
	add.s64 	%rd83, %rd1, %rd82;
	ld.global.s8 	%r111, [%rd83];
	setp.eq.s32 	%p25, %r3, %r111;
	selp.u64 	%rd84, 1, 0, %p25;
	add.s64 	%rd85, %rd81, %rd84;
	add.s32 	%r112, %r411, -2560;
	cvt.u64.u32 	%rd86, %r112;
	add.s64 	%rd87, %rd1, %rd86;
	ld.global.s8 	%r113, [%rd87];
	setp.eq.s32 	%p26, %r3, %r113;
	selp.u64 	%rd88, 1, 0, %p26;
	add.s64 	%rd89, %rd85, %rd88;
	add.s32 	%r114, %r411, -2048;
	cvt.u64.u32 	%rd90, %r114;
	add.s64 	%rd91, %rd1, %rd90;
	ld.global.s8 	%r115, [%rd91];
	setp.eq.s32 	%p27, %r3, %r115;
	selp.u64 	%rd92, 1, 0, %p27;
	add.s64 	%rd93, %rd89, %rd92;
	add.s32 	%r116, %r411, -1536;
	cvt.u64.u32 	%rd94, %r116;
	add.s64 	%rd95, %rd1, %rd94;
	ld.global.s8 	%r117, [%rd95];
	setp.eq.s32 	%p28, %r3, %r117;
	selp.u64 	%rd96, 1, 0, %p28;
	add.s64 	%rd97, %rd93, %rd96;
	add.s32 	%r118, %r411, -1024;
	cvt.u64.u32 	%rd98, %r118;
	add.s64 	%rd99, %rd1, %rd98;
	ld.global.s8 	%r119, [%rd99];
	setp.eq.s32 	%p29, %r3, %r119;
	selp.u64 	%rd100, 1, 0, %p29;
	add.s64 	%rd101, %rd97, %rd100;
	add.s32 	%r120, %r411, 3584;
	add.s32 	%r121, %r411, -512;
	cvt.u64.u32 	%rd102, %r121;
	add.s64 	%rd103, %rd1, %rd102;
	ld.global.s8 	%r122, [%rd103];
	setp.eq.s32 	%p30, %r3, %r122;
	selp.u64 	%rd104, 1, 0, %p30;
	add.s64 	%rd105, %rd101, %rd104;
	cvt.u64.u32 	%rd106, %r411;
	add.s64 	%rd107, %rd1, %rd106;
	ld.global.s8 	%r123, [%rd107];
	setp.eq.s32 	%p31, %r3, %r123;
	selp.u64 	%rd108, 1, 0, %p31;
	add.s64 	%rd109, %rd105, %rd108;
	add.s32 	%r124, %r411, 512;
	cvt.u64.u32 	%rd110, %r124;
	add.s64 	%rd111, %rd1, %rd110;
	ld.global.s8 	%r125, [%rd111];
	setp.eq.s32 	%p32, %r3, %r125;
	selp.u64 	%rd112, 1, 0, %p32;
	add.s64 	%rd113, %rd109, %rd112;
	add.s32 	%r126, %r411, 1024;
	cvt.u64.u32 	%rd114, %r126;
	add.s64 	%rd115, %rd1, %rd114;
	ld.global.s8 	%r127, [%rd115];
	setp.eq.s32 	%p33, %r3, %r127;
	selp.u64 	%rd116, 1, 0, %p33;
	add.s64 	%rd117, %rd113, %rd116;
	add.s32 	%r128, %r411, 1536;
	cvt.u64.u32 	%rd118, %r128;
	add.s64 	%rd119, %rd1, %rd118;
	ld.global.s8 	%r129, [%rd119];
	setp.eq.s32 	%p34, %r3, %r129;
	selp.u64 	%rd120, 1, 0, %p34;
	add.s64 	%rd121, %rd117, %rd120;
	add.s32 	%r130, %r411, 2048;
	cvt.u64.u32 	%rd122, %r130;
	add.s64 	%rd123, %rd1, %rd122;
	ld.global.s8 	%r131, [%rd123];
	setp.eq.s32 	%p35, %r3, %r131;
	selp.u64 	%rd124, 1, 0, %p35;
	add.s64 	%rd125, %rd121, %rd124;
	add.s32 	%r132, %r411, 2560;
	cvt.u64.u32 	%rd126, %r132;
	add.s64 	%rd127, %rd1, %rd126;
	ld.global.s8 	%r133, [%rd127];
	setp.eq.s32 	%p36, %r3, %r133;
	selp.u64 	%rd128, 1, 0, %p36;
	add.s64 	%rd129, %rd125, %rd128;
	add.s32 	%r134, %r411, 3072;
	cvt.u64.u32 	%rd130, %r134;
	add.s64 	%rd131, %rd1, %rd130;
	ld.global.s8 	%r135, [%rd131];
	setp.eq.s32 	%p37, %r3, %r135;
	selp.u64 	%rd132, 1, 0, %p37;
	add.s64 	%rd133, %rd129, %rd132;
	cvt.u64.u32 	%rd134, %r120;
	add.s64 	%rd135, %rd1, %rd134;
	ld.global.s8 	%r136, [%rd135];
	setp.eq.s32 	%p38, %r3, %r136;
	selp.u64 	%rd136, 1, 0, %p38;
	add.s64 	%rd473, %rd133, %rd136;
	add.s32 	%r418, %r418, 8192;
	add.s32 	%r411, %r411, 8192;
	add.s32 	%r416, %r416, 16;
	setp.ne.s32 	%p39, %r416, 0;
	@%p39 bra 	$L__BB8_33;
	add.s32 	%r420, %r418, -4096;
$L__BB8_35:
	setp.eq.s32 	%p40, %r51, 0;
	@%p40 bra 	$L__BB8_44;
	and.b32  	%r62, %r50, 7;
	setp.lt.u32 	%p41, %r51, 8;
	@%p41 bra 	$L__BB8_38;
	add.s32 	%r137, %r420, %r415;
	cvt.u64.u32 	%rd138, %r137;
	add.s64 	%rd139, %rd1, %rd138;
	ld.global.s8 	%r138, [%rd139];
	setp.eq.s32 	%p42, %r3, %r138;
	selp.u64 	%rd140, 1, 0, %p42;
	add.s64 	%rd141, %rd473, %rd140;
	add.s32 	%r139, %r137, 512;
	cvt.u64.u32 	%rd142, %r139;
	add.s64 	%rd143, %rd1, %rd142;
	ld.global.s8 	%r140, [%rd143];
	setp.eq.s32 	%p43, %r3, %r140;
	selp.u64 	%rd144, 1, 0, %p43;
	add.s64 	%rd145, %rd141, %rd144;
	add.s32 	%r141, %r137, 1024;
	cvt.u64.u32 	%rd146, %r141;
	add.s64 	%rd147, %rd1, %rd146;
	ld.global.s8 	%r142, [%rd147];
	setp.eq.s32 	%p44, %r3, %r142;
	selp.u64 	%rd148, 1, 0, %p44;
	add.s64 	%rd149, %rd145, %rd148;
	add.s32 	%r143, %r137, 1536;
	cvt.u64.u32 	%rd150, %r143;
	add.s64 	%rd151, %rd1, %rd150;
	ld.global.s8 	%r144, [%rd151];
	setp.eq.s32 	%p45, %r3, %r144;
	selp.u64 	%rd152, 1, 0, %p45;
	add.s64 	%rd153, %rd149, %rd152;
	add.s32 	%r145, %r137, 2048;
	cvt.u64.u32 	%rd154, %r145;
	add.s64 	%rd155, %rd1, %rd154;
	ld.global.s8 	%r146, [%rd155];
	setp.eq.s32 	%p46, %r3, %r146;
	selp.u64 	%rd156, 1, 0, %p46;
	add.s64 	%rd157, %rd153, %rd156;
	add.s32 	%r147, %r137, 2560;
	cvt.u64.u32 	%rd158, %r147;
	add.s64 	%rd159, %rd1, %rd158;
	ld.global.s8 	%r148, [%rd159];
	setp.eq.s32 	%p47, %r3, %r148;
	selp.u64 	%rd160, 1, 0, %p47;
	add.s64 	%rd161, %rd157, %rd160;
	add.s32 	%r149, %r137, 3072;
	cvt.u64.u32 	%rd162, %r149;
	add.s64 	%rd163, %rd1, %rd162;
	ld.global.s8 	%r150, [%rd163];
	setp.eq.s32 	%p48, %r3, %r150;
	selp.u64 	%rd164, 1, 0, %p48;
	add.s64 	%rd165, %rd161, %rd164;
	add.s32 	%r151, %r137, 3584;
	cvt.u64.u32 	%rd166, %r151;
	add.s64 	%rd167, %rd1, %rd166;
	ld.global.s8 	%r152, [%rd167];
	setp.eq.s32 	%p49, %r3, %r152;
	selp.u64 	%rd168, 1, 0, %p49;
	add.s64 	%rd473, %rd165, %rd168;
	add.s32 	%r420, %r420, 4096;
$L__BB8_38:
	setp.eq.s32 	%p50, %r62, 0;
	@%p50 bra 	$L__BB8_44;
	setp.lt.u32 	%p51, %r62, 4;
	@%p51 bra 	$L__BB8_41;
	add.s32 	%r153, %r420, %r415;
	cvt.u64.u32 	%rd170, %r153;
	add.s64 	%rd171, %rd1, %rd170;
	ld.global.s8 	%r154, [%rd171];
	setp.eq.s32 	%p52, %r3, %r154;
	selp.u64 	%rd172, 1, 0, %p52;
	add.s64 	%rd173, %rd473, %rd172;
	add.s32 	%r155, %r153, 512;
	cvt.u64.u32 	%rd174, %r155;
	add.s64 	%rd175, %rd1, %rd174;
	ld.global.s8 	%r156, [%rd175];
	setp.eq.s32 	%p53, %r3, %r156;
	selp.u64 	%rd176, 1, 0, %p53;
	add.s64 	%rd177, %rd173, %rd176;
	add.s32 	%r157, %r153, 1024;
	cvt.u64.u32 	%rd178, %r157;
	add.s64 	%rd179, %rd1, %rd178;
	ld.global.s8 	%r158, [%rd179];
	setp.eq.s32 	%p54, %r3, %r158;
	selp.u64 	%rd180, 1, 0, %p54;
	add.s64 	%rd181, %rd177, %rd180;
	add.s32 	%r159, %r153, 1536;
	cvt.u64.u32 	%rd182, %r159;
	add.s64 	%rd183, %rd1, %rd182;
	ld.global.s8 	%r160, [%rd183];
	setp.eq.s32 	%p55, %r3, %r160;
	selp.u64 	%rd184, 1, 0, %p55;
	add.s64 	%rd473, %rd181, %rd184;
	add.s32 	%r420, %r420, 2048;
$L__BB8_41:
	and.b32  	%r161, %r50, 3;
	setp.eq.s32 	%p56, %r161, 0;
	@%p56 bra 	$L__BB8_44;
	add.s32 	%r423, %r420, %r413;
	cvt.u16.u32 	%rs1, %r412;
	shr.u16 	%rs2, %rs1, 9;
	add.s16 	%rs3, %rs2, 1;
	cvt.u32.u16 	%r162, %rs3;
	and.b32  	%r163, %r162, 3;
	neg.s32 	%r422, %r163;
$L__BB8_43:
	.pragma "nounroll";
	cvt.u64.u32 	%rd185, %r423;
	add.s64 	%rd186, %rd1, %rd185;
	ld.global.s8 	%r164, [%rd186];
	setp.eq.s32 	%p57, %r3, %r164;
	selp.u64 	%rd187, 1, 0, %p57;
	add.s64 	%rd473, %rd473, %rd187;
	add.s32 	%r423, %r423, 512;
	add.s32 	%r422, %r422, 1;
	setp.ne.s32 	%p58, %r422, 0;
	@%p58 bra 	$L__BB8_43;
$L__BB8_44:
	// begin inline asm
	mov.u32 %r165, %laneid;
	// end inline asm
	mov.b64 	{%r167, %r172}, %rd473;
	mov.b32 	%r173, 1;
	mov.b32 	%r214, 31;
	mov.b32 	%r215, -1;
	// begin inline asm
	shfl.sync.down.b32 %r166, %r167, %r173, %r214, %r215;
	// end inline asm
	// begin inline asm
	shfl.sync.down.b32 %r171, %r172, %r173, %r214, %r215;
	// end inline asm
	mov.b64 	%rd188, {%r166, %r171};
	setp.gt.s32 	%p59, %r165, 30;
	selp.b64 	%rd189, 0, %rd188, %p59;
	add.s64 	%rd190, %rd189, %rd473;
	mov.b64 	{%r177, %r182}, %rd190;
	mov.b32 	%r183, 2;
	// begin inline asm
	shfl.sync.down.b32 %r176, %r177, %r183, %r214, %r215;
	// end inline asm
	// begin inline asm
	shfl.sync.down.b32 %r181, %r182, %r183, %r214, %r215;
	// end inline asm
	mov.b64 	%rd191, {%r176, %r181};
	setp.gt.s32 	%p60, %r165, 29;
	selp.b64 	%rd192, 0, %rd191, %p60;
	add.s64 	%rd193, %rd192, %rd190;
	mov.b64 	{%r187, %r192}, %rd193;
	mov.b32 	%r193, 4;
	// begin inline asm
	shfl.sync.down.b32 %r186, %r187, %r193, %r214, %r215;
	// end inline asm
	// begin inline asm
	shfl.sync.down.b32 %r191, %r192, %r193, %r214, %r215;
	// end inline asm
	mov.b64 	%rd194, {%r186, %r191};
	setp.gt.s32 	%p61, %r165, 27;
	selp.b64 	%rd195, 0, %rd194, %p61;
	add.s64 	%rd196, %rd195, %rd193;
	mov.b64 	{%r197, %r202}, %rd196;
	mov.b32 	%r203, 8;
	// begin inline asm
	shfl.sync.down.b32 %r196, %r197, %r203, %r214, %r215;
	// end inline asm
	// begin inline asm
	shfl.sync.down.b32 %r201, %r202, %r203, %r214, %r215;
	// end inline asm
	mov.b64 	%rd197, {%r196, %r201};
	setp.gt.s32 	%p62, %r165, 23;
	selp.b64 	%rd198, 0, %rd197, %p62;
	add.s64 	%rd199, %rd198, %rd196;
	mov.b64 	{%r207, %r212}, %rd199;
	mov.b32 	%r213, 16;
	// begin inline asm
	shfl.sync.down.b32 %r206, %r207, %r213, %r214, %r215;
	// end inline asm
	// begin inline asm
	shfl.sync.down.b32 %r211, %r212, %r213, %r214, %r215;
	// end inline asm
	mov.b64 	%rd200, {%r206, %r211};
	setp.gt.s32 	%p63, %r165, 15;
	selp.b64 	%rd201, 0, %rd200, %p63;
	add.s64 	%rd474, %rd201, %rd199;
	setp.ne.s32 	%p64, %r165, 0;
	@%p64 bra 	$L__BB8_46;
	shr.u32 	%r216, %r36, 2;
	and.b32  	%r217, %r216, 248;
	mov.u32 	%r218, _ZZN3cub18CUB_300001_SM_10006detail6reduce18DeviceReduceKernelINS2_10policy_hubIljN4cuda3std3__44plusIlEEE10Policy1000EN6thrust24THRUST_300001_SM_1000_NS18transform_iteratorINSD_6detail14equal_to_valueIiEENSF_15normal_iteratorINSD_10device_ptrIbEEEEllEEjS9_lNS7_10__identityEEEvT0_PT3_T1_NS0_13GridEvenShareISR_EET2_T4_E12temp_storage;
	add.s32 	%r219, %r218, %r217;
	st.shared.u64 	[%r219+16], %rd474;
$L__BB8_46:
	bar.sync 	0;
	setp.ne.s32 	%p65, %r36, 0;
	@%p65 bra 	$L__BB8_48;
	ld.shared.u64 	%rd202, [_ZZN3cub18CUB_300001_SM_10006detail6reduce18DeviceReduceKernelINS2_10policy_hubIljN4cuda3std3__44plusIlEEE10Policy1000EN6thrust24THRUST_300001_SM_1000_NS18transform_iteratorINSD_6detail14equal_to_valueIiEENSF_15normal_iteratorINSD_10device_ptrIbEEEEllEEjS9_lNS7_10__identityEEEvT0_PT3_T1_NS0_13GridEvenShareISR_EET2_T4_E12temp_storage+24];
	add.s64 	%rd203, %rd202, %rd474;
	ld.shared.u64 	%rd204, [_ZZN3cub18CUB_300001_SM_10006detail6reduce18DeviceReduceKernelINS2_10policy_hubIljN4cuda3std3__44plusIlEEE10Policy1000EN6thrust24THRUST_300001_SM_1000_NS18transform_iteratorINSD_6detail14equal_to_valueIiEENSF_15normal_iteratorINSD_10device_ptrIbEEEEllEEjS9_lNS7_10__identityEEEvT0_PT3_T1_NS0_13GridEvenShareISR_EET2_T4_E12temp_storage+32];
	add.s64 	%rd205, %rd203, %rd204;
	ld.shared.u64 	%rd206, [_ZZN3cub18CUB_300001_SM_10006detail6reduce18DeviceReduceKernelINS2_10policy_hubIljN4cuda3std3__44plusIlEEE10Policy1000EN6thrust24THRUST_300001_SM_1000_NS18transform_iteratorINSD_6detail14equal_to_valueIiEENSF_15normal_iteratorINSD_10device_ptrIbEEEEllEEjS9_lNS7_10__identityEEEvT0_PT3_T1_NS0_13GridEvenShareISR_EET2_T4_E12temp_storage+40];
	add.s64 	%rd207, %rd205, %rd206;
	ld.shared.u64 	%rd208, [_ZZN3cub18CUB_300001_SM_10006detail6reduce18DeviceReduceKernelINS2_10policy_hubIljN4cuda3std3__44plusIlEEE10Policy1000EN6thrust24THRUST_300001_SM_1000_NS18transform_iteratorINSD_6detail14equal_to_valueIiEENSF_15normal_iteratorINSD_10device_ptrIbEEEEllEEjS9_lNS7_10__identityEEEvT0_PT3_T1_NS0_13GridEvenShareISR_EET2_T4_E12temp_storage+48];
	add.s64 	%rd209, %rd207, %rd208;
	ld.shared.u64 	%rd210, [_ZZN3cub18CUB_300001_SM_10006detail6reduce18DeviceReduceKernelINS2_10policy_hubIljN4cuda3std3__44plusIlEEE10Policy1000EN6thrust24THRUST_300001_SM_1000_NS18transform_iteratorINSD_6detail14equal_to_valueIiEENSF_15normal_iteratorINSD_10device_ptrIbEEEEllEEjS9_lNS7_10__identityEEEvT0_PT3_T1_NS0_13GridEvenShareISR_EET2_T4_E12temp_storage+56];
	add.s64 	%rd211, %rd209, %rd210;
	ld.shared.u64 	%rd212, [_ZZN3cub18CUB_300001_SM_10006detail6reduce18DeviceReduceKernelINS2_10policy_hubIljN4cuda3std3__44plusIlEEE10Policy1000EN6thrust24THRUST_300001_SM_1000_NS18transform_iteratorINSD_6detail14equal_to_valueIiEENSF_15normal_iteratorINSD_10device_ptrIbEEEEllEEjS9_lNS7_10__identityEEEvT0_PT3_T1_NS0_13GridEvenShareISR_EET2_T4_E12temp_storage+64];
	add.s64 	%rd213, %rd211, %rd212;
	ld.shared.u64 	%rd214, [_ZZN3cub18CUB_300001_SM_10006detail6reduce18DeviceReduceKernelINS2_10policy_hubIljN4cuda3std3__44plusIlEEE10Policy1000EN6thrust24THRUST_300001_SM_1000_NS18transform_iteratorINSD_6detail14equal_to_valueIiEENSF_15normal_iteratorINSD_10device_ptrIbEEEEllEEjS9_lNS7_10__identityEEEvT0_PT3_T1_NS0_13GridEvenShareISR_EET2_T4_E12temp_storage+72];
	add.s64 	%rd215, %rd213, %rd214;
	ld.shared.u64 	%rd216, [_ZZN3cub18CUB_300001_SM_10006detail6reduce18DeviceReduceKernelINS2_10policy_hubIljN4cuda3std3__44plusIlEEE10Policy1000EN6thrust24THRUST_300001_SM_1000_NS18transform_iteratorINSD_6detail14equal_to_valueIiEENSF_15normal_iteratorINSD_10device_ptrIbEEEEllEEjS9_lNS7_10__identityEEEvT0_PT3_T1_NS0_13GridEvenShareISR_EET2_T4_E12temp_storage+80];
	add.s64 	%rd217, %rd215, %rd216;
	ld.shared.u64 	%rd218, [_ZZN3cub18CUB_300001_SM_10006detail6reduce18DeviceReduceKernelINS2_10policy_hubIljN4cuda3std3__44plusIlEEE10Policy1000EN6thrust24THRUST_300001_SM_1000_NS18transform_iteratorINSD_6detail14equal_to_valueIiEENSF_15normal_iteratorINSD_10device_ptrIbEEEEllEEjS9_lNS7_10__identityEEEvT0_PT3_T1_NS0_13GridEvenShareISR_EET2_T4_E12temp_storage+88];
	add.s64 	%rd219, %rd217, %rd218;
	ld.shared.u64 	%rd220, [_ZZN3cub18CUB_300001_SM_10006detail6reduce18DeviceReduceKernelINS2_10policy_hubIljN4cuda3std3__44plusIlEEE10Policy1000EN6thrust24THRUST_300001_SM_1000_NS18transform_iteratorINSD_6detail14equal_to_valueIiEENSF_15normal_iteratorINSD_10device_ptrIbEEEEllEEjS9_lNS7_10__identityEEEvT0_PT3_T1_NS0_13GridEvenShareISR_EET2_T4_E12temp_storage+96];
	add.s64 	%rd221, %rd219, %rd220;
	ld.shared.u64 	%rd222, [_ZZN3cub18CUB_300001_SM_10006detail6reduce18DeviceReduceKernelINS2_10policy_hubIljN4cuda3std3__44plusIlEEE10Policy1000EN6thrust24THRUST_300001_SM_1000_NS18transform_iteratorINSD_6detail14equal_to_valueIiEENSF_15normal_iteratorINSD_10device_ptrIbEEEEllEEjS9_lNS7_10__identityEEEvT0_PT3_T1_NS0_13GridEvenShareISR_EET2_T4_E12temp_storage+104];
	add.s64 	%rd223, %rd221, %rd222;
	ld.shared.u64 	%rd224, [_ZZN3cub18CUB_300001_SM_10006detail6reduce18DeviceReduceKernelINS2_10policy_hubIljN4cuda3std3__44plusIlEEE10Policy1000EN6thrust24THRUST_300001_SM_1000_NS18transform_iteratorINSD_6detail14equal_to_valueIiEENSF_15normal_iteratorINSD_10device_ptrIbEEEEllEEjS9_lNS7_10__identityEEEvT0_PT3_T1_NS0_13GridEvenShareISR_EET2_T4_E12temp_storage+112];
	add.s64 	%rd225, %rd223, %rd224;
	ld.shared.u64 	%rd226, [_ZZN3cub18CUB_300001_SM_10006detail6reduce18DeviceReduceKernelINS2_10policy_hubIljN4cuda3std3__44plusIlEEE10Policy1000EN6thrust24THRUST_300001_SM_1000_NS18transform_iteratorINSD_6detail14equal_to_valueIiEENSF_15normal_iteratorINSD_10device_ptrIbEEEEllEEjS9_lNS7_10__identityEEEvT0_PT3_T1_NS0_13GridEvenShareISR_EET2_T4_E12temp_storage+120];
	add.s64 	%rd227, %rd225, %rd226;
	ld.shared.u64 	%rd228, [_ZZN3cub18CUB_300001_SM_10006detail6reduce18DeviceReduceKernelINS2_10policy_hubIljN4cuda3std3__44plusIlEEE10Policy1000EN6thrust24THRUST_300001_SM_1000_NS18transform_iteratorINSD_6detail14equal_to_valueIiEENSF_15normal_iteratorINSD_10device_ptrIbEEEEllEEjS9_lNS7_10__identityEEEvT0_PT3_T1_NS0_13GridEvenShareISR_EET2_T4_E12temp_storage+128];
	add.s64 	%rd229, %rd227, %rd228;
	ld.shared.u64 	%rd230, [_ZZN3cub18CUB_300001_SM_10006detail6reduce18DeviceReduceKernelINS2_10policy_hubIljN4cuda3std3__44plusIlEEE10Policy1000EN6thrust24THRUST_300001_SM_1000_NS18transform_iteratorINSD_6detail14equal_to_valueIiEENSF_15normal_iteratorINSD_10device_ptrIbEEEEllEEjS9_lNS7_10__identityEEEvT0_PT3_T1_NS0_13GridEvenShareISR_EET2_T4_E12temp_storage+136];
	add.s64 	%rd474, %rd229, %rd230;
$L__BB8_48:
	mov.u32 	%r401, %tid.x;
	setp.ne.s32 	%p137, %r401, 0;
	@%p137 bra 	$L__BB8_50;
	ld.param.u64 	%rd453, [_ZN3cub18CUB_300001_SM_10006detail6reduce18DeviceReduceKernelINS2_10policy_hubIljN4cuda3std3__44plusIlEEE10Policy1000EN6thrust24THRUST_300001_SM_1000_NS18transform_iteratorINSD_6detail14equal_to_valueIiEENSF_15normal_iteratorINSD_10device_ptrIbEEEEllEEjS9_lNS7_10__identityEEEvT0_PT3_T1_NS0_13GridEvenShareISR_EET2_T4__param_1];
	cvta.to.global.u64 	%rd450, %rd453;
	mul.wide.u32 	%rd451, %r4, 8;
	add.s64 	%rd452, %rd450, %rd451;
	st.global.u64 	[%rd452], %rd474;
$L__BB8_50:
	ret;

}
	// .globl	_ZN3cub18CUB_300001_SM_10006detail6reduce28DeviceReduceSingleTileKernelINS2_10policy_hubIljN4cuda3std3__44plusIlEEE10Policy1000EPlSC_iS9_llNS7_10__identityEEEvT0_T1_T2_T3_T4_T6_
.visible .entry _ZN3cub18CUB_300001_SM_10006detail6reduce28DeviceReduceSingleTileKernelINS2_10policy_hubIljN4cuda3std3__44plusIlEEE10Policy1000EPlSC_iS9_llNS7_10__identityEEEvT0_T1_T2_T3_T4_T6_(
	.param .u64 .ptr .align 1 _ZN3cub18CUB_300001_SM_10006detail6reduce28DeviceReduceSingleTileKernelINS2_10policy_hubIljN4cuda3std3__44plusIlEEE10Policy1000EPlSC_iS9_llNS7_10__identityEEEvT0_T1_T2_T3_T4_T6__param_0,
	.param .u64 .ptr .align 1 _ZN3cub18CUB_300001_SM_10006detail6reduce28DeviceReduceSingleTileKernelINS2_10policy_hubIljN4cuda3std3__44plusIlEEE10Policy1000EPlSC_iS9_llNS7_10__identityEEEvT0_T1_T2_T3_T4_T6__param_1,
	.param .u32 _ZN3cub18CUB_300001_SM_10006detail6reduce28DeviceReduceSingleTileKernelINS2_10policy_hubIljN4cuda3std3__44plusIlEEE10Policy1000EPlSC_iS9_llNS7_10__identityEEEvT0_T1_T2_T3_T4_T6__param_2,
	.param .align 1 .b8 _ZN3cub18CUB_300001_SM_10006detail6reduce28DeviceReduceSingleTileKernelINS2_10policy_hubIljN4cuda3std3__44plusIlEEE10Policy1000EPlSC_iS9_llNS7_10__identityEEEvT0_T1_T2_T3_T4_T6__param_3[1],
	.param .u64 _ZN3cub18CUB_300001_SM_10006detail6reduce28DeviceReduceSingleTileKernelINS2_10policy_hubIljN4cuda3std3__44plusIlEEE10Policy1000EPlSC_iS9_llNS7_10__identityEEEvT0_T1_T2_T3_T4_T6__param_4,
	.param .align 1 .b8 _ZN3cub18CUB_300001_SM_10006detail6reduce28DeviceReduceSingleTileKernelINS2_10policy_hubIljN4cuda3std3__44plusIlEEE10Policy1000EPlSC_iS9_llNS7_10__identityEEEvT0_T1_T2_T3_T4_T6__param_5[1]
)
.maxntid 512
.minnctapersm 1
{
	.reg .pred 	%p<58>;
	.reg .b32 	%r<238>;
	.reg .b64 	%rd<281>;
	// demoted variable
	.shared .align 8 .b8 _ZZN3cub18CUB_300001_SM_10006detail6reduce28DeviceReduceSingleTileKernelINS2_10policy_hubIljN4cuda3std3__44plusIlEEE10Policy1000EPlSC_iS9_llNS7_10__identityEEEvT0_T1_T2_T3_T4_T6_E12temp_storage[152];
	ld.param.u64 	%rd35, [_ZN3cub18CUB_300001_SM_10006detail6reduce28DeviceReduceSingleTileKernelINS2_10policy_hubIljN4cuda3std3__44plusIlEEE10Policy1000EPlSC_iS9_llNS7_10__identityEEEvT0_T1_T2_T3_T4_T6__param_0];
	ld.param.u64 	%rd37, [_ZN3cub18CUB_300001_SM_10006detail6reduce28DeviceReduceSingleTileKernelINS2_10policy_hubIljN4cuda3std3__44plusIlEEE10Policy1000EPlSC_iS9_llNS7_10__identityEEEvT0_T1_T2_T3_T4_T6__param_1];
	ld.param.u32 	%r34, [_ZN3cub18CUB_300001_SM_10006detail6reduce28DeviceReduceSingleTileKernelINS2_10policy_hubIljN4cuda3std3__44plusIlEEE10Policy1000EPlSC_iS9_llNS7_10__identityEEEvT0_T1_T2_T3_T4_T6__param_2];
	ld.param.u64 	%rd36, [_ZN3cub18CUB_300001_SM_10006detail6reduce28DeviceReduceSingleTileKernelINS2_10policy_hubIljN4cuda3std3__44plusIlEEE10Policy1000EPlSC_iS9_llNS7_10__identityEEEvT0_T1_T2_T3_T4_T6__param_4];
	cvta.to.global.u64 	%rd1, %rd37;
	setp.ne.s32 	%p1, %r34, 0;
	@%p1 bra 	$L__BB9_3;
	mov.u32 	%r224, %tid.x;
	setp.ne.s32 	%p57, %r224, 0;
	@%p57 bra 	$L__BB9_39;
	st.global.u64 	[%rd1], %rd36;
	bra.uni 	$L__BB9_39;
$L__BB9_3:
	setp.gt.s32 	%p2, %r34, 3583;
	@%p2 bra 	$L__BB9_21;
	mov.u32 	%r1, %tid.x;
	setp.ge.s32 	%p19, %r1, %r34;
	mov.b64 	%rd271, 0;
	mov.u32 	%r228, %r1;
	@%p19 bra 	$L__BB9_6;
	mul.wide.u32 	%rd146, %r1, 8;
	add.s64 	%rd145, %rd35, %rd146;
	// begin inline asm
	ld.global.nc.u64 %rd271, [%rd145];
	// end inline asm
	add.s32 	%r228, %r1, 512;
$L__BB9_6:
	setp.ge.s32 	%p20, %r228, %r34;
	@%p20 bra 	$L__BB9_12;
	not.b32 	%r100, %r228;
	add.s32 	%r4, %r34, %r100;
	and.b32  	%r101, %r4, 1536;
	setp.eq.s32 	%p21, %r101, 1536;
	@%p21 bra 	$L__BB9_10;
	mul.wide.u32 	%rd148, %r228, 8;
	add.s64 	%rd266, %rd35, %rd148;
	shr.u32 	%r102, %r4, 9;
	add.s32 	%r103, %r102, 1;
	and.b32  	%r104, %r103, 3;
	neg.s32 	%r226, %r104;
$L__BB9_9:
	.pragma "nounroll";
	// begin inline asm
	ld.global.nc.u64 %rd149, [%rd266];
	// end inline asm
	add.s64 	%rd271, %rd149, %rd271;
	add.s32 	%r228, %r228, 512;
	add.s64 	%rd266, %rd266, 4096;
	add.s32 	%r226, %r226, 1;
	setp.ne.s32 	%p22, %r226, 0;
	@%p22 bra 	$L__BB9_9;
$L__BB9_10:
	setp.lt.u32 	%p23, %r4, 1536;
	@%p23 bra 	$L__BB9_12;
$L__BB9_11:
	mul.wide.s32 	%rd159, %r228, 8;
	add.s64 	%rd152, %rd35, %rd159;
	// begin inline asm
	ld.global.nc.u64 %rd151, [%rd152];
	// end inline asm
	add.s64 	%rd160, %rd151, %rd271;
	add.s64 	%rd154, %rd152, 4096;
	// begin inline asm
	ld.global.nc.u64 %rd153, [%rd154];
	// end inline asm
	add.s64 	%rd161, %rd153, %rd160;
	add.s64 	%rd156, %rd152, 8192;
	// begin inline asm
	ld.global.nc.u64 %rd155, [%rd156];
	// end inline asm
	add.s64 	%rd162, %rd155, %rd161;
	add.s64 	%rd158, %rd152, 12288;
	// begin inline asm
	ld.global.nc.u64 %rd157, [%rd158];
	// end inline asm
	add.s64 	%rd271, %rd157, %rd162;
	add.s32 	%r228, %r228, 2048;
	setp.lt.s32 	%p24, %r228, %r34;
	@%p24 bra 	$L__BB9_11;
$L__BB9_12:
	setp.lt.s32 	%p25, %r34, 512;
	@%p25 bra 	$L__BB9_17;
	// begin inline asm
	mov.u32 %r168, %laneid;
	// end inline asm
	mov.b64 	{%r170, %r175}, %rd271;
	mov.b32 	%r176, 1;
	mov.b32 	%r217, 31;
	mov.b32 	%r218, -1;
	// begin inline asm
	shfl.sync.down.b32 %r169, %r170, %r176, %r217, %r218;
	// end inline asm
	// begin inline asm
	shfl.sync.down.b32 %r174, %r175, %r176, %r217, %r218;
	// end inline asm
	mov.b64 	%rd221, {%r169, %r174};
	setp.gt.s32 	%p49, %r168, 30;
	selp.b64 	%rd222, 0, %rd221, %p49;
	add.s64 	%rd223, %rd222, %rd271;
	mov.b64 	{%r180, %r185}, %rd223;
	mov.b32 	%r186, 2;
	// begin inline asm
	shfl.sync.down.b32 %r179, %r180, %r186, %r217, %r218;
	// end inline asm
	// begin inline asm
	shfl.sync.down.b32 %r184, %r185, %r186, %r217, %r218;
	// end inline asm
	mov.b64 	%rd224, {%r179, %r184};
	setp.gt.s32 	%p50, %r168, 29;
	selp.b64 	%rd225, 0, %rd224, %p50;
	add.s64 	%rd226, %rd225, %rd223;
	mov.b64 	{%r190, %r195}, %rd226;
	mov.b32 	%r196, 4;
	// begin inline asm
	shfl.sync.down.b32 %r189, %r190, %r196, %r217, %r218;
	// end inline asm
	// begin inline asm
	shfl.sync.down.b32 %r194, %r195, %r196, %r217, %r218;
	// end inline asm
	mov.b64 	%rd227, {%r189, %r194};
	setp.gt.s32 	%p51, %r168, 27;
	selp.b64 	%rd228, 0, %rd227, %p51;
	add.s64 	%rd229, %rd228, %rd226;
	mov.b64 	{%r200, %r205}, %rd229;
	mov.b32 	%r206, 8;
	// begin inline asm
	shfl.sync.down.b32 %r199, %r200, %r206, %r217, %r218;
	// end inline asm
	// begin inline asm
	shfl.sync.down.b32 %r204, %r205, %r206, %r217, %r218;
	// end inline asm
	mov.b64 	%rd230, {%r199, %r204};
	setp.gt.s32 	%p52, %r168, 23;
	selp.b64 	%rd231, 0, %rd230, %p52;
	add.s64 	%rd232, %rd231, %rd229;
	mov.b64 	{%r210, %r215}, %rd232;
	mov.b32 	%r216, 16;
	// begin inline asm
	shfl.sync.down.b32 %r209, %r210, %r216, %r217, %r218;
	// end inline asm
	// begin inline asm
	shfl.sync.down.b32 %r214, %r215, %r216, %r217, %r218;
	// end inline asm
	mov.b64 	%rd233, {%r209, %r214};
	setp.gt.s32 	%p53, %r168, 15;
	selp.b64 	%rd234, 0, %rd233, %p53;
	add.s64 	%rd280, %rd234, %rd232;
	setp.ne.s32 	%p54, %r168, 0;
	@%p54 bra 	$L__BB9_15;
	shr.u32 	%r219, %r1, 2;
	and.b32  	%r220, %r219, 248;
	mov.u32 	%r221, _ZZN3cub18CUB_300001_SM_10006detail6reduce28DeviceReduceSingleTileKernelINS2_10policy_hubIljN4cuda3std3__44plusIlEEE10Policy1000EPlSC_iS9_llNS7_10__identityEEEvT0_T1_T2_T3_T4_T6_E12temp_storage;
	add.s32 	%r222, %r221, %r220;
	st.shared.u64 	[%r222+16], %rd280;
$L__BB9_15:
	bar.sync 	0;
	setp.ne.s32 	%p55, %r1, 0;
	@%p55 bra 	$L__BB9_37;
	ld.shared.u64 	%rd235, [_ZZN3cub18CUB_300001_SM_10006detail6reduce28DeviceReduceSingleTileKernelINS2_10policy_hubIljN4cuda3std3__44plusIlEEE10Policy1000EPlSC_iS9_llNS7_10__identityEEEvT0_T1_T2_T3_T4_T6_E12temp_storage+24];
	add.s64 	%rd236, %rd235, %rd280;
	ld.shared.u64 	%rd237, [_ZZN3cub18CUB_300001_SM_10006detail6reduce28DeviceReduceSingleTileKernelINS2_10policy_hubIljN4cuda3std3__44plusIlEEE10Policy1000EPlSC_iS9_llNS7_10__identityEEEvT0_T1_T2_T3_T4_T6_E12temp_storage+32];
	add.s64 	%rd238, %rd236, %rd237;
	ld.shared.u64 	%rd239, [_ZZN3cub18CUB_300001_SM_10006detail6reduce28DeviceReduceSingleTileKernelINS2_10policy_hubIljN4cuda3std3__44plusIlEEE10Policy1000EPlSC_iS9_llNS7_10__identityEEEvT0_T1_T2_T3_T4_T6_E12temp_storage+40];
	add.s64 	%rd240, %rd238, %rd239;
	ld.shared.u64 	%rd241, [_ZZN3cub18CUB_300001_SM_10006detail6reduce28DeviceReduceSingleTileKernelINS2_10policy_hubIljN4cuda3std3__44plusIlEEE10Policy1000EPlSC_iS9_llNS7_10__identityEEEvT0_T1_T2_T3_T4_T6_E12temp_storage+48];
	add.s64 	%rd242, %rd240, %rd241;
	ld.shared.u64 	%rd243, [_ZZN3cub18CUB_300001_SM_10006detail6reduce28DeviceReduceSingleTileKernelINS2_10policy_hubIljN4cuda3std3__44plusIlEEE10Policy1000EPlSC_iS9_llNS7_10__identityEEEvT0_T1_T2_T3_T4_T6_E12temp_storage+56];
	add.s64 	%rd244, %rd242, %rd243;
	ld.shared.u64 	%rd245, [_ZZN3cub18CUB_300001_SM_10006detail6reduce28DeviceReduceSingleTileKernelINS2_10policy_hubIljN4cuda3std3__44plusIlEEE10Policy1000EPlSC_iS9_llNS7_10__identityEEEvT0_T1_T2_T3_T4_T6_E12temp_storage+64];
	add.s64 	%rd246, %rd244, %rd245;
	ld.shared.u64 	%rd247, [_ZZN3cub18CUB_300001_SM_10006detail6reduce28DeviceReduceSingleTileKernelINS2_10policy_hubIljN4cuda3std3__44plusIlEEE10Policy1000EPlSC_iS9_llNS7_10__identityEEEvT0_T1_T2_T3_T4_T6_E12temp_storage+72];
	add.s64 	%rd248, %rd246, %rd247;
	ld.shared.u64 	%rd249, [_ZZN3cub18CUB_300001_SM_10006detail6reduce28DeviceReduceSingleTileKernelINS2_10policy_hubIljN4cuda3std3__44plusIlEEE10Policy1000EPlSC_iS9_llNS7_10__identityEEEvT0_T1_T2_T3_T4_T6_E12temp_storage+80];
	add.s64 	%rd250, %rd248, %rd249;
	ld.shared.u64 	%rd251, [_ZZN3cub18CUB_300001_SM_10006detail6reduce28DeviceReduceSingleTileKernelINS2_10policy_hubIljN4cuda3std3__44plusIlEEE10Policy1000EPlSC_iS9_llNS7_10__identityEEEvT0_T1_T2_T3_T4_T6_E12temp_storage+88];
	add.s64 	%rd252, %rd250, %rd251;
	ld.shared.u64 	%rd253, [_ZZN3cub18CUB_300001_SM_10006detail6reduce28DeviceReduceSingleTileKernelINS2_10policy_hubIljN4cuda3std3__44plusIlEEE10Policy1000EPlSC_iS9_llNS7_10__identityEEEvT0_T1_T2_T3_T4_T6_E12temp_storage+96];
	add.s64 	%rd254, %rd252, %rd253;
	ld.shared.u64 	%rd255, [_ZZN3cub18CUB_300001_SM_10006detail6reduce28DeviceReduceSingleTileKernelINS2_10policy_hubIljN4cuda3std3__44plusIlEEE10Policy1000EPlSC_iS9_llNS7_10__identityEEEvT0_T1_T2_T3_T4_T6_E12temp_storage+104];
	add.s64 	%rd256, %rd254, %rd255;
	ld.shared.u64 	%rd257, [_ZZN3cub18CUB_300001_SM_10006detail6reduce28DeviceReduceSingleTileKernelINS2_10policy_hubIljN4cuda3std3__44plusIlEEE10Policy1000EPlSC_iS9_llNS7_10__identityEEEvT0_T1_T2_T3_T4_T6_E12temp_storage+112];
	add.s64 	%rd258, %rd256, %rd257;
	ld.shared.u64 	%rd259, [_ZZN3cub18CUB_300001_SM_10006detail6reduce28DeviceReduceSingleTileKernelINS2_10policy_hubIljN4cuda3std3__44plusIlEEE10Policy1000EPlSC_iS9_llNS7_10__identityEEEvT0_T1_T2_T3_T4_T6_E12temp_storage+120];
	add.s64 	%rd260, %rd258, %rd259;
	ld.shared.u64 	%rd261, [_ZZN3cub18CUB_300001_SM_10006detail6reduce28DeviceReduceSingleTileKernelINS2_10policy_hubIljN4cuda3std3__44plusIlEEE10Policy1000EPlSC_iS9_llNS7_10__identityEEEvT0_T1_T2_T3_T4_T6_E12temp_storage+128];
	add.s64 	%rd262, %rd260, %rd261;
	ld.shared.u64 	%rd263, [_ZZN3cub18CUB_300001_SM_10006detail6reduce28DeviceReduceSingleTileKernelINS2_10policy_hubIljN4cuda3std3__44plusIlEEE10Policy1000EPlSC_iS9_llNS7_10__identityEEEvT0_T1_T2_T3_T4_T6_E12temp_storage+136];
	add.s64 	%rd280, %rd262, %rd263;
	bra.uni 	$L__BB9_37;
$L__BB9_17:
	// begin inline asm
	mov.u32 %r105, %laneid;
	// end inline asm
	and.b32  	%r156, %r1, 992;
	add.s32 	%r157, %r156, 32;
	setp.gt.s32 	%p26, %r157, %r34;
	not.b32 	%r158, %r156;
	add.s32 	%r159, %r34, %r158;
	selp.b32 	%r154, %r159, 31, %p26;
	mov.b64 	{%r107, %r112}, %rd271;
	mov.b32 	%r113, 1;
	mov.b32 	%r155, -1;
	// begin inline asm
	shfl.sync.down.b32 %r106, %r107, %r113, %r154, %r155;
	// end inline asm
	// begin inline asm
	shfl.sync.down.b32 %r111, %r112, %r113, %r154, %r155;
	// end inline asm
	mov.b64 	%rd163, {%r106, %r111};
	setp.lt.s32 	%p27, %r105, %r154;
	selp.b64 	%rd164, %rd163, 0, %p27;
	add.s64 	%rd165, %rd164, %rd271;
	mov.b64 	{%r117, %r122}, %rd165;
	mov.b32 	%r123, 2;
	// begin inline asm
	shfl.sync.down.b32 %r116, %r117, %r123, %r154, %r155;
	// end inline asm
	// begin inline asm
	shfl.sync.down.b32 %r121, %r122, %r123, %r154, %r155;
	// end inline asm
	mov.b64 	%rd166, {%r116, %r121};
	add.s32 	%r160, %r105, 2;
	setp.gt.s32 	%p28, %r160, %r154;
	selp.b64 	%rd167, 0, %rd166, %p28;
	add.s64 	%rd168, %rd167, %rd165;
	mov.b64 	{%r127, %r132}, %rd168;
	mov.b32 	%r133, 4;
	// begin inline asm
	shfl.sync.down.b32 %r126, %r127, %r133, %r154, %r155;
	// end inline asm
	// begin inline asm
	shfl.sync.down.b32 %r131, %r132, %r133, %r154, %r155;
	// end inline asm
	mov.b64 	%rd169, {%r126, %r131};
	add.s32 	%r161, %r105, 4;
	setp.gt.s32 	%p29, %r161, %r154;
	selp.b64 	%rd170, 0, %rd169, %p29;
	add.s64 	%rd171, %rd170, %rd168;
	mov.b64 	{%r137, %r142}, %rd171;
	mov.b32 	%r143, 8;
	// begin inline asm
	shfl.sync.down.b32 %r136, %r137, %r143, %r154, %r155;
	// end inline asm
	// begin inline asm
	shfl.sync.down.b32 %r141, %r142, %r143, %r154, %r155;
	// end inline asm
	mov.b64 	%rd172, {%r136, %r141};
	add.s32 	%r162, %r105, 8;
	setp.gt.s32 	%p30, %r162, %r154;
	selp.b64 	%rd173, 0, %rd172, %p30;
	add.s64 	%rd174, %rd173, %rd171;
	mov.b64 	{%r147, %r152}, %rd174;
	mov.b32 	%r153, 16;
	// begin inline asm
	shfl.sync.down.b32 %r146, %r147, %r153, %r154, %r155;
	// end inline asm
	// begin inline asm
	shfl.sync.down.b32 %r151, %r152, %r153, %r154, %r155;
	// end inline asm
	mov.b64 	%rd175, {%r146, %r151};
	add.s32 	%r163, %r105, 16;
	setp.gt.s32 	%p31, %r163, %r154;
	selp.b64 	%rd176, 0, %rd175, %p31;
	add.s64 	%rd280, %rd176, %rd174;
	setp.ne.s32 	%p32, %r105, 0;
	@%p32 bra 	$L__BB9_19;
	shr.u32 	%r164, %r1, 2;
	and.b32  	%r165, %r164, 248;
	mov.u32 	%r166, _ZZN3cub18CUB_300001_SM_10006detail6reduce28DeviceReduceSingleTileKernelINS2_10policy_hubIljN4cuda3std3__44plusIlEEE10Policy1000EPlSC_iS9_llNS7_10__identityEEEvT0_T1_T2_T3_T4_T6_E12temp_storage;
	add.s32 	%r167, %r166, %r165;
	st.shared.u64 	[%r167+16], %rd280;
$L__BB9_19:
	bar.sync 	0;
	setp.ne.s32 	%p33, %r1, 0;
	@%p33 bra 	$L__BB9_37;
	setp.gt.s32 	%p34, %r34, 32;
	ld.shared.u64 	%rd177, [_ZZN3cub18CUB_300001_SM_10006detail6reduce28DeviceReduceSingleTileKernelINS2_10policy_hubIljN4cuda3std3__44plusIlEEE10Policy1000EPlSC_iS9_llNS7_10__identityEEEvT0_T1_T2_T3_T4_T6_E12temp_storage+24];
	selp.b64 	%rd178, %rd177, 0, %p34;
	add.s64 	%rd179, %rd178, %rd280;
	setp.gt.s32 	%p35, %r34, 64;
	ld.shared.u64 	%rd180, [_ZZN3cub18CUB_300001_SM_10006detail6reduce28DeviceReduceSingleTileKernelINS2_10policy_hubIljN4cuda3std3__44plusIlEEE10Policy1000EPlSC_iS9_llNS7_10__identityEEEvT0_T1_T2_T3_T4_T6_E12temp_storage+32];
	selp.b64 	%rd181, %rd180, 0, %p35;
	add.s64 	%rd182, %rd179, %rd181;
	setp.gt.s32 	%p36, %r34, 96;
	ld.shared.u64 	%rd183, [_ZZN3cub18CUB_300001_SM_10006detail6reduce28DeviceReduceSingleTileKernelINS2_10policy_hubIljN4cuda3std3__44plusIlEEE10Policy1000EPlSC_iS9_llNS7_10__identityEEEvT0_T1_T2_T3_T4_T6_E12temp_storage+40];
	selp.b64 	%rd184, %rd183, 0, %p36;
	add.s64 	%rd185, %rd182, %rd184;
	setp.gt.s32 	%p37, %r34, 128;
	ld.shared.u64 	%rd186, [_ZZN3cub18CUB_300001_SM_10006detail6reduce28DeviceReduceSingleTileKernelINS2_10policy_hubIljN4cuda3std3__44plusIlEEE10Policy1000EPlSC_iS9_llNS7_10__identityEEEvT0_T1_T2_T3_T4_T6_E12temp_storage+48];
	selp.b64 	%rd187, %rd186, 0, %p37;
	add.s64 	%rd188, %rd185, %rd187;
	setp.gt.s32 	%p38, %r34, 160;
	ld.shared.u64 	%rd189, [_ZZN3cub18CUB_300001_SM_10006detail6reduce28DeviceReduceSingleTileKernelINS2_10policy_hubIljN4cuda3std3__44plusIlEEE10Policy1000EPlSC_iS9_llNS7_10__identityEEEvT0_T1_T2_T3_T4_T6_E12temp_storage+56];
	selp.b64 	%rd190, %rd189, 0, %p38;
	add.s64 	%rd191, %rd188, %rd190;
	setp.gt.s32 	%p39, %r34, 192;
	ld.shared.u64 	%rd192, [_ZZN3cub18CUB_300001_SM_10006detail6reduce28DeviceReduceSingleTileKernelINS2_10policy_hubIljN4cuda3std3__44plusIlEEE10Policy1000EPlSC_iS9_llNS7_10__identityEEEvT0_T1_T2_T3_T4_T6_E12temp_storage+64];
	selp.b64 	%rd193, %rd192, 0, %p39;
	add.s64 	%rd194, %rd191, %rd193;
	setp.gt.s32 	%p40, %r34, 224;
	ld.shared.u64 	%rd195, [_ZZN3cub18CUB_300001_SM_10006detail6reduce28DeviceReduceSingleTileKernelINS2_10policy_hubIljN4cuda3std3__44plusIlEEE10Policy1000EPlSC_iS9_llNS7_10__identityEEEvT0_T1_T2_T3_T4_T6_E12temp_storage+72];
	selp.b64 	%rd196, %rd195, 0, %p40;
	add.s64 	%rd197, %rd194, %rd196;
	setp.gt.s32 	%p41, %r34, 256;
	ld.shared.u64 	%rd198, [_ZZN3cub18CUB_300001_SM_10006detail6reduce28DeviceReduceSingleTileKernelINS2_10policy_hubIljN4cuda3std3__44plusIlEEE10Policy1000EPlSC_iS9_llNS7_10__identityEEEvT0_T1_T2_T3_T4_T6_E12temp_storage+80];
	selp.b64 	%rd199, %rd198, 0, %p41;
	add.s64 	%rd200, %rd197, %rd199;
	setp.gt.s32 	%p42, %r34, 288;
	ld.shared.u64 	%rd201, [_ZZN3cub18CUB_300001_SM_10006detail6reduce28DeviceReduceSingleTileKernelINS2_10policy_hubIljN4cuda3std3__44plusIlEEE10Policy1000EPlSC_iS9_llNS7_10__identityEEEvT0_T1_T2_T3_T4_T6_E12temp_storage+88];
	selp.b64 	%rd202, %rd201, 0, %p42;
	add.s64 	%rd203, %rd200, %rd202;
	setp.gt.s32 	%p43, %r34, 320;
	ld.shared.u64 	%rd204, [_ZZN3cub18CUB_300001_SM_10006detail6reduce28DeviceReduceSingleTileKernelINS2_10policy_hubIljN4cuda3std3__44plusIlEEE10Policy1000EPlSC_iS9_llNS7_10__identityEEEvT0_T1_T2_T3_T4_T6_E12temp_storage+96];
	selp.b64 	%rd205, %rd204, 0, %p43;
	add.s64 	%rd206, %rd203, %rd205;
	setp.gt.s32 	%p44, %r34, 352;
	ld.shared.u64 	%rd207, [_ZZN3cub18CUB_300001_SM_10006detail6reduce28DeviceReduceSingleTileKernelINS2_10policy_hubIljN4cuda3std3__44plusIlEEE10Policy1000EPlSC_iS9_llNS7_10__identityEEEvT0_T1_T2_T3_T4_T6_E12temp_storage+104];
	selp.b64 	%rd208, %rd207, 0, %p44;
	add.s64 	%rd209, %rd206, %rd208;
	setp.gt.s32 	%p45, %r34, 384;
	ld.shared.u64 	%rd210, [_ZZN3cub18CUB_300001_SM_10006detail6reduce28DeviceReduceSingleTileKernelINS2_10policy_hubIljN4cuda3std3__44plusIlEEE10Policy1000EPlSC_iS9_llNS7_10__identityEEEvT0_T1_T2_T3_T4_T6_E12temp_storage+112];
	selp.b64 	%rd211, %rd210, 0, %p45;
	add.s64 	%rd212, %rd209, %rd211;
	setp.gt.s32 	%p46, %r34, 416;
	ld.shared.u64 	%rd213, [_ZZN3cub18CUB_300001_SM_10006detail6reduce28DeviceReduceSingleTileKernelINS2_10policy_hubIljN4cuda3std3__44plusIlEEE10Policy1000EPlSC_iS9_llNS7_10__identityEEEvT0_T1_T2_T3_T4_T6_E12temp_storage+120];
	selp.b64 	%rd214, %rd213, 0, %p46;
	add.s64 	%rd215, %rd212, %rd214;
	setp.gt.s32 	%p47, %r34, 448;
	ld.shared.u64 	%rd216, [_ZZN3cub18CUB_300001_SM_10006detail6reduce28DeviceReduceSingleTileKernelINS2_10policy_hubIljN4cuda3std3__44plusIlEEE10Policy1000EPlSC_iS9_llNS7_10__identityEEEvT0_T1_T2_T3_T4_T6_E12temp_storage+128];
	selp.b64 	%rd217, %rd216, 0, %p47;
	add.s64 	%rd218, %rd215, %rd217;
	setp.gt.s32 	%p48, %r34, 480;
	ld.shared.u64 	%rd219, [_ZZN3cub18CUB_300001_SM_10006detail6reduce28DeviceReduceSingleTileKernelINS2_10policy_hubIljN4cuda3std3__44plusIlEEE10Policy1000EPlSC_iS9_llNS7_10__identityEEEvT0_T1_T2_T3_T4_T6_E12temp_storage+136];
	selp.b64 	%rd220, %rd219, 0, %p48;
	add.s64 	%rd280, %rd218, %rd220;
	bra.uni 	$L__BB9_37;
$L__BB9_21:
	mov.u32 	%r13, %tid.x;
	mul.wide.u32 	%rd52, %r13, 8;
	add.s64 	%rd39, %rd35, %rd52;
	// begin inline asm
	ld.global.nc.u64 %rd38, [%rd39];
	// end inline asm
	add.s64 	%rd41, %rd39, 4096;
	// begin inline asm
	ld.global.nc.u64 %rd40, [%rd41];
	// end inline asm
	add.s64 	%rd43, %rd39, 8192;
	// begin inline asm
	ld.global.nc.u64 %rd42, [%rd43];
	// end inline asm
	add.s64 	%rd45, %rd39, 12288;
	// begin inline asm
	ld.global.nc.u64 %rd44, [%rd45];
	// end inline asm
	add.s64 	%rd47, %rd39, 16384;
	// begin inline asm
	ld.global.nc.u64 %rd46, [%rd47];
	// end inline asm
	add.s64 	%rd49, %rd39, 20480;
	// begin inline asm
	ld.global.nc.u64 %rd48, [%rd49];
	// end inline asm
	add.s64 	%rd51, %rd39, 24576;
	// begin inline asm
	ld.global.nc.u64 %rd50, [%rd51];
	// end inline asm
	add.s64 	%rd53, %rd40, %rd38;
	add.s64 	%rd54, %rd42, %rd53;
	add.s64 	%rd55, %rd44, %rd54;
	add.s64 	%rd56, %rd46, %rd55;
	add.s64 	%rd57, %rd48, %rd56;
	add.s64 	%rd279, %rd50, %rd57;
	setp.lt.u32 	%p3, %r34, 7168;
	mov.b32 	%r231, 3584;
	@%p3 bra 	$L__BB9_25;
	add.s32 	%r14, %r34, -3584;
	mov.b32 	%r231, 3584;
$L__BB9_23:
	add.s32 	%r37, %r231, %r13;
	mul.wide.u32 	%rd72, %r37, 8;
	add.s64 	%rd59, %rd35, %rd72;
	// begin inline asm
	ld.global.nc.u64 %rd58, [%rd59];
	// end inline asm
	add.s64 	%rd61, %rd59, 4096;
	// begin inline asm
	ld.global.nc.u64 %rd60, [%rd61];
	// end inline asm
	add.s64 	%rd63, %rd59, 8192;
	// begin inline asm
	ld.global.nc.u64 %rd62, [%rd63];
	// end inline asm
	add.s64 	%rd65, %rd59, 12288;
	// begin inline asm
	ld.global.nc.u64 %rd64, [%rd65];
	// end inline asm
	add.s64 	%rd67, %rd59, 16384;
	// begin inline asm
	ld.global.nc.u64 %rd66, [%rd67];
	// end inline asm
	add.s64 	%rd69, %rd59, 20480;
	// begin inline asm
	ld.global.nc.u64 %rd68, [%rd69];
	// end inline asm
	add.s64 	%rd71, %rd59, 24576;
	// begin inline asm
	ld.global.nc.u64 %rd70, [%rd71];
	// end inline asm
	add.s64 	%rd73, %rd58, %rd279;
	add.s64 	%rd74, %rd60, %rd73;
	add.s64 	%rd75, %rd62, %rd74;
	add.s64 	%rd76, %rd64, %rd75;
	add.s64 	%rd77, %rd66, %rd76;
	add.s64 	%rd78, %rd68, %rd77;
	add.s64 	%rd279, %rd70, %rd78;
	sub.s32 	%r38, %r34, %r231;
	setp.lt.s32 	%p4, %r38, 3584;
	@%p4 bra 	$L__BB9_33;
	add.s32 	%r231, %r231, 3584;
	setp.le.s32 	%p5, %r231, %r14;
	@%p5 bra 	$L__BB9_23;
$L__BB9_25:
	setp.le.s32 	%p6, %r34, %r231;
	@%p6 bra 	$L__BB9_33;
	sub.s32 	%r18, %r34, %r231;
	setp.ge.s32 	%p7, %r13, %r18;
	@%p7 bra 	$L__BB9_33;
	not.b32 	%r39, %r13;
	add.s32 	%r40, %r34, %r39;
	sub.s32 	%r19, %r40, %r231;
	and.b32  	%r41, %r19, 1536;
	setp.eq.s32 	%p8, %r41, 1536;
	mov.u32 	%r235, %r13;
	@%p8 bra 	$L__BB9_30;
	add.s32 	%r233, %r13, %r231;
	shr.u32 	%r42, %r19, 9;
	add.s32 	%r43, %r42, 1;
	and.b32  	%r44, %r43, 3;
	neg.s32 	%r232, %r44;
	mov.u32 	%r235, %r13;
$L__BB9_29:
	.pragma "nounroll";
	mul.wide.u32 	%rd82, %r233, 8;
	add.s64 	%rd81, %rd35, %rd82;
	// begin inline asm
	ld.global.nc.u64 %rd80, [%rd81];
	// end inline asm
	add.s64 	%rd279, %rd80, %rd279;
	add.s32 	%r235, %r235, 512;
	add.s32 	%r233, %r233, 512;
	add.s32 	%r232, %r232, 1;
	setp.ne.s32 	%p9, %r232, 0;
	@%p9 bra 	$L__BB9_29;
$L__BB9_30:
	setp.lt.u32 	%p10, %r19, 1536;
	@%p10 bra 	$L__BB9_33;
	cvt.u64.u32 	%rd83, %r235;
	cvt.u64.u32 	%rd84, %r231;
	add.s64 	%rd85, %rd83, %rd84;
	shl.b64 	%rd86, %rd85, 3;
	add.s64 	%rd87, %rd86, %rd35;
	add.s64 	%rd277, %rd87, 8192;
	add.s32 	%r236, %r235, %r231;
$L__BB9_32:
	mul.wide.u32 	%rd96, %r236, 8;
	add.s64 	%rd89, %rd35, %rd96;
	// begin inline asm
	ld.global.nc.u64 %rd88, [%rd89];
	// end inline asm
	add.s64 	%rd97, %rd88, %rd279;
	add.s64 	%rd91, %rd277, -4096;
	// begin inline asm
	ld.global.nc.u64 %rd90, [%rd91];
	// end inline asm
	add.s64 	%rd98, %rd90, %rd97;
	// begin inline asm
	ld.global.nc.u64 %rd92, [%rd277];
	// end inline asm
	add.s64 	%rd99, %rd92, %rd98;
	add.s64 	%rd95, %rd277, 4096;
	// begin inline asm
	ld.global.nc.u64 %rd94, [%rd95];
	// end inline asm
	add.s64 	%rd279, %rd94, %rd99;
	add.s32 	%r235, %r235, 2048;
	add.s64 	%rd277, %rd277, 16384;
	add.s32 	%r236, %r236, 2048;
	setp.lt.s32 	%p11, %r235, %r18;
	@%p11 bra 	$L__BB9_32;
$L__BB9_33:
	// begin inline asm
	mov.u32 %r45, %laneid;
	// end inline asm
	mov.b64 	{%r47, %r52}, %rd279;
	mov.b32 	%r53, 1;
	mov.b32 	%r94, 31;
	mov.b32 	%r95, -1;
	// begin inline asm
	shfl.sync.down.b32 %r46, %r47, %r53, %r94, %r95;
	// end inline asm
	// begin inline asm
	shfl.sync.down.b32 %r51, %r52, %r53, %r94, %r95;
	// end inline asm
	mov.b64 	%rd100, {%r46, %r51};
	setp.gt.s32 	%p12, %r45, 30;
	selp.b64 	%rd101, 0, %rd100, %p12;
	add.s64 	%rd102, %rd101, %rd279;
	mov.b64 	{%r57, %r62}, %rd102;
	mov.b32 	%r63, 2;
	// begin inline asm
	shfl.sync.down.b32 %r56, %r57, %r63, %r94, %r95;
	// end inline asm
	// begin inline asm
	shfl.sync.down.b32 %r61, %r62, %r63, %r94, %r95;
	// end inline asm
	mov.b64 	%rd103, {%r56, %r61};
	setp.gt.s32 	%p13, %r45, 29;
	selp.b64 	%rd104, 0, %rd103, %p13;
	add.s64 	%rd105, %rd104, %rd102;
	mov.b64 	{%r67, %r72}, %rd105;
	mov.b32 	%r73, 4;
	// begin inline asm
	shfl.sync.down.b32 %r66, %r67, %r73, %r94, %r95;
	// end inline asm
	// begin inline asm
	shfl.sync.down.b32 %r71, %r72, %r73, %r94, %r95;
	// end inline asm
	mov.b64 	%rd106, {%r66, %r71};
	setp.gt.s32 	%p14, %r45, 27;
	selp.b64 	%rd107, 0, %rd106, %p14;
	add.s64 	%rd108, %rd107, %rd105;
	mov.b64 	{%r77, %r82}, %rd108;
	mov.b32 	%r83, 8;
	// begin inline asm
	shfl.sync.down.b32 %r76, %r77, %r83, %r94, %r95;
	// end inline asm
	// begin inline asm
	shfl.sync.down.b32 %r81, %r82, %r83, %r94, %r95;
	// end inline asm
	mov.b64 	%rd109, {%r76, %r81};
	setp.gt.s32 	%p15, %r45, 23;
	selp.b64 	%rd110, 0, %rd109, %p15;
	add.s64 	%rd111, %rd110, %rd108;
	mov.b64 	{%r87, %r92}, %rd111;
	mov.b32 	%r93, 16;
	// begin inline asm
	shfl.sync.down.b32 %r86, %r87, %r93, %r94, %r95;
	// end inline asm
	// begin inline asm
	shfl.sync.down.b32 %r91, %r92, %r93, %r94, %r95;
	// end inline asm
	mov.b64 	%rd112, {%r86, %r91};
	setp.gt.s32 	%p16, %r45, 15;
	selp.b64 	%rd113, 0, %rd112, %p16;
	add.s64 	%rd280, %rd113, %rd111;
	setp.ne.s32 	%p17, %r45, 0;
	@%p17 bra 	$L__BB9_35;
	shr.u32 	%r96, %r13, 2;
	and.b32  	%r97, %r96, 248;
	mov.u32 	%r98, _ZZN3cub18CUB_300001_SM_10006detail6reduce28DeviceReduceSingleTileKernelINS2_10policy_hubIljN4cuda3std3__44plusIlEEE10Policy1000EPlSC_iS9_llNS7_10__identityEEEvT0_T1_T2_T3_T4_T6_E12temp_storage;
	add.s32 	%r99, %r98, %r97;
	st.shared.u64 	[%r99+16], %rd280;
$L__BB9_35:
	bar.sync 	0;
	setp.ne.s32 	%p18, %r13, 0;
	@%p18 bra 	$L__BB9_37;
	ld.shared.u64 	%rd114, [_ZZN3cub18CUB_300001_SM_10006detail6reduce28DeviceReduceSingleTileKernelINS2_10policy_hubIljN4cuda3std3__44plusIlEEE10Policy1000EPlSC_iS9_llNS7_10__identityEEEvT0_T1_T2_T3_T4_T6_E12temp_storage+24];
	add.s64 	%rd115, %rd114, %rd280;
	ld.shared.u64 	%rd116, [_ZZN3cub18CUB_300001_SM_10006detail6reduce28DeviceReduceSingleTileKernelINS2_10policy_hubIljN4cuda3std3__44plusIlEEE10Policy1000EPlSC_iS9_llNS7_10__identityEEEvT0_T1_T2_T3_T4_T6_E12temp_storage+32];
	add.s64 	%rd117, %rd115, %rd116;
	ld.shared.u64 	%rd118, [_ZZN3cub18CUB_300001_SM_10006detail6reduce28DeviceReduceSingleTileKernelINS2_10policy_hubIljN4cuda3std3__44plusIlEEE10Policy1000EPlSC_iS9_llNS7_10__identityEEEvT0_T1_T2_T3_T4_T6_E12temp_storage+40];
	add.s64 	%rd119, %rd117, %rd118;
	ld.shared.u64 	%rd120, [_ZZN3cub18CUB_300001_SM_10006detail6reduce28DeviceReduceSingleTileKernelINS2_10policy_hubIljN4cuda3std3__44plusIlEEE10Policy1000EPlSC_iS9_llNS7_10__identityEEEvT0_T1_T2_T3_T4_T6_E12temp_storage+48];
	add.s64 	%rd121, %rd119, %rd120;
	ld.shared.u64 	%rd122, [_ZZN3cub18CUB_300001_SM_10006detail6reduce28DeviceReduceSingleTileKernelINS2_10policy_hubIljN4cuda3std3__44plusIlEEE10Policy1000EPlSC_iS9_llNS7_10__identityEEEvT0_T1_T2_T3_T4_T6_E12temp_storage+56];
	add.s64 	%rd123, %rd121, %rd122;
	ld.shared.u64 	%rd124, [_ZZN3cub18CUB_300001_SM_10006detail6reduce28DeviceReduceSingleTileKernelINS2_10policy_hubIljN4cuda3std3__44plusIlEEE10Policy1000EPlSC_iS9_llNS7_10__identityEEEvT0_T1_T2_T3_T4_T6_E12temp_storage+64];
	add.s64 	%rd125, %rd123, %rd124;
	ld.shared.u64 	%rd126, [_ZZN3cub18CUB_300001_SM_10006detail6reduce28DeviceReduceSingleTileKernelINS2_10policy_hubIljN4cuda3std3__44plusIlEEE10Policy1000EPlSC_iS9_llNS7_10__identityEEEvT0_T1_T2_T3_T4_T6_E12temp_storage+72];
	add.s64 	%rd127, %rd125, %rd126;
	ld.shared.u64 	%rd128, [_ZZN3cub18CUB_300001_SM_10006detail6reduce28DeviceReduceSingleTileKernelINS2_10policy_hubIljN4cuda3std3__44plusIlEEE10Policy1000EPlSC_iS9_llNS7_10__identityEEEvT0_T1_T2_T3_T4_T6_E12temp_storage+80];
	add.s64 	%rd129, %rd127, %rd128;
	ld.shared.u64 	%rd130, [_ZZN3cub18CUB_300001_SM_10006detail6reduce28DeviceReduceSingleTileKernelINS2_10policy_hubIljN4cuda3std3__44plusIlEEE10Policy1000EPlSC_iS9_llNS7_10__identityEEEvT0_T1_T2_T3_T4_T6_E12temp_storage+88];
	add.s64 	%rd131, %rd129, %rd130;
	ld.shared.u64 	%rd132, [_ZZN3cub18CUB_300001_SM_10006detail6reduce28DeviceReduceSingleTileKernelINS2_10policy_hubIljN4cuda3std3__44plusIlEEE10Policy1000EPlSC_iS9_llNS7_10__identityEEEvT0_T1_T2_T3_T4_T6_E12temp_storage+96];
	add.s64 	%rd133, %rd131, %rd132;
	ld.shared.u64 	%rd134, [_ZZN3cub18CUB_300001_SM_10006detail6reduce28DeviceReduceSingleTileKernelINS2_10policy_hubIljN4cuda3std3__44plusIlEEE10Policy1000EPlSC_iS9_llNS7_10__identityEEEvT0_T1_T2_T3_T4_T6_E12temp_storage+104];
	add.s64 	%rd135, %rd133, %rd134;
	ld.shared.u64 	%rd136, [_ZZN3cub18CUB_300001_SM_10006detail6reduce28DeviceReduceSingleTileKernelINS2_10policy_hubIljN4cuda3std3__44plusIlEEE10Policy1000EPlSC_iS9_llNS7_10__identityEEEvT0_T1_T2_T3_T4_T6_E12temp_storage+112];
	add.s64 	%rd137, %rd135, %rd136;
	ld.shared.u64 	%rd138, [_ZZN3cub18CUB_300001_SM_10006detail6reduce28DeviceReduceSingleTileKernelINS2_10policy_hubIljN4cuda3std3__44plusIlEEE10Policy1000EPlSC_iS9_llNS7_10__identityEEEvT0_T1_T2_T3_T4_T6_E12temp_storage+120];
	add.s64 	%rd139, %rd137, %rd138;
	ld.shared.u64 	%rd140, [_ZZN3cub18CUB_300001_SM_10006detail6reduce28DeviceReduceSingleTileKernelINS2_10policy_hubIljN4cuda3std3__44plusIlEEE10Policy1000EPlSC_iS9_llNS7_10__identityEEEvT0_T1_T2_T3_T4_T6_E12temp_storage+128];
	add.s64 	%rd141, %rd139, %rd140;
	ld.shared.u64 	%rd142, [_ZZN3cub18CUB_300001_SM_10006detail6reduce28DeviceReduceSingleTileKernelINS2_10policy_hubIljN4cuda3std3__44plusIlEEE10Policy1000EPlSC_iS9_llNS7_10__identityEEEvT0_T1_T2_T3_T4_T6_E12temp_storage+136];
	add.s64 	%rd280, %rd141, %rd142;
$L__BB9_37:
	mov.u32 	%r223, %tid.x;
	setp.ne.s32 	%p56, %r223, 0;
	@%p56 bra 	$L__BB9_39;
	add.s64 	%rd264, %rd280, %rd36;
	st.global.u64 	[%rd1], %rd264;
$L__BB9_39:
	ret;

}
	// .globl	_ZN3cub18CUB_300001_SM_10006detail6reduce28DeviceReduceSingleTileKernelINS2_10policy_hubIlyN4cuda3std3__44plusIlEEE10Policy1000EN6thrust24THRUST_300001_SM_1000_NS18transform_iteratorINSD_6detail14equal_to_valueIiEENSF_15normal_iteratorINSD_10device_ptrIbEEEEllEEPlyS9_llNS7_10__identityEEEvT0_T1_T2_T3_T4_T6_
.visible .entry _ZN3cub18CUB_300001_SM_10006detail6reduce28DeviceReduceSingleTileKernelINS2_10policy_hubIlyN4cuda3std3__44plusIlEEE10Policy1000EN6thrust24THRUST_300001_SM_1000_NS18transform_iteratorINSD_6detail14equal_to_valueIiEENSF_15normal_iteratorINSD_10device_ptrIbEEEEllEEPlyS9_llNS7_10__identityEEEvT0_T1_T2_T3_T4_T6_(
	.param .align 8 .b8 _ZN3cub18CUB_300001_SM_10006detail6reduce28DeviceReduceSingleTileKernelINS2_10policy_hubIlyN4cuda3std3__44plusIlEEE10Policy1000EN6thrust24THRUST_300001_SM_1000_NS18transform_iteratorINSD_6detail14equal_to_valueIiEENSF_15normal_iteratorINSD_10device_ptrIbEEEEllEEPlyS9_llNS7_10__identityEEEvT0_T1_T2_T3_T4_T6__param_0[16],
	.param .u64 .ptr .align 1 _ZN3cub18CUB_300001_SM_10006detail6reduce28DeviceReduceSingleTileKernelINS2_10policy_hubIlyN4cuda3std3__44plusIlEEE10Policy1000EN6thrust24THRUST_300001_SM_1000_NS18transform_iteratorINSD_6detail14equal_to_valueIiEENSF_15normal_iteratorINSD_10device_ptrIbEEEEllEEPlyS9_llNS7_10__identityEEEvT0_T1_T2_T3_T4_T6__param_1,
	.param .u64 _ZN3cub18CUB_300001_SM_10006detail6reduce28DeviceReduceSingleTileKernelINS2_10policy_hubIlyN4cuda3std3__44plusIlEEE10Policy1000EN6thrust24THRUST_300001_SM_1000_NS18transform_iteratorINSD_6detail14equal_to_valueIiEENSF_15normal_iteratorINSD_10device_ptrIbEEEEllEEPlyS9_llNS7_10__identityEEEvT0_T1_T2_T3_T4_T6__param_2,
	.param .align 1 .b8 _ZN3cub18CUB_300001_SM_10006detail6reduce28DeviceReduceSingleTileKernelINS2_10policy_hubIlyN4cuda3std3__44plusIlEEE10Policy1000EN6thrust24THRUST_300001_SM_1000_NS18transform_iteratorINSD_6detail14equal_to_valueIiEENSF_15normal_iteratorINSD_10device_ptrIbEEEEllEEPlyS9_llNS7_10__identityEEEvT0_T1_T2_T3_T4_T6__param_3[1],
	.param .u64 _ZN3cub18CUB_300001_SM_10006detail6reduce28DeviceReduceSingleTileKernelINS2_10policy_hubIlyN4cuda3std3__44plusIlEEE10Policy1000EN6thrust24THRUST_300001_SM_1000_NS18transform_iteratorINSD_6detail14equal_to_valueIiEENSF_15normal_iteratorINSD_10device_ptrIbEEEEllEEPlyS9_llNS7_10__identityEEEvT0_T1_T2_T3_T4_T6__param_4,
	.param .align 1 .b8 _ZN3cub18CUB_300001_SM_10006detail6reduce28DeviceReduceSingleTileKernelINS2_10policy_hubIlyN4cuda3std3__44plusIlEEE10Policy1000EN6thrust24THRUST_300001_SM_1000_NS18transform_iteratorINSD_6detail14equal_to_valueIiEENSF_15normal_iteratorINSD_10device_ptrIbEEEEllEEPlyS9_llNS7_10__identityEEEvT0_T1_T2_T3_T4_T6__param_5[1]
)
.maxntid 512
.minnctapersm 1
{
	.reg .pred 	%p<140>;
	.reg .b16 	%rs<5>;
	.reg .b32 	%r<326>;
	.reg .b64 	%rd<397>;
	// demoted variable
	.shared .align 8 .b8 _ZZN3cub18CUB_300001_SM_10006detail6reduce28DeviceReduceSingleTileKernelINS2_10policy_hubIlyN4cuda3std3__44plusIlEEE10Policy1000EN6thrust24THRUST_300001_SM_1000_NS18transform_iteratorINSD_6detail14equal_to_valueIiEENSF_15normal_iteratorINSD_10device_ptrIbEEEEllEEPlyS9_llNS7_10__identityEEEvT0_T1_T2_T3_T4_T6_E12temp_storage[152];
	ld.param.u32 	%r43, [_ZN3cub18CUB_300001_SM_10006detail6reduce28DeviceReduceSingleTileKernelINS2_10policy_hubIlyN4cuda3std3__44plusIlEEE10Policy1000EN6thrust24THRUST_300001_SM_1000_NS18transform_iteratorINSD_6detail14equal_to_valueIiEENSF_15normal_iteratorINSD_10device_ptrIbEEEEllEEPlyS9_llNS7_10__identityEEEvT0_T1_T2_T3_T4_T6__param_0+8];
	ld.param.u64 	%rd57, [_ZN3cub18CUB_300001_SM_10006detail6reduce28DeviceReduceSingleTileKernelINS2_10policy_hubIlyN4cuda3std3__44plusIlEEE10Policy1000EN6thrust24THRUST_300001_SM_1000_NS18transform_iteratorINSD_6detail14equal_to_valueIiEENSF_15normal_iteratorINSD_10device_ptrIbEEEEllEEPlyS9_llNS7_10__identityEEEvT0_T1_T2_T3_T4_T6__param_0];
	ld.param.u64 	%rd60, [_ZN3cub18CUB_300001_SM_10006detail6reduce28DeviceReduceSingleTileKernelINS2_10policy_hubIlyN4cuda3std3__44plusIlEEE10Policy1000EN6thrust24THRUST_300001_SM_1000_NS18transform_iteratorINSD_6detail14equal_to_valueIiEENSF_15normal_iteratorINSD_10device_ptrIbEEEEllEEPlyS9_llNS7_10__identityEEEvT0_T1_T2_T3_T4_T6__param_1];
	ld.param.u64 	%rd58, [_ZN3cub18CUB_300001_SM_10006detail6reduce28DeviceReduceSingleTileKernelINS2_10policy_hubIlyN4cuda3std3__44plusIlEEE10Policy1000EN6thrust24THRUST_300001_SM_1000_NS18transform_iteratorINSD_6detail14equal_to_valueIiEENSF_15normal_iteratorINSD_10device_ptrIbEEEEllEEPlyS9_llNS7_10__identityEEEvT0_T1_T2_T3_T4_T6__param_2];
	ld.param.u64 	%rd59, [_ZN3cub18CUB_300001_SM_10006detail6reduce28DeviceReduceSingleTileKernelINS2_10policy_hubIlyN4cuda3std3__44plusIlEEE10Policy1000EN6thrust24THRUST_300001_SM_1000_NS18transform_iteratorINSD_6detail14equal_to_valueIiEENSF_15normal_iteratorINSD_10device_ptrIbEEEEllEEPlyS9_llNS7_10__identityEEEvT0_T1_T2_T3_T4_T6__param_4];
	cvta.to.global.u64 	%rd1, %rd60;
	setp.ne.s64 	%p1, %rd58, 0;
	@%p1 bra 	$L__BB10_3;
	mov.u32 	%r311, %tid.x;
	setp.ne.s32 	%p139, %r311, 0;
	@%p139 bra 	$L__BB10_51;
	st.global.u64 	[%rd1], %rd59;
	bra.uni 	$L__BB10_51;
$L__BB10_3:
	cvta.to.global.u64 	%rd2, %rd57;
	setp.gt.u64 	%p2, %rd58, 3583;
	@%p2 bra 	$L__BB10_28;
	cvt.u32.u64 	%r2, %rd58;
	mov.u32 	%r3, %tid.x;
	setp.ge.u32 	%p67, %r3, %r2;
	mov.b64 	%rd380, 0;
	mov.u32 	%r315, %r3;
	@%p67 bra 	$L__BB10_6;
	cvt.u64.u32 	%rd201, %r3;
	add.s64 	%rd202, %rd2, %rd201;
	ld.global.s8 	%r158, [%rd202];
	setp.eq.s32 	%p68, %r43, %r158;
	selp.u64 	%rd380, 1, 0, %p68;
	add.s32 	%r315, %r3, 512;
$L__BB10_6:
	setp.ge.u32 	%p69, %r315, %r2;
	@%p69 bra 	$L__BB10_19;
	not.b32 	%r159, %r315;
	add.s32 	%r160, %r159, %r2;
	shr.u32 	%r161, %r160, 9;
	add.s32 	%r6, %r161, 1;
	and.b32  	%r7, %r6, 15;
	setp.lt.u32 	%p70, %r160, 7680;
	@%p70 bra 	$L__BB10_10;
	and.b32  	%r162, %r6, 16777200;
	neg.s32 	%r313, %r162;
	cvt.u64.u32 	%rd204, %r315;
	add.s64 	%rd205, %rd204, %rd2;
	add.s64 	%rd371, %rd205, 4096;
$L__BB10_9:
	.pragma "nounroll";
	ld.global.s8 	%r163, [%rd371+-4096];
	setp.eq.s32 	%p71, %r43, %r163;
	selp.u64 	%rd206, 1, 0, %p71;
	add.s64 	%rd207, %rd380, %rd206;
	ld.global.s8 	%r164, [%rd371+-3584];
	setp.eq.s32 	%p72, %r43, %r164;
	selp.u64 	%rd208, 1, 0, %p72;
	add.s64 	%rd209, %rd207, %rd208;
	ld.global.s8 	%r165, [%rd371+-3072];
	setp.eq.s32 	%p73, %r43, %r165;
	selp.u64 	%rd210, 1, 0, %p73;
	add.s64 	%rd211, %rd209, %rd210;
	ld.global.s8 	%r166, [%rd371+-2560];
	setp.eq.s32 	%p74, %r43, %r166;
	selp.u64 	%rd212, 1, 0, %p74;
	add.s64 	%rd213, %rd211, %rd212;
	ld.global.s8 	%r167, [%rd371+-2048];
	setp.eq.s32 	%p75, %r43, %r167;
	selp.u64 	%rd214, 1, 0, %p75;
	add.s64 	%rd215, %rd213, %rd214;
	ld.global.s8 	%r168, [%rd371+-1536];
	setp.eq.s32 	%p76, %r43, %r168;
	selp.u64 	%rd216, 1, 0, %p76;
	add.s64 	%rd217, %rd215, %rd216;
	ld.global.s8 	%r169, [%rd371+-1024];
	setp.eq.s32 	%p77, %r43, %r169;
	selp.u64 	%rd218, 1, 0, %p77;
	add.s64 	%rd219, %rd217, %rd218;
	ld.global.s8 	%r170, [%rd371+-512];
	setp.eq.s32 	%p78, %r43, %r170;
	selp.u64 	%rd220, 1, 0, %p78;
	add.s64 	%rd221, %rd219, %rd220;
	ld.global.s8 	%r171, [%rd371];
	setp.eq.s32 	%p79, %r43, %r171;
	selp.u64 	%rd222, 1, 0, %p79;
	add.s64 	%rd223, %rd221, %rd222;
	ld.global.s8 	%r172, [%rd371+512];
	setp.eq.s32 	%p80, %r43, %r172;
	selp.u64 	%rd224, 1, 0, %p80;
	add.s64 	%rd225, %rd223, %rd224;
	ld.global.s8 	%r173, [%rd371+1024];
	setp.eq.s32 	%p81, %r43, %r173;
	selp.u64 	%rd226, 1, 0, %p81;
	add.s64 	%rd227, %rd225, %rd226;
	ld.global.s8 	%r174, [%rd371+1536];
	setp.eq.s32 	%p82, %r43, %r174;
	selp.u64 	%rd228, 1, 0, %p82;
	add.s64 	%rd229, %rd227, %rd228;
	ld.global.s8 	%r175, [%rd371+2048];
	setp.eq.s32 	%p83, %r43, %r175;
	selp.u64 	%rd230, 1, 0, %p83;
	add.s64 	%rd231, %rd229, %rd230;
	ld.global.s8 	%r176, [%rd371+2560];
	setp.eq.s32 	%p84, %r43, %r176;
	selp.u64 	%rd232, 1, 0, %p84;
	add.s64 	%rd233, %rd231, %rd232;
	ld.global.s8 	%r177, [%rd371+3072];
	setp.eq.s32 	%p85, %r43, %r177;
	selp.u64 	%rd234, 1, 0, %p85;
	add.s64 	%rd235, %rd233, %rd234;
	ld.global.s8 	%r178, [%rd371+3584];
	setp.eq.s32 	%p86, %r43, %r178;
	selp.u64 	%rd236, 1, 0, %p86;
	add.s64 	%rd380, %rd235, %rd236;
	add.s32 	%r315, %r315, 8192;
	add.s32 	%r313, %r313, 16;
	add.s64 	%rd371, %rd371, 8192;
	setp.ne.s32 	%p87, %r313, 0;
	@%p87 bra 	$L__BB10_9;
$L__BB10_10:
	setp.eq.s32 	%p88, %r7, 0;
	@%p88 bra 	$L__BB10_19;
	and.b32  	%r14, %r6, 7;
	setp.lt.u32 	%p89, %r7, 8;
	@%p89 bra 	$L__BB10_13;
	cvt.s64.s32 	%rd238, %r315;
	add.s64 	%rd239, %rd2, %rd238;
	ld.global.s8 	%r179, [%rd239];
	setp.eq.s32 	%p90, %r43, %r179;
	selp.u64 	%rd240, 1, 0, %p90;
	add.s64 	%rd241, %rd380, %rd240;
	ld.global.s8 	%r180, [%rd239+512];
	setp.eq.s32 	%p91, %r43, %r180;
	selp.u64 	%rd242, 1, 0, %p91;
	add.s64 	%rd243, %rd241, %rd242;
	ld.global.s8 	%r181, [%rd239+1024];
	setp.eq.s32 	%p92, %r43, %r181;
	selp.u64 	%rd244, 1, 0, %p92;
	add.s64 	%rd245, %rd243, %rd244;
	ld.global.s8 	%r182, [%rd239+1536];
	setp.eq.s32 	%p93, %r43, %r182;
	selp.u64 	%rd246, 1, 0, %p93;
	add.s64 	%rd247, %rd245, %rd246;
	ld.global.s8 	%r183, [%rd239+2048];
	setp.eq.s32 	%p94, %r43, %r183;
	selp.u64 	%rd248, 1, 0, %p94;
	add.s64 	%rd249, %rd247, %rd248;
	ld.global.s8 	%r184, [%rd239+2560];
	setp.eq.s32 	%p95, %r43, %r184;
	selp.u64 	%rd250, 1, 0, %p95;
	add.s64 	%rd251, %rd249, %rd250;
	ld.global.s8 	%r185, [%rd239+3072];
	setp.eq.s32 	%p96, %r43, %r185;
	selp.u64 	%rd252, 1, 0, %p96;
	add.s64 	%rd253, %rd251, %rd252;
	ld.global.s8 	%r186, [%rd239+3584];
	setp.eq.s32 	%p97, %r43, %r186;
	selp.u64 	%rd254, 1, 0, %p97;
	add.s64 	%rd380, %rd253, %rd254;
	add.s32 	%r315, %r315, 4096;
$L__BB10_13:
	setp.eq.s32 	%p98, %r14, 0;
	@%p98 bra 	$L__BB10_19;
	and.b32  	%r17, %r6, 3;
	setp.lt.u32 	%p99, %r14, 4;
	@%p99 bra 	$L__BB10_16;
	cvt.s64.s32 	%rd256, %r315;
	add.s64 	%rd257, %rd2, %rd256;
	ld.global.s8 	%r187, [%rd257];
	setp.eq.s32 	%p100, %r43, %r187;
	selp.u64 	%rd258, 1, 0, %p100;
	add.s64 	%rd259, %rd380, %rd258;
	ld.global.s8 	%r188, [%rd257+512];
	setp.eq.s32 	%p101, %r43, %r188;
	selp.u64 	%rd260, 1, 0, %p101;
	add.s64 	%rd261, %rd259, %rd260;
	ld.global.s8 	%r189, [%rd257+1024];
	setp.eq.s32 	%p102, %r43, %r189;
	selp.u64 	%rd262, 1, 0, %p102;
	add.s64 	%rd263, %rd261, %rd262;
	ld.global.s8 	%r190, [%rd257+1536];
	setp.eq.s32 	%p103, %r43, %r190;
	selp.u64 	%rd264, 1, 0, %p103;
	add.s64 	%rd380, %rd263, %rd264;
	add.s32 	%r315, %r315, 2048;
$L__BB10_16:
	setp.eq.s32 	%p104, %r17, 0;
	@%p104 bra 	$L__BB10_19;
	neg.s32 	%r318, %r17;
$L__BB10_18:
	.pragma "nounroll";
	cvt.s64.s32 	%rd265, %r315;
	add.s64 	%rd266, %rd2, %rd265;
	ld.global.s8 	%r191, [%rd266];
	setp.eq.s32 	%p105, %r43, %r191;
	selp.u64 	%rd267, 1, 0, %p105;
	add.s64 	%rd380, %rd380, %rd267;
	add.s32 	%r315, %r315, 512;
	add.s32 	%r318, %r318, 1;
	setp.ne.s32 	%p106, %r318, 0;
	@%p106 bra 	$L__BB10_18;
$L__BB10_19:
	setp.lt.u64 	%p107, %rd58, 512;
	@%p107 bra 	$L__BB10_24;
	// begin inline asm
	mov.u32 %r255, %laneid;
	// end inline asm
	mov.b64 	{%r257, %r262}, %rd380;
	mov.b32 	%r263, 1;
	mov.b32 	%r304, 31;
	mov.b32 	%r305, -1;
	// begin inline asm
	shfl.sync.down.b32 %r256, %r257, %r263, %r304, %r305;
	// end inline asm
	// begin inline asm
	shfl.sync.down.b32 %r261, %r262, %r263, %r304, %r305;
	// end inline asm
	mov.b64 	%rd326, {%r256, %r261};
	setp.gt.s32 	%p131, %r255, 30;
	selp.b64 	%rd327, 0, %rd326, %p131;
	add.s64 	%rd328, %rd327, %rd380;
	mov.b64 	{%r267, %r272}, %rd328;
	mov.b32 	%r273, 2;
	// begin inline asm
	shfl.sync.down.b32 %r266, %r267, %r273, %r304, %r305;
	// end inline asm
	// begin inline asm
	shfl.sync.down.b32 %r271, %r272, %r273, %r304, %r305;
	// end inline asm
	mov.b64 	%rd329, {%r266, %r271};
	setp.gt.s32 	%p132, %r255, 29;
	selp.b64 	%rd330, 0, %rd329, %p132;
	add.s64 	%rd331, %rd330, %rd328;
	mov.b64 	{%r277, %r282}, %rd331;
	mov.b32 	%r283, 4;
	// begin inline asm
	shfl.sync.down.b32 %r276, %r277, %r283, %r304, %r305;
	// end inline asm
	// begin inline asm
	shfl.sync.down.b32 %r281, %r282, %r283, %r304, %r305;
	// end inline asm
	mov.b64 	%rd332, {%r276, %r281};
	setp.gt.s32 	%p133, %r255, 27;
	selp.b64 	%rd333, 0, %rd332, %p133;
	add.s64 	%rd334, %rd333, %rd331;
	mov.b64 	{%r287, %r292}, %rd334;
	mov.b32 	%r293, 8;
	// begin inline asm
	shfl.sync.down.b32 %r286, %r287, %r293, %r304, %r305;
	// end inline asm
	// begin inline asm
	shfl.sync.down.b32 %r291, %r292, %r293, %r304, %r305;
	// end inline asm
	mov.b64 	%rd335, {%r286, %r291};
	setp.gt.s32 	%p134, %r255, 23;
	selp.b64 	%rd336, 0, %rd335, %p134;
	add.s64 	%rd337, %rd336, %rd334;
	mov.b64 	{%r297, %r302}, %rd337;
	mov.b32 	%r303, 16;
	// begin inline asm
	shfl.sync.down.b32 %r296, %r297, %r303, %r304, %r305;
	// end inline asm
	// begin inline asm
	shfl.sync.down.b32 %r301, %r302, %r303, %r304, %r305;
	// end inline asm
	mov.b64 	%rd338, {%r296, %r301};
	setp.gt.s32 	%p135, %r255, 15;
	selp.b64 	%rd339, 0, %rd338, %p135;
	add.s64 	%rd396, %rd339, %rd337;
	setp.ne.s32 	%p136, %r255, 0;
	@%p136 bra 	$L__BB10_22;
	shr.u32 	%r306, %r3, 2;
	and.b32  	%r307, %r306, 248;
	mov.u32 	%r308, _ZZN3cub18CUB_300001_SM_10006detail6reduce28DeviceReduceSingleTileKernelINS2_10policy_hubIlyN4cuda3std3__44plusIlEEE10Policy1000EN6thrust24THRUST_300001_SM_1000_NS18transform_iteratorINSD_6detail14equal_to_valueIiEENSF_15normal_iteratorINSD_10device_ptrIbEEEEllEEPlyS9_llNS7_10__identityEEEvT0_T1_T2_T3_T4_T6_E12temp_storage;
	add.s32 	%r309, %r308, %r307;
	st.shared.u64 	[%r309+16], %rd396;
$L__BB10_22:
	bar.sync 	0;
	setp.ne.s32 	%p137, %r3, 0;
	@%p137 bra 	$L__BB10_49;
	ld.shared.u64 	%rd340, [_ZZN3cub18CUB_300001_SM_10006detail6reduce28DeviceReduceSingleTileKernelINS2_10policy_hubIlyN4cuda3std3__44plusIlEEE10Policy1000EN6thrust24THRUST_300001_SM_1000_NS18transform_iteratorINSD_6detail14equal_to_valueIiEENSF_15normal_iteratorINSD_10device_ptrIbEEEEllEEPlyS9_llNS7_10__identityEEEvT0_T1_T2_T3_T4_T6_E12temp_storage+24];
	add.s64 	%rd341, %rd340, %rd396;
	ld.shared.u64 	%rd342, [_ZZN3cub18CUB_300001_SM_10006detail6reduce28DeviceReduceSingleTileKernelINS2_10policy_hubIlyN4cuda3std3__44plusIlEEE10Policy1000EN6thrust24THRUST_300001_SM_1000_NS18transform_iteratorINSD_6detail14equal_to_valueIiEENSF_15normal_iteratorINSD_10device_ptrIbEEEEllEEPlyS9_llNS7_10__identityEEEvT0_T1_T2_T3_T4_T6_E12temp_storage+32];
	add.s64 	%rd343, %rd341, %rd342;
	ld.shared.u64 	%rd344, [_ZZN3cub18CUB_300001_SM_10006detail6reduce28DeviceReduceSingleTileKernelINS2_10policy_hubIlyN4cuda3std3__44plusIlEEE10Policy1000EN6thrust24THRUST_300001_SM_1000_NS18transform_iteratorINSD_6detail14equal_to_valueIiEENSF_15normal_iteratorINSD_10device_ptrIbEEEEllEEPlyS9_llNS7_10__identityEEEvT0_T1_T2_T3_T4_T6_E12temp_storage+40];
	add.s64 	%rd345, %rd343, %rd344;
	ld.shared.u64 	%rd346, [_ZZN3cub18CUB_300001_SM_10006detail6reduce28DeviceReduceSingleTileKernelINS2_10policy_hubIlyN4cuda3std3__44plusIlEEE10Policy1000EN6thrust24THRUST_300001_SM_1000_NS18transform_iteratorINSD_6detail14equal_to_valueIiEENSF_15normal_iteratorINSD_10device_ptrIbEEEEllEEPlyS9_llNS7_10__identityEEEvT0_T1_T2_T3_T4_T6_E12temp_storage+48];
	add.s64 	%rd347, %rd345, %rd346;
	ld.shared.u64 	%rd348, [_ZZN3cub18CUB_300001_SM_10006detail6reduce28DeviceReduceSingleTileKernelINS2_10policy_hubIlyN4cuda3std3__44plusIlEEE10Policy1000EN6thrust24THRUST_300001_SM_1000_NS18transform_iteratorINSD_6detail14equal_to_valueIiEENSF_15normal_iteratorINSD_10device_ptrIbEEEEllEEPlyS9_llNS7_10__identityEEEvT0_T1_T2_T3_T4_T6_E12temp_storage+56];
	add.s64 	%rd349, %rd347, %rd348;
	ld.shared.u64 	%rd350, [_ZZN3cub18CUB_300001_SM_10006detail6reduce28DeviceReduceSingleTileKernelINS2_10policy_hubIlyN4cuda3std3__44plusIlEEE10Policy1000EN6thrust24THRUST_300001_SM_1000_NS18transform_iteratorINSD_6detail14equal_to_valueIiEENSF_15normal_iteratorINSD_10device_ptrIbEEEEllEEPlyS9_llNS7_10__identityEEEvT0_T1_T2_T3_T4_T6_E12temp_storage+64];
	add.s64 	%rd351, %rd349, %rd350;
	ld.shared.u64 	%rd352, [_ZZN3cub18CUB_300001_SM_10006detail6reduce28DeviceReduceSingleTileKernelINS2_10policy_hubIlyN4cuda3std3__44plusIlEEE10Policy1000EN6thrust24THRUST_300001_SM_1000_NS18transform_iteratorINSD_6detail14equal_to_valueIiEENSF_15normal_iteratorINSD_10device_ptrIbEEEEllEEPlyS9_llNS7_10__identityEEEvT0_T1_T2_T3_T4_T6_E12temp_storage+72];
	add.s64 	%rd353, %rd351, %rd352;
	ld.shared.u64 	%rd354, [_ZZN3cub18CUB_300001_SM_10006detail6reduce28DeviceReduceSingleTileKernelINS2_10policy_hubIlyN4cuda3std3__44plusIlEEE10Policy1000EN6thrust24THRUST_300001_SM_1000_NS18transform_iteratorINSD_6detail14equal_to_valueIiEENSF_15normal_iteratorINSD_10device_ptrIbEEEEllEEPlyS9_llNS7_10__identityEEEvT0_T1_T2_T3_T4_T6_E12temp_storage+80];
	add.s64 	%rd355, %rd353, %rd354;
	ld.shared.u64 	%rd356, [_ZZN3cub18CUB_300001_SM_10006detail6reduce28DeviceReduceSingleTileKernelINS2_10policy_hubIlyN4cuda3std3__44plusIlEEE10Policy1000EN6thrust24THRUST_300001_SM_1000_NS18transform_iteratorINSD_6detail14equal_to_valueIiEENSF_15normal_iteratorINSD_10device_ptrIbEEEEllEEPlyS9_llNS7_10__identityEEEvT0_T1_T2_T3_T4_T6_E12temp_storage+88];
	add.s64 	%rd357, %rd355, %rd356;
	ld.shared.u64 	%rd358, [_ZZN3cub18CUB_300001_SM_10006detail6reduce28DeviceReduceSingleTileKernelINS2_10policy_hubIlyN4cuda3std3__44plusIlEEE10Policy1000EN6thrust24THRUST_300001_SM_1000_NS18transform_iteratorINSD_6detail14equal_to_valueIiEENSF_15normal_iteratorINSD_10device_ptrIbEEEEllEEPlyS9_llNS7_10__identityEEEvT0_T1_T2_T3_T4_T6_E12temp_storage+96];
	add.s64 	%rd359, %rd357, %rd358;
	ld.shared.u64 	%rd360, [_ZZN3cub18CUB_300001_SM_10006detail6reduce28DeviceReduceSingleTileKernelINS2_10policy_hubIlyN4cuda3std3__44plusIlEEE10Policy1000EN6thrust24THRUST_300001_SM_1000_NS18transform_iteratorINSD_6detail14equal_to_valueIiEENSF_15normal_iteratorINSD_10device_ptrIbEEEEllEEPlyS9_llNS7_10__identityEEEvT0_T1_T2_T3_T4_T6_E12temp_storage+104];
	add.s64 	%rd361, %rd359, %rd360;
	ld.shared.u64 	%rd362, [_ZZN3cub18CUB_300001_SM_10006detail6reduce28DeviceReduceSingleTileKernelINS2_10policy_hubIlyN4cuda3std3__44plusIlEEE10Policy1000EN6thrust24THRUST_300001_SM_1000_NS18transform_iteratorINSD_6detail14equal_to_valueIiEENSF_15normal_iteratorINSD_10device_ptrIbEEEEllEEPlyS9_llNS7_10__identityEEEvT0_T1_T2_T3_T4_T6_E12temp_storage+112];
	add.s64 	%rd363, %rd361, %rd362;
	ld.shared.u64 	%rd364, [_ZZN3cub18CUB_300001_SM_10006detail6reduce28DeviceReduceSingleTileKernelINS2_10policy_hubIlyN4cuda3std3__44plusIlEEE10Policy1000EN6thrust24THRUST_300001_SM_1000_NS18transform_iteratorINSD_6detail14equal_to_valueIiEENSF_15normal_iteratorINSD_10device_ptrIbEEEEllEEPlyS9_llNS7_10__identityEEEvT0_T1_T2_T3_T4_T6_E12temp_storage+120];
	add.s64 	%rd365, %rd363, %rd364;
	ld.shared.u64 	%rd366, [_ZZN3cub18CUB_300001_SM_10006detail6reduce28DeviceReduceSingleTileKernelINS2_10policy_hubIlyN4cuda3std3__44plusIlEEE10Policy1000EN6thrust24THRUST_300001_SM_1000_NS18transform_iteratorINSD_6detail14equal_to_valueIiEENSF_15normal_iteratorINSD_10device_ptrIbEEEEllEEPlyS9_llNS7_10__identityEEEvT0_T1_T2_T3_T4_T6_E12temp_storage+128];
	add.s64 	%rd367, %rd365, %rd366;
	ld.shared.u64 	%rd368, [_ZZN3cub18CUB_300001_SM_10006detail6reduce28DeviceReduceSingleTileKernelINS2_10policy_hubIlyN4cuda3std3__44plusIlEEE10Policy1000EN6thrust24THRUST_300001_SM_1000_NS18transform_iteratorINSD_6detail14equal_to_valueIiEENSF_15normal_iteratorINSD_10device_ptrIbEEEEllEEPlyS9_llNS7_10__identityEEEvT0_T1_T2_T3_T4_T6_E12temp_storage+136];
	add.s64 	%rd396, %rd367, %rd368;
	bra.uni 	$L__BB10_49;
$L__BB10_24:
	// begin inline asm
	mov.u32 %r192, %laneid;
	// end inline asm
	and.b32  	%r243, %r3, 992;
	add.s32 	%r244, %r243, 32;
	setp.gt.u32 	%p108, %r244, %r2;
	not.b32 	%r245, %r243;
	add.s32 	%r246, %r2, %r245;
	selp.b32 	%r241, %r246, 31, %p108;
	mov.b64 	{%r194, %r199}, %rd380;
	mov.b32 	%r200, 1;
	mov.b32 	%r242, -1;
	// begin inline asm
	shfl.sync.down.b32 %r193, %r194, %r200, %r241, %r242;
	// end inline asm
	// begin inline asm
	shfl.sync.down.b32 %r198, %r199, %r200, %r241, %r242;
	// end inline asm
	mov.b64 	%rd268, {%r193, %r198};
	setp.lt.s32 	%p109, %r192, %r241;
	selp.b64 	%rd269, %rd268, 0, %p109;
	add.s64 	%rd270, %rd269, %rd380;
	mov.b64 	{%r204, %r209}, %rd270;
	mov.b32 	%r210, 2;
	// begin inline asm
	shfl.sync.down.b32 %r203, %r204, %r210, %r241, %r242;
	// end inline asm
	// begin inline asm
	shfl.sync.down.b32 %r208, %r209, %r210, %r241, %r242;
	// end inline asm
	mov.b64 	%rd271, {%r203, %r208};
	add.s32 	%r247, %r192, 2;
	setp.gt.s32 	%p110, %r247, %r241;
	selp.b64 	%rd272, 0, %rd271, %p110;
	add.s64 	%rd273, %rd272, %rd270;
	mov.b64 	{%r214, %r219}, %rd273;
	mov.b32 	%r220, 4;
	// begin inline asm
	shfl.sync.down.b32 %r213, %r214, %r220, %r241, %r242;
	// end inline asm
	// begin inline asm
	shfl.sync.down.b32 %r218, %r219, %r220, %r241, %r242;
	// end inline asm
	mov.b64 	%rd274, {%r213, %r218};
	add.s32 	%r248, %r192, 4;
	setp.gt.s32 	%p111, %r248, %r241;
	selp.b64 	%rd275, 0, %rd274, %p111;
	add.s64 	%rd276, %rd275, %rd273;
	mov.b64 	{%r224, %r229}, %rd276;
	mov.b32 	%r230, 8;
	// begin inline asm
	shfl.sync.down.b32 %r223, %r224, %r230, %r241, %r242;
	// end inline asm
	// begin inline asm
	shfl.sync.down.b32 %r228, %r229, %r230, %r241, %r242;
	// end inline asm
	mov.b64 	%rd277, {%r223, %r228};
	add.s32 	%r249, %r192, 8;
	setp.gt.s32 	%p112, %r249, %r241;
	selp.b64 	%rd278, 0, %rd277, %p112;
	add.s64 	%rd279, %rd278, %rd276;
	mov.b64 	{%r234, %r239}, %rd279;
	mov.b32 	%r240, 16;
	// begin inline asm
	shfl.sync.down.b32 %r233, %r234, %r240, %r241, %r242;
	// end inline asm
	// begin inline asm
	shfl.sync.down.b32 %r238, %r239, %r240, %r241, %r242;
	// end inline asm
	mov.b64 	%rd280, {%r233, %r238};
	add.s32 	%r250, %r192, 16;
	setp.gt.s32 	%p113, %r250, %r241;
	selp.b64 	%rd281, 0, %rd280, %p113;
	add.s64 	%rd396, %rd281, %rd279;
	setp.ne.s32 	%p114, %r192, 0;
	@%p114 bra 	$L__BB10_26;
	shr.u32 	%r251, %r3, 2;
	and.b32  	%r252, %r251, 248;
	mov.u32 	%r253, _ZZN3cub18CUB_300001_SM_10006detail6reduce28DeviceReduceSingleTileKernelINS2_10policy_hubIlyN4cuda3std3__44plusIlEEE10Policy1000EN6thrust24THRUST_300001_SM_1000_NS18transform_iteratorINSD_6detail14equal_to_valueIiEENSF_15normal_iteratorINSD_10device_ptrIbEEEEllEEPlyS9_llNS7_10__identityEEEvT0_T1_T2_T3_T4_T6_E12temp_storage;
	add.s32 	%r254, %r253, %r252;
	st.shared.u64 	[%r254+16], %rd396;
$L__BB10_26:
	bar.sync 	0;
	setp.ne.s32 	%p115, %r3, 0;
	@%p115 bra 	$L__BB10_49;
	setp.gt.u64 	%p116, %rd58, 32;
	ld.shared.u64 	%rd282, [_ZZN3cub18CUB_300001_SM_10006detail6reduce28DeviceReduceSingleTileKernelINS2_10policy_hubIlyN4cuda3std3__44plusIlEEE10Policy1000EN6thrust24THRUST_300001_SM_1000_NS18transform_iteratorINSD_6detail14equal_to_valueIiEENSF_15normal_iteratorINSD_10device_ptrIbEEEEllEEPlyS9_llNS7_10__identityEEEvT0_T1_T2_T3_T4_T6_E12temp_storage+24];
	selp.b64 	%rd283, %rd282, 0, %p116;
	add.s64 	%rd284, %rd283, %rd396;
	setp.gt.u64 	%p117, %rd58, 64;
	ld.shared.u64 	%rd285, [_ZZN3cub18CUB_300001_SM_10006detail6reduce28DeviceReduceSingleTileKernelINS2_10policy_hubIlyN4cuda3std3__44plusIlEEE10Policy1000EN6thrust24THRUST_300001_SM_1000_NS18transform_iteratorINSD_6detail14equal_to_valueIiEENSF_15normal_iteratorINSD_10device_ptrIbEEEEllEEPlyS9_llNS7_10__identityEEEvT0_T1_T2_T3_T4_T6_E12temp_storage+32];
	selp.b64 	%rd286, %rd285, 0, %p117;
	add.s64 	%rd287, %rd284, %rd286;
	setp.gt.u64 	%p118, %rd58, 96;
	ld.shared.u64 	%rd288, [_ZZN3cub18CUB_300001_SM_10006detail6reduce28DeviceReduceSingleTileKernelINS2_10policy_hubIlyN4cuda3std3__44plusIlEEE10Policy1000EN6thrust24THRUST_300001_SM_1000_NS18transform_iteratorINSD_6detail14equal_to_valueIiEENSF_15normal_iteratorINSD_10device_ptrIbEEEEllEEPlyS9_llNS7_10__identityEEEvT0_T1_T2_T3_T4_T6_E12temp_storage+40];
	selp.b64 	%rd289, %rd288, 0, %p118;
	add.s64 	%rd290, %rd287, %rd289;
	setp.gt.u64 	%p119, %rd58, 128;
	ld.shared.u64 	%rd291, [_ZZN3cub18CUB_300001_SM_10006detail6reduce28DeviceReduceSingleTileKernelINS2_10policy_hubIlyN4cuda3std3__44plusIlEEE10Policy1000EN6thrust24THRUST_300001_SM_1000_NS18transform_iteratorINSD_6detail14equal_to_valueIiEENSF_15normal_iteratorINSD_10device_ptrIbEEEEllEEPlyS9_llNS7_10__identityEEEvT0_T1_T2_T3_T4_T6_E12temp_storage+48];
	selp.b64 	%rd292, %rd291, 0, %p119;
	add.s64 	%rd293, %rd290, %rd292;
	setp.gt.u64 	%p120, %rd58, 160;
	ld.shared.u64 	%rd294, [_ZZN3cub18CUB_300001_SM_10006detail6reduce28DeviceReduceSingleTileKernelINS2_10policy_hubIlyN4cuda3std3__44plusIlEEE10Policy1000EN6thrust24THRUST_300001_SM_1000_NS18transform_iteratorINSD_6detail14equal_to_valueIiEENSF_15normal_iteratorINSD_10device_ptrIbEEEEllEEPlyS9_llNS7_10__identityEEEvT0_T1_T2_T3_T4_T6_E12temp_storage+56];
	selp.b64 	%rd295, %rd294, 0, %p120;
	add.s64 	%rd296, %rd293, %rd295;
	setp.gt.u64 	%p121, %rd58, 192;
	ld.shared.u64 	%rd297, [_ZZN3cub18CUB_300001_SM_10006detail6reduce28DeviceReduceSingleTileKernelINS2_10policy_hubIlyN4cuda3std3__44plusIlEEE10Policy1000EN6thrust24THRUST_300001_SM_1000_NS18transform_iteratorINSD_6detail14equal_to_valueIiEENSF_15normal_iteratorINSD_10device_ptrIbEEEEllEEPlyS9_llNS7_10__identityEEEvT0_T1_T2_T3_T4_T6_E12temp_storage+64];
	selp.b64 	%rd298, %rd297, 0, %p121;
	add.s64 	%rd299, %rd296, %rd298;
	setp.gt.u64 	%p122, %rd58, 224;
	ld.shared.u64 	%rd300, [_ZZN3cub18CUB_300001_SM_10006detail6reduce28DeviceReduceSingleTileKernelINS2_10policy_hubIlyN4cuda3std3__44plusIlEEE10Policy1000EN6thrust24THRUST_300001_SM_1000_NS18transform_iteratorINSD_6detail14equal_to_valueIiEENSF_15normal_iteratorINSD_10device_ptrIbEEEEllEEPlyS9_llNS7_10__identityEEEvT0_T1_T2_T3_T4_T6_E12temp_storage+72];
	selp.b64 	%rd301, %rd300, 0, %p122;
	add.s64 	%rd302, %rd299, %rd301;
	setp.gt.u64 	%p123, %rd58, 256;
	ld.shared.u64 	%rd303, [_ZZN3cub18CUB_300001_SM_10006detail6reduce28DeviceReduceSingleTileKernelINS2_10policy_hubIlyN4cuda3std3__44plusIlEEE10Policy1000EN6thrust24THRUST_300001_SM_1000_NS18transform_iteratorINSD_6detail14equal_to_valueIiEENSF_15normal_iteratorINSD_10device_ptrIbEEEEllEEPlyS9_llNS7_10__identityEEEvT0_T1_T2_T3_T4_T6_E12temp_storage+80];
	selp.b64 	%rd304, %rd303, 0, %p123;
	add.s64 	%rd305, %rd302, %rd304;
	setp.gt.u64 	%p124, %rd58, 288;
	ld.shared.u64 	%rd306, [_ZZN3cub18CUB_300001_SM_10006detail6reduce28DeviceReduceSingleTileKernelINS2_10policy_hubIlyN4cuda3std3__44plusIlEEE10Policy1000EN6thrust24THRUST_300001_SM_1000_NS18transform_iteratorINSD_6detail14equal_to_valueIiEENSF_15normal_iteratorINSD_10device_ptrIbEEEEllEEPlyS9_llNS7_10__identityEEEvT0_T1_T2_T3_T4_T6_E12temp_storage+88];
	selp.b64 	%rd307, %rd306, 0, %p124;
	add.s64 	%rd308, %rd305, %rd307;
	setp.gt.u64 	%p125, %rd58, 320;
	ld.shared.u64 	%rd309, [_ZZN3cub18CUB_300001_SM_10006detail6reduce28DeviceReduceSingleTileKernelINS2_10policy_hubIlyN4cuda3std3__44plusIlEEE10Policy1000EN6thrust24THRUST_300001_SM_1000_NS18transform_iteratorINSD_6detail14equal_to_valueIiEENSF_15normal_iteratorINSD_10device_ptrIbEEEEllEEPlyS9_llNS7_10__identityEEEvT0_T1_T2_T3_T4_T6_E12temp_storage+96];
	selp.b64 	%rd310, %rd309, 0, %p125;
	add.s64 	%rd311, %rd308, %rd310;
	setp.gt.u64 	%p126, %rd58, 352;
	ld.shared.u64 	%rd312, [_ZZN3cub18CUB_300001_SM_10006detail6reduce28DeviceReduceSingleTileKernelINS2_10policy_hubIlyN4cuda3std3__44plusIlEEE10Policy1000EN6thrust24THRUST_300001_SM_1000_NS18transform_iteratorINSD_6detail14equal_to_valueIiEENSF_15normal_iteratorINSD_10device_ptrIbEEEEllEEPlyS9_llNS7_10__identityEEEvT0_T1_T2_T3_T4_T6_E12temp_storage+104];
	selp.b64 	%rd313, %rd312, 0, %p126;
	add.s64 	%rd314, %rd311, %rd313;
	setp.gt.u64 	%p127, %rd58, 384;
	ld.shared.u64 	%rd315, [_ZZN3cub18CUB_300001_SM_10006detail6reduce28DeviceReduceSingleTileKernelINS2_10policy_hubIlyN4cuda3std3__44plusIlEEE10Policy1000EN6thrust24THRUST_300001_SM_1000_NS18transform_iteratorINSD_6detail14equal_to_valueIiEENSF_15normal_iteratorINSD_10device_ptrIbEEEEllEEPlyS9_llNS7_10__identityEEEvT0_T1_T2_T3_T4_T6_E12temp_storage+112];
	selp.b64 	%rd316, %rd315, 0, %p127;
	add.s64 	%rd317, %rd314, %rd316;
	setp.gt.u64 	%p128, %rd58, 416;
	ld.shared.u64 	%rd318, [_ZZN3cub18CUB_300001_SM_10006detail6reduce28DeviceReduceSingleTileKernelINS2_10policy_hubIlyN4cuda3std3__44plusIlEEE10Policy1000EN6thrust24THRUST_300001_SM_1000_NS18transform_iteratorINSD_6detail14equal_to_valueIiEENSF_15normal_iteratorINSD_10device_ptrIbEEEEllEEPlyS9_llNS7_10__identityEEEvT0_T1_T2_T3_T4_T6_E12temp_storage+120];
	selp.b64 	%rd319, %rd318, 0, %p128;
	add.s64 	%rd320, %rd317, %rd319;
	setp.gt.u64 	%p129, %rd58, 448;
	ld.shared.u64 	%rd321, [_ZZN3cub18CUB_300001_SM_10006detail6reduce28DeviceReduceSingleTileKernelINS2_10policy_hubIlyN4cuda3std3__44plusIlEEE10Policy1000EN6thrust24THRUST_300001_SM_1000_NS18transform_iteratorINSD_6detail14equal_to_valueIiEENSF_15normal_iteratorINSD_10device_ptrIbEEEEllEEPlyS9_llNS7_10__identityEEEvT0_T1_T2_T3_T4_T6_E12temp_storage+128];
	selp.b64 	%rd322, %rd321, 0, %p129;
	add.s64 	%rd323, %rd320, %rd322;
	setp.gt.u64 	%p130, %rd58, 480;
	ld.shared.u64 	%rd324, [_ZZN3cub18CUB_300001_SM_10006detail6reduce28DeviceReduceSingleTileKernelINS2_10policy_hubIlyN4cuda3std3__44plusIlEEE10Policy1000EN6thrust24THRUST_300001_SM_1000_NS18transform_iteratorINSD_6detail14equal_to_valueIiEENSF_15normal_iteratorINSD_10device_ptrIbEEEEllEEPlyS9_llNS7_10__identityEEEvT0_T1_T2_T3_T4_T6_E12temp_storage+136];
	selp.b64 	%rd325, %rd324, 0, %p130;
	add.s64 	%rd396, %rd323, %rd325;
	bra.uni 	$L__BB10_49;
$L__BB10_28:
	mov.u32 	%r25, %tid.x;
	cvt.u64.u32 	%rd25, %r25;
	add.s64 	%rd26, %rd2, %rd25;
	ld.global.s8 	%r49, [%rd26];
	setp.eq.s32 	%p3, %r43, %r49;
	selp.u64 	%rd62, 1, 0, %p3;
	ld.global.s8 	%r50, [%rd26+512];
	setp.eq.s32 	%p4, %r43, %r50;
	selp.u64 	%rd63, 1, 0, %p4;
	ld.global.s8 	%r51, [%rd26+1024];
	setp.eq.s32 	%p5, %r43, %r51;
	selp.u64 	%rd64, 1, 0, %p5;
	ld.global.s8 	%r52, [%rd26+1536];
	setp.eq.s32 	%p6, %r43, %r52;
	selp.u64 	%rd65, 1, 0, %p6;
	ld.global.s8 	%r53, [%rd26+2048];
	setp.eq.s32 	%p7, %r43, %r53;
	selp.u64 	%rd66, 1, 0, %p7;
	ld.global.s8 	%r54, [%rd26+2560];
	setp.eq.s32 	%p8, %r43, %r54;
	selp.u64 	%rd67, 1, 0, %p8;
	ld.global.s8 	%r55, [%rd26+3072];
	setp.eq.s32 	%p9, %r43, %r55;
	selp.u64 	%rd68, 1, 0, %p9;
	add.s64 	%rd69, %rd63, %rd62;
	add.s64 	%rd70, %rd69, %rd64;
	add.s64 	%rd71, %rd70, %rd65;
	add.s64 	%rd72, %rd71, %rd66;
	add.s64 	%rd73, %rd72, %rd67;
	add.s64 	%rd395, %rd73, %rd68;
	add.s64 	%rd28, %rd58, -3584;
	setp.lt.u64 	%p10, %rd28, 3584;
	mov.b64 	%rd384, 3584;
	@%p10 bra 	$L__BB10_32;
	mov.b64 	%rd384, 3584;
$L__BB10_30:
	add.s64 	%rd75, %rd26, %rd384;
	ld.global.s8 	%r56, [%rd75];
	setp.eq.s32 	%p11, %r43, %r56;
	selp.u64 	%rd76, 1, 0, %p11;
	ld.global.s8 	%r57, [%rd75+512];
	setp.eq.s32 	%p12, %r43, %r57;
	selp.u64 	%rd77, 1, 0, %p12;
	ld.global.s8 	%r58, [%rd75+1024];
	setp.eq.s32 	%p13, %r43, %r58;
	selp.u64 	%rd78, 1, 0, %p13;
	ld.global.s8 	%r59, [%rd75+1536];
	setp.eq.s32 	%p14, %r43, %r59;
	selp.u64 	%rd79, 1, 0, %p14;
	ld.global.s8 	%r60, [%rd75+2048];
	setp.eq.s32 	%p15, %r43, %r60;
	selp.u64 	%rd80, 1, 0, %p15;
	ld.global.s8 	%r61, [%rd75+2560];
	setp.eq.s32 	%p16, %r43, %r61;
	selp.u64 	%rd81, 1, 0, %p16;
	ld.global.s8 	%r62, [%rd75+3072];
	setp.eq.s32 	%p17, %r43, %r62;
	selp.u64 	%rd82, 1, 0, %p17;
	add.s64 	%rd83, %rd395, %rd76;
	add.s64 	%rd84, %rd83, %rd77;
	add.s64 	%rd85, %rd84, %rd78;
	add.s64 	%rd86, %rd85, %rd79;
	add.s64 	%rd87, %rd86, %rd80;
	add.s64 	%rd88, %rd87, %rd81;
	add.s64 	%rd395, %rd88, %rd82;
	sub.s64 	%rd89, %rd58, %rd384;
	setp.lt.u64 	%p18, %rd89, 3584;
	@%p18 bra 	$L__BB10_45;
	add.s64 	%rd384, %rd384, 3584;
	setp.le.u64 	%p19, %rd384, %rd28;
	@%p19 bra 	$L__BB10_30;
$L__BB10_32:
	setp.le.u64 	%p20, %rd58, %rd384;
	cvt.u32.u64 	%r63, %rd384;
	cvt.u32.u64 	%r64, %rd58;
	sub.s32 	%r65, %r64, %r63;
	setp.ge.s32 	%p21, %r25, %r65;
	or.pred  	%p22, %p20, %p21;
	@%p22 bra 	$L__BB10_45;
	not.b32 	%r68, %r25;
	add.s32 	%r69, %r68, %r64;
	sub.s32 	%r71, %r69, %r63;
	shr.u32 	%r72, %r71, 9;
	add.s32 	%r26, %r72, 1;
	and.b32  	%r27, %r26, 15;
	setp.lt.u32 	%p23, %r71, 7680;
	mov.u32 	%r322, %r25;
	@%p23 bra 	$L__BB10_36;
	and.b32  	%r73, %r26, 16777200;
	neg.s32 	%r320, %r73;
	add.s64 	%rd91, %rd384, %rd25;
	add.s64 	%rd92, %rd91, %rd2;
	add.s64 	%rd385, %rd92, 4096;
	mov.u32 	%r322, %r25;
$L__BB10_35:
	.pragma "nounroll";
	ld.global.s8 	%r74, [%rd385+-4096];
	setp.eq.s32 	%p24, %r43, %r74;
	selp.u64 	%rd93, 1, 0, %p24;
	add.s64 	%rd94, %rd395, %rd93;
	ld.global.s8 	%r75, [%rd385+-3584];
	setp.eq.s32 	%p25, %r43, %r75;
	selp.u64 	%rd95, 1, 0, %p25;
	add.s64 	%rd96, %rd94, %rd95;
	ld.global.s8 	%r76, [%rd385+-3072];
	setp.eq.s32 	%p26, %r43, %r76;
	selp.u64 	%rd97, 1, 0, %p26;
	add.s64 	%rd98, %rd96, %rd97;
	ld.global.s8 	%r77, [%rd385+-2560];
	setp.eq.s32 	%p27, %r43, %r77;
	selp.u64 	%rd99, 1, 0, %p27;
	add.s64 	%rd100, %rd98, %rd99;
	ld.global.s8 	%r78, [%rd385+-2048];
	setp.eq.s32 	%p28, %r43, %r78;
	selp.u64 	%rd101, 1, 0, %p28;
	add.s64 	%rd102, %rd100, %rd101;
	ld.global.s8 	%r79, [%rd385+-1536];
	setp.eq.s32 	%p29, %r43, %r79;
	selp.u64 	%rd103, 1, 0, %p29;
	add.s64 	%rd104, %rd102, %rd103;
	ld.global.s8 	%r80, [%rd385+-1024];
	setp.eq.s32 	%p30, %r43, %r80;
	selp.u64 	%rd105, 1, 0, %p30;
	add.s64 	%rd106, %rd104, %rd105;
	ld.global.s8 	%r81, [%rd385+-512];
	setp.eq.s32 	%p31, %r43, %r81;
	selp.u64 	%rd107, 1, 0, %p31;
	add.s64 	%rd108, %rd106, %rd107;
	ld.global.s8 	%r82, [%rd385];
	setp.eq.s32 	%p32, %r43, %r82;
	selp.u64 	%rd109, 1, 0, %p32;
	add.s64 	%rd110, %rd108, %rd109;
	ld.global.s8 	%r83, [%rd385+512];
	setp.eq.s32 	%p33, %r43, %r83;
	selp.u64 	%rd111, 1, 0, %p33;
	add.s64 	%rd112, %rd110, %rd111;
	ld.global.s8 	%r84, [%rd385+1024];
	setp.eq.s32 	%p34, %r43, %r84;
	selp.u64 	%rd113, 1, 0, %p34;
	add.s64 	%rd114, %rd112, %rd113;
	ld.global.s8 	%r85, [%rd385+1536];
	setp.eq.s32 	%p35, %r43, %r85;
	selp.u64 	%rd115, 1, 0, %p35;
	add.s64 	%rd116, %rd114, %rd115;
	ld.global.s8 	%r86, [%rd385+2048];
	setp.eq.s32 	%p36, %r43, %r86;
	selp.u64 	%rd117, 1, 0, %p36;
	add.s64 	%rd118, %rd116, %rd117;
	ld.global.s8 	%r87, [%rd385+2560];
	setp.eq.s32 	%p37, %r43, %r87;
	selp.u64 	%rd119, 1, 0, %p37;
	add.s64 	%rd120, %rd118, %rd119;
	ld.global.s8 	%r88, [%rd385+3072];
	setp.eq.s32 	%p38, %r43, %r88;
	selp.u64 	%rd121, 1, 0, %p38;
	add.s64 	%rd122, %rd120, %rd121;
	ld.global.s8 	%r89, [%rd385+3584];
	setp.eq.s32 	%p39, %r43, %r89;
	selp.u64 	%rd123, 1, 0, %p39;
	add.s64 	%rd395, %rd122, %rd123;
	add.s32 	%r322, %r322, 8192;
	add.s32 	%r320, %r320, 16;
	add.s64 	%rd385, %rd385, 8192;
	setp.ne.s32 	%p40, %r320, 0;
	@%p40 bra 	$L__BB10_35;
$L__BB10_36:
	setp.eq.s32 	%p41, %r27, 0;
	@%p41 bra 	$L__BB10_45;
	and.b32  	%r34, %r26, 7;
	setp.lt.u32 	%p42, %r27, 8;
	@%p42 bra 	$L__BB10_39;
	cvt.u64.u32 	%rd125, %r322;
	add.s64 	%rd126, %rd384, %rd125;
	add.s64 	%rd127, %rd2, %rd126;
	ld.global.s8 	%r90, [%rd127];
	setp.eq.s32 	%p43, %r43, %r90;
	selp.u64 	%rd128, 1, 0, %p43;
	add.s64 	%rd129, %rd395, %rd128;
	ld.global.s8 	%r91, [%rd127+512];
	setp.eq.s32 	%p44, %r43, %r91;
	selp.u64 	%rd130, 1, 0, %p44;
	add.s64 	%rd131, %rd129, %rd130;
	ld.global.s8 	%r92, [%rd127+1024];
	setp.eq.s32 	%p45, %r43, %r92;
	selp.u64 	%rd132, 1, 0, %p45;
	add.s64 	%rd133, %rd131, %rd132;
	ld.global.s8 	%r93, [%rd127+1536];
	setp.eq.s32 	%p46, %r43, %r93;
	selp.u64 	%rd134, 1, 0, %p46;
	add.s64 	%rd135, %rd133, %rd134;
	ld.global.s8 	%r94, [%rd127+2048];
	setp.eq.s32 	%p47, %r43, %r94;
	selp.u64 	%rd136, 1, 0, %p47;
	add.s64 	%rd137, %rd135, %rd136;
	ld.global.s8 	%r95, [%rd127+2560];
	setp.eq.s32 	%p48, %r43, %r95;
	selp.u64 	%rd138, 1, 0, %p48;
	add.s64 	%rd139, %rd137, %rd138;
	ld.global.s8 	%r96, [%rd127+3072];
	setp.eq.s32 	%p49, %r43, %r96;
	selp.u64 	%rd140, 1, 0, %p49;
	add.s64 	%rd141, %rd139, %rd140;
	ld.global.s8 	%r97, [%rd127+3584];
	setp.eq.s32 	%p50, %r43, %r97;
	selp.u64 	%rd142, 1, 0, %p50;
	add.s64 	%rd395, %rd141, %rd142;
	add.s32 	%r322, %r322, 4096;
$L__BB10_39:
	setp.eq.s32 	%p51, %r34, 0;
	@%p51 bra 	$L__BB10_45;
	and.b32  	%r37, %r26, 3;
	setp.lt.u32 	%p52, %r34, 4;
	@%p52 bra 	$L__BB10_42;
	cvt.u64.u32 	%rd144, %r322;
	add.s64 	%rd145, %rd384, %rd144;
	add.s64 	%rd146, %rd2, %rd145;
	ld.global.s8 	%r98, [%rd146];
	setp.eq.s32 	%p53, %r43, %r98;
	selp.u64 	%rd147, 1, 0, %p53;
	add.s64 	%rd148, %rd395, %rd147;
	ld.global.s8 	%r99, [%rd146+512];
	setp.eq.s32 	%p54, %r43, %r99;
	selp.u64 	%rd149, 1, 0, %p54;
	add.s64 	%rd150, %rd148, %rd149;
	ld.global.s8 	%r100, [%rd146+1024];
	setp.eq.s32 	%p55, %r43, %r100;
	selp.u64 	%rd151, 1, 0, %p55;
	add.s64 	%rd152, %rd150, %rd151;
	ld.global.s8 	%r101, [%rd146+1536];
	setp.eq.s32 	%p56, %r43, %r101;
	selp.u64 	%rd153, 1, 0, %p56;
	add.s64 	%rd395, %rd152, %rd153;
	add.s32 	%r322, %r322, 2048;
$L__BB10_42:
	setp.eq.s32 	%p57, %r37, 0;
	@%p57 bra 	$L__BB10_45;
	cvt.u64.u32 	%rd154, %r322;
	add.s64 	%rd155, %rd384, %rd154;
	add.s64 	%rd393, %rd2, %rd155;
	neg.s32 	%r325, %r37;
$L__BB10_44:
	.pragma "nounroll";
	ld.global.s8 	%r102, [%rd393];
	setp.eq.s32 	%p58, %r43, %r102;
	selp.u64 	%rd156, 1, 0, %p58;
	add.s64 	%rd395, %rd395, %rd156;
	add.s64 	%rd393, %rd393, 512;
	add.s32 	%r325, %r325, 1;
	setp.ne.s32 	%p59, %r325, 0;
	@%p59 bra 	$L__BB10_44;
$L__BB10_45:
	// begin inline asm
	mov.u32 %r103, %laneid;
	// end inline asm
	mov.b64 	{%r105, %r110}, %rd395;
	mov.b32 	%r111, 1;
	mov.b32 	%r152, 31;
	mov.b32 	%r153, -1;
	// begin inline asm
	shfl.sync.down.b32 %r104, %r105, %r111, %r152, %r153;
	// end inline asm
	// begin inline asm
	shfl.sync.down.b32 %r109, %r110, %r111, %r152, %r153;
	// end inline asm
	mov.b64 	%rd157, {%r104, %r109};
	setp.gt.s32 	%p60, %r103, 30;
	selp.b64 	%rd158, 0, %rd157, %p60;
	add.s64 	%rd159, %rd158, %rd395;
	mov.b64 	{%r115, %r120}, %rd159;
	mov.b32 	%r121, 2;
	// begin inline asm
	shfl.sync.down.b32 %r114, %r115, %r121, %r152, %r153;
	// end inline asm
	// begin inline asm
	shfl.sync.down.b32 %r119, %r120, %r121, %r152, %r153;
	// end inline asm
	mov.b64 	%rd160, {%r114, %r119};
	setp.gt.s32 	%p61, %r103, 29;
	selp.b64 	%rd161, 0, %rd160, %p61;
	add.s64 	%rd162, %rd161, %rd159;
	mov.b64 	{%r125, %r130}, %rd162;
	mov.b32 	%r131, 4;
	// begin inline asm
	shfl.sync.down.b32 %r124, %r125, %r131, %r152, %r153;
	// end inline asm
	// begin inline asm
	shfl.sync.down.b32 %r129, %r130, %r131, %r152, %r153;
	// end inline asm
	mov.b64 	%rd163, {%r124, %r129};
	setp.gt.s32 	%p62, %r103, 27;
	selp.b64 	%rd164, 0, %rd163, %p62;
	add.s64 	%rd165, %rd164, %rd162;
	mov.b64 	{%r135, %r140}, %rd165;
	mov.b32 	%r141, 8;
	// begin inline asm
	shfl.sync.down.b32 %r134, %r135, %r141, %r152, %r153;
	// end inline asm
	// begin inline asm
	shfl.sync.down.b32 %r139, %r140, %r141, %r152, %r153;
	// end inline asm
	mov.b64 	%rd166, {%r134, %r139};
	setp.gt.s32 	%p63, %r103, 23;
	selp.b64 	%rd167, 0, %rd166, %p63;
	add.s64 	%rd168, %rd167, %rd165;
	mov.b64 	{%r145, %r150}, %rd168;
	mov.b32 	%r151, 16;
	// begin inline asm
	shfl.sync.down.b32 %r144, %r145, %r151, %r152, %r153;
	// end inline asm
	// begin inline asm
	shfl.sync.down.b32 %r149, %r150, %r151, %r152, %r153;
	// end inline asm
	mov.b64 	%rd169, {%r144, %r149};
	setp.gt.s32 	%p64, %r103, 15;
	selp.b64 	%rd170, 0, %rd169, %p64;
	add.s64 	%rd396, %rd170, %rd168;
	setp.ne.s32 	%p65, %r103, 0;
	@%p65 bra 	$L__BB10_47;
	shr.u32 	%r154, %r25, 2;
	and.b32  	%r155, %r154, 248;
	mov.u32 	%r156, _ZZN3cub18CUB_300001_SM_10006detail6reduce28DeviceReduceSingleTileKernelINS2_10policy_hubIlyN4cuda3std3__44plusIlEEE10Policy1000EN6thrust24THRUST_300001_SM_1000_NS18transform_iteratorINSD_6detail14equal_to_valueIiEENSF_15normal_iteratorINSD_10device_ptrIbEEEEllEEPlyS9_llNS7_10__identityEEEvT0_T1_T2_T3_T4_T6_E12temp_storage;
	add.s32 	%r157, %r156, %r155;
	st.shared.u64 	[%r157+16], %rd396;
$L__BB10_47:
	bar.sync 	0;
	setp.ne.s32 	%p66, %r25, 0;
	@%p66 bra 	$L__BB10_49;
	ld.shared.u64 	%rd171, [_ZZN3cub18CUB_300001_SM_10006detail6reduce28DeviceReduceSingleTileKernelINS2_10policy_hubIlyN4cuda3std3__44plusIlEEE10Policy1000EN6thrust24THRUST_300001_SM_1000_NS18transform_iteratorINSD_6detail14equal_to_valueIiEENSF_15normal_iteratorINSD_10device_ptrIbEEEEllEEPlyS9_llNS7_10__identityEEEvT0_T1_T2_T3_T4_T6_E12temp_storage+24];
	add.s64 	%rd172, %rd171, %rd396;
	ld.shared.u64 	%rd173, [_ZZN3cub18CUB_300001_SM_10006detail6reduce28DeviceReduceSingleTileKernelINS2_10policy_hubIlyN4cuda3std3__44plusIlEEE10Policy1000EN6thrust24THRUST_300001_SM_1000_NS18transform_iteratorINSD_6detail14equal_to_valueIiEENSF_15normal_iteratorINSD_10device_ptrIbEEEEllEEPlyS9_llNS7_10__identityEEEvT0_T1_T2_T3_T4_T6_E12temp_storage+32];
	add.s64 	%rd174, %rd172, %rd173;
	ld.shared.u64 	%rd175, [_ZZN3cub18CUB_300001_SM_10006detail6reduce28DeviceReduceSingleTileKernelINS2_10policy_hubIlyN4cuda3std3__44plusIlEEE10Policy1000EN6thrust24THRUST_300001_SM_1000_NS18transform_iteratorINSD_6detail14equal_to_valueIiEENSF_15normal_iteratorINSD_10device_ptrIbEEEEllEEPlyS9_llNS7_10__identityEEEvT0_T1_T2_T3_T4_T6_E12temp_storage+40];
	add.s64 	%rd176, %rd174, %rd175;
	ld.shared.u64 	%rd177, [_ZZN3cub18CUB_300001_SM_10006detail6reduce28DeviceReduceSingleTileKernelINS2_10policy_hubIlyN4cuda3std3__44plusIlEEE10Policy1000EN6thrust24THRUST_300001_SM_1000_NS18transform_iteratorINSD_6detail14equal_to_valueIiEENSF_15normal_iteratorINSD_10device_ptrIbEEEEllEEPlyS9_llNS7_10__identityEEEvT0_T1_T2_T3_T4_T6_E12temp_storage+48];
	add.s64 	%rd178, %rd176, %rd177;
	ld.shared.u64 	%rd179, [_ZZN3cub18CUB_300001_SM_10006detail6reduce28DeviceReduceSingleTileKernelINS2_10policy_hubIlyN4cuda3std3__44plusIlEEE10Policy1000EN6thrust24THRUST_300001_SM_1000_NS18transform_iteratorINSD_6detail14equal_to_valueIiEENSF_15normal_iteratorINSD_10device_ptrIbEEEEllEEPlyS9_llNS7_10__identityEEEvT0_T1_T2_T3_T4_T6_E12temp_storage+56];
	add.s64 	%rd180, %rd178, %rd179;
	ld.shared.u64 	%rd181, [_ZZN3cub18CUB_300001_SM_10006detail6reduce28DeviceReduceSingleTileKernelINS2_10policy_hubIlyN4cuda3std3__44plusIlEEE10Policy1000EN6thrust24THRUST_300001_SM_1000_NS18transform_iteratorINSD_6detail14equal_to_valueIiEENSF_15normal_iteratorINSD_10device_ptrIbEEEEllEEPlyS9_llNS7_10__identityEEEvT0_T1_T2_T3_T4_T6_E12temp_storage+64];
	add.s64 	%rd182, %rd180, %rd181;
	ld.shared.u64 	%rd183, [_ZZN3cub18CUB_300001_SM_10006detail6reduce28DeviceReduceSingleTileKernelINS2_10policy_hubIlyN4cuda3std3__44plusIlEEE10Policy1000EN6thrust24THRUST_300001_SM_1000_NS18transform_iteratorINSD_6detail14equal_to_valueIiEENSF_15normal_iteratorINSD_10device_ptrIbEEEEllEEPlyS9_llNS7_10__identityEEEvT0_T1_T2_T3_T4_T6_E12temp_storage+72];
	add.s64 	%rd184, %rd182, %rd183;
	ld.shared.u64 	%rd185, [_ZZN3cub18CUB_300001_SM_10006detail6reduce28DeviceReduceSingleTileKernelINS2_10policy_hubIlyN4cuda3std3__44plusIlEEE10Policy1000EN6thrust24THRUST_300001_SM_1000_NS18transform_iteratorINSD_6detail14equal_to_valueIiEENSF_15normal_iteratorINSD_10device_ptrIbEEEEllEEPlyS9_llNS7_10__identityEEEvT0_T1_T2_T3_T4_T6_E12temp_storage+80];
	add.s64 	%rd186, %rd184, %rd185;
	ld.shared.u64 	%rd187, [_ZZN3cub18CUB_300001_SM_10006detail6reduce28DeviceReduceSingleTileKernelINS2_10policy_hubIlyN4cuda3std3__44plusIlEEE10Policy1000EN6thrust24THRUST_300001_SM_1000_NS18transform_iteratorINSD_6detail14equal_to_valueIiEENSF_15normal_iteratorINSD_10device_ptrIbEEEEllEEPlyS9_llNS7_10__identityEEEvT0_T1_T2_T3_T4_T6_E12temp_storage+88];
	add.s64 	%rd188, %rd186, %rd187;
	ld.shared.u64 	%rd189, [_ZZN3cub18CUB_300001_SM_10006detail6reduce28DeviceReduceSingleTileKernelINS2_10policy_hubIlyN4cuda3std3__44plusIlEEE10Policy1000EN6thrust24THRUST_300001_SM_1000_NS18transform_iteratorINSD_6detail14equal_to_valueIiEENSF_15normal_iteratorINSD_10device_ptrIbEEEEllEEPlyS9_llNS7_10__identityEEEvT0_T1_T2_T3_T4_T6_E12temp_storage+96];
	add.s64 	%rd190, %rd188, %rd189;
	ld.shared.u64 	%rd191, [_ZZN3cub18CUB_300001_SM_10006detail6reduce28DeviceReduceSingleTileKernelINS2_10policy_hubIlyN4cuda3std3__44plusIlEEE10Policy1000EN6thrust24THRUST_300001_SM_1000_NS18transform_iteratorINSD_6detail14equal_to_valueIiEENSF_15normal_iteratorINSD_10device_ptrIbEEEEllEEPlyS9_llNS7_10__identityEEEvT0_T1_T2_T3_T4_T6_E12temp_storage+104];
	add.s64 	%rd192, %rd190, %rd191;
	ld.shared.u64 	%rd193, [_ZZN3cub18CUB_300001_SM_10006detail6reduce28DeviceReduceSingleTileKernelINS2_10policy_hubIlyN4cuda3std3__44plusIlEEE10Policy1000EN6thrust24THRUST_300001_SM_1000_NS18transform_iteratorINSD_6detail14equal_to_valueIiEENSF_15normal_iteratorINSD_10device_ptrIbEEEEllEEPlyS9_llNS7_10__identityEEEvT0_T1_T2_T3_T4_T6_E12temp_storage+112];
	add.s64 	%rd194, %rd192, %rd193;
	ld.shared.u64 	%rd195, [_ZZN3cub18CUB_300001_SM_10006detail6reduce28DeviceReduceSingleTileKernelINS2_10policy_hubIlyN4cuda3std3__44plusIlEEE10Policy1000EN6thrust24THRUST_300001_SM_1000_NS18transform_iteratorINSD_6detail14equal_to_valueIiEENSF_15normal_iteratorINSD_10device_ptrIbEEEEllEEPlyS9_llNS7_10__identityEEEvT0_T1_T2_T3_T4_T6_E12temp_storage+120];
	add.s64 	%rd196, %rd194, %rd195;
	ld.shared.u64 	%rd197, [_ZZN3cub18CUB_300001_SM_10006detail6reduce28DeviceReduceSingleTileKernelINS2_10policy_hubIlyN4cuda3std3__44plusIlEEE10Policy1000EN6thrust24THRUST_300001_SM_1000_NS18transform_iteratorINSD_6detail14equal_to_valueIiEENSF_15normal_iteratorINSD_10device_ptrIbEEEEllEEPlyS9_llNS7_10__identityEEEvT0_T1_T2_T3_T4_T6_E12temp_storage+128];
	add.s64 	%rd198, %rd196, %rd197;
	ld.shared.u64 	%rd199, [_ZZN3cub18CUB_300001_SM_10006detail6reduce28DeviceReduceSingleTileKernelINS2_10policy_hubIlyN4cuda3std3__44plusIlEEE10Policy1000EN6thrust24THRUST_300001_SM_1000_NS18transform_iteratorINSD_6detail14equal_to_valueIiEENSF_15normal_iteratorINSD_10device_ptrIbEEEEllEEPlyS9_llNS7_10__identityEEEvT0_T1_T2_T3_T4_T6_E12temp_storage+136];
	add.s64 	%rd396, %rd198, %rd199;
$L__BB10_49:
	mov.u32 	%r310, %tid.x;
	setp.ne.s32 	%p138, %r310, 0;
	@%p138 bra 	$L__BB10_51;
	add.s64 	%rd369, %rd396, %rd59;
	st.global.u64 	[%rd1], %rd369;
$L__BB10_51:
	ret;

}
	// .globl	_ZN3cub18CUB_300001_SM_10006detail6reduce18DeviceReduceKernelINS2_10policy_hubIlyN4cuda3std3__44plusIlEEE10Policy1000EN6thrust24THRUST_300001_SM_1000_NS18transform_iteratorINSD_6detail14equal_to_valueIiEENSF_15normal_iteratorINSD_10device_ptrIbEEEEllEEyS9_lNS7_10__identityEEEvT0_PT3_T1_NS0_13GridEvenShareISR_EET2_T4_
.visible .entry _ZN3cub18CUB_300001_SM_10006detail6reduce18DeviceReduceKernelINS2_10policy_hubIlyN4cuda3std3__44plusIlEEE10Policy1000EN6thrust24THRUST_300001_SM_1000_NS18transform_iteratorINSD_6detail14equal_to_valueIiEENSF_15normal_iteratorINSD_10device_ptrIbEEEEllEEyS9_lNS7_10__identityEEEvT0_PT3_T1_NS0_13GridEvenShareISR_EET2_T4_(
	.param .align 8 .b8 _ZN3cub18CUB_300001_SM_10006detail6reduce18DeviceReduceKernelINS2_10policy_hubIlyN4cuda3std3__44plusIlEEE10Policy1000EN6thrust24THRUST_300001_SM_1000_NS18transform_iteratorINSD_6detail14equal_to_valueIiEENSF_15normal_iteratorINSD_10device_ptrIbEEEEllEEyS9_lNS7_10__identityEEEvT0_PT3_T1_NS0_13GridEvenShareISR_EET2_T4__param_0[16],
	.param .u64 .ptr .align 1 _ZN3cub18CUB_300001_SM_10006detail6reduce18DeviceReduceKernelINS2_10policy_hubIlyN4cuda3std3__44plusIlEEE10Policy1000EN6thrust24THRUST_300001_SM_1000_NS18transform_iteratorINSD_6detail14equal_to_valueIiEENSF_15normal_iteratorINSD_10device_ptrIbEEEEllEEyS9_lNS7_10__identityEEEvT0_PT3_T1_NS0_13GridEvenShareISR_EET2_T4__param_1,
	.param .u64 _ZN3cub18CUB_300001_SM_10006detail6reduce18DeviceReduceKernelINS2_10policy_hubIlyN4cuda3std3__44plusIlEEE10Policy1000EN6thrust24THRUST_300001_SM_1000_NS18transform_iteratorINSD_6detail14equal_to_valueIiEENSF_15normal_iteratorINSD_10device_ptrIbEEEEllEEyS9_lNS7_10__identityEEEvT0_PT3_T1_NS0_13GridEvenShareISR_EET2_T4__param_2,
	.param .align 8 .b8 _ZN3cub18CUB_300001_SM_10006detail6reduce18DeviceReduceKernelINS2_10policy_hubIlyN4cuda3std3__44plusIlEEE10Policy1000EN6thrust24THRUST_300001_SM_1000_NS18transform_iteratorINSD_6detail14equal_to_valueIiEENSF_15normal_iteratorINSD_10device_ptrIbEEEEllEEyS9_lNS7_10__identityEEEvT0_PT3_T1_NS0_13GridEvenShareISR_EET2_T4__param_3[72],
	.param .align 1 .b8 _ZN3cub18CUB_300001_SM_10006detail6reduce18DeviceReduceKernelINS2_10policy_hubIlyN4cuda3std3__44plusIlEEE10Policy1000EN6thrust24THRUST_300001_SM_1000_NS18transform_iteratorINSD_6detail14equal_to_valueIiEENSF_15normal_iteratorINSD_10device_ptrIbEEEEllEEyS9_lNS7_10__identityEEEvT0_PT3_T1_NS0_13GridEvenShareISR_EET2_T4__param_4[1],
	.param .align 1 .b8 _ZN3cub18CUB_300001_SM_10006detail6reduce18DeviceReduceKernelINS2_10policy_hubIlyN4cuda3std3__44plusIlEEE10Policy1000EN6thrust24THRUST_300001_SM_1000_NS18transform_iteratorINSD_6detail14equal_to_valueIiEENSF_15normal_iteratorINSD_10device_ptrIbEEEEllEEyS9_lNS7_10__identityEEEvT0_PT3_T1_NS0_13GridEvenShareISR_EET2_T4__param_5[1]
)
.maxntid 512
{
	.reg .pred 	%p<138>;
	.reg .b16 	%rs<4>;
	.reg .b32 	%r<354>;
	.reg .b64 	%rd<410>;
	// demoted variable
	.shared .align 8 .b8 _ZZN3cub18CUB_300001_SM_10006detail6reduce18DeviceReduceKernelINS2_10policy_hubIlyN4cuda3std3__44plusIlEEE10Policy1000EN6thrust24THRUST_300001_SM_1000_NS18transform_iteratorINSD_6detail14equal_to_valueIiEENSF_15normal_iteratorINSD_10device_ptrIbEEEEllEEyS9_lNS7_10__identityEEEvT0_PT3_T1_NS0_13GridEvenShareISR_EET2_T4_E12temp_storage[152];
	ld.param.u32 	%r2, [_ZN3cub18CUB_300001_SM_10006detail6reduce18DeviceReduceKernelINS2_10policy_hubIlyN4cuda3std3__44plusIlEEE10Policy1000EN6thrust24THRUST_300001_SM_1000_NS18transform_iteratorINSD_6detail14equal_to_valueIiEENSF_15normal_iteratorINSD_10device_ptrIbEEEEllEEyS9_lNS7_10__identityEEEvT0_PT3_T1_NS0_13GridEvenShareISR_EET2_T4__param_0+8];
	ld.param.u64 	%rd1, [_ZN3cub18CUB_300001_SM_10006detail6reduce18DeviceReduceKernelINS2_10policy_hubIlyN4cuda3std3__44plusIlEEE10Policy1000EN6thrust24THRUST_300001_SM_1000_NS18transform_iteratorINSD_6detail14equal_to_valueIiEENSF_15normal_iteratorINSD_10device_ptrIbEEEEllEEyS9_lNS7_10__identityEEEvT0_PT3_T1_NS0_13GridEvenShareISR_EET2_T4__param_3+32];
	ld.param.u32 	%r1, [_ZN3cub18CUB_300001_SM_10006detail6reduce18DeviceReduceKernelINS2_10policy_hubIlyN4cuda3std3__44plusIlEEE10Policy1000EN6thrust24THRUST_300001_SM_1000_NS18transform_iteratorINSD_6detail14equal_to_valueIiEENSF_15normal_iteratorINSD_10device_ptrIbEEEEllEEyS9_lNS7_10__identityEEEvT0_PT3_T1_NS0_13GridEvenShareISR_EET2_T4__param_3+40];
	ld.param.u64 	%rd64, [_ZN3cub18CUB_300001_SM_10006detail6reduce18DeviceReduceKernelINS2_10policy_hubIlyN4cuda3std3__44plusIlEEE10Policy1000EN6thrust24THRUST_300001_SM_1000_NS18transform_iteratorINSD_6detail14equal_to_valueIiEENSF_15normal_iteratorINSD_10device_ptrIbEEEEllEEyS9_lNS7_10__identityEEEvT0_PT3_T1_NS0_13GridEvenShareISR_EET2_T4__param_0];
	cvta.to.global.u64 	%rd2, %rd64;
	mov.u32 	%r3, %ctaid.x;
	mul.lo.s32 	%r51, %r1, 3584;
	cvt.s64.s32 	%rd3, %r51;
	mul.lo.s32 	%r52, %r3, 3584;
	cvt.u64.u32 	%rd4, %r52;
	sub.s64 	%rd5, %rd1, %rd4;
	setp.gt.u64 	%p1, %rd5, 3583;
	@%p1 bra 	$L__BB11_25;
	cvt.u32.u64 	%r180, %rd4;
	cvt.u32.u64 	%r4, %rd1;
	sub.s32 	%r5, %r4, %r180;
	mov.u32 	%r6, %tid.x;
	setp.ge.s32 	%p66, %r6, %r5;
	mov.b64 	%rd393, 0;
	mov.u32 	%r341, %r6;
	@%p66 bra 	$L__BB11_3;
	add.s32 	%r182, %r180, %r6;
	cvt.u64.u32 	%rd208, %r182;
	add.s64 	%rd209, %rd2, %rd208;
	ld.global.s8 	%r183, [%rd209];
	setp.eq.s32 	%p67, %r2, %r183;
	selp.u64 	%rd393, 1, 0, %p67;
	add.s32 	%r341, %r6, 512;
$L__BB11_3:
	setp.ge.s32 	%p68, %r341, %r5;
	@%p68 bra 	$L__BB11_16;
	not.b32 	%r185, %r341;
	add.s32 	%r186, %r185, %r4;
	sub.s32 	%r187, %r186, %r180;
	shr.u32 	%r188, %r187, 9;
	add.s32 	%r9, %r188, 1;
	and.b32  	%r10, %r9, 15;
	setp.lt.u32 	%p69, %r187, 7680;
	@%p69 bra 	$L__BB11_7;
	and.b32  	%r189, %r9, 16777200;
	neg.s32 	%r339, %r189;
	cvt.u64.u32 	%rd211, %r341;
	add.s64 	%rd212, %rd4, %rd211;
	add.s64 	%rd213, %rd212, %rd2;
	add.s64 	%rd384, %rd213, 4096;
$L__BB11_6:
	.pragma "nounroll";
	ld.global.s8 	%r190, [%rd384+-4096];
	setp.eq.s32 	%p70, %r2, %r190;
	selp.u64 	%rd214, 1, 0, %p70;
	add.s64 	%rd215, %rd393, %rd214;
	ld.global.s8 	%r191, [%rd384+-3584];
	setp.eq.s32 	%p71, %r2, %r191;
	selp.u64 	%rd216, 1, 0, %p71;
	add.s64 	%rd217, %rd215, %rd216;
	ld.global.s8 	%r192, [%rd384+-3072];
	setp.eq.s32 	%p72, %r2, %r192;
	selp.u64 	%rd218, 1, 0, %p72;
	add.s64 	%rd219, %rd217, %rd218;
	ld.global.s8 	%r193, [%rd384+-2560];
	setp.eq.s32 	%p73, %r2, %r193;
	selp.u64 	%rd220, 1, 0, %p73;
	add.s64 	%rd221, %rd219, %rd220;
	ld.global.s8 	%r194, [%rd384+-2048];
	setp.eq.s32 	%p74, %r2, %r194;
	selp.u64 	%rd222, 1, 0, %p74;
	add.s64 	%rd223, %rd221, %rd222;
	ld.global.s8 	%r195, [%rd384+-1536];
	setp.eq.s32 	%p75, %r2, %r195;
	selp.u64 	%rd224, 1, 0, %p75;
	add.s64 	%rd225, %rd223, %rd224;
	ld.global.s8 	%r196, [%rd384+-1024];
	setp.eq.s32 	%p76, %r2, %r196;
	selp.u64 	%rd226, 1, 0, %p76;
	add.s64 	%rd227, %rd225, %rd226;
	ld.global.s8 	%r197, [%rd384+-512];
	setp.eq.s32 	%p77, %r2, %r197;
	selp.u64 	%rd228, 1, 0, %p77;
	add.s64 	%rd229, %rd227, %rd228;
	ld.global.s8 	%r198, [%rd384];
	setp.eq.s32 	%p78, %r2, %r198;
	selp.u64 	%rd230, 1, 0, %p78;
	add.s64 	%rd231, %rd229, %rd230;
	ld.global.s8 	%r199, [%rd384+512];
	setp.eq.s32 	%p79, %r2, %r199;
	selp.u64 	%rd232, 1, 0, %p79;
	add.s64 	%rd233, %rd231, %rd232;
	ld.global.s8 	%r200, [%rd384+1024];
	setp.eq.s32 	%p80, %r2, %r200;
	selp.u64 	%rd234, 1, 0, %p80;
	add.s64 	%rd235, %rd233, %rd234;
	ld.global.s8 	%r201, [%rd384+1536];
	setp.eq.s32 	%p81, %r2, %r201;
	selp.u64 	%rd236, 1, 0, %p81;
	add.s64 	%rd237, %rd235, %rd236;
	ld.global.s8 	%r202, [%rd384+2048];
	setp.eq.s32 	%p82, %r2, %r202;
	selp.u64 	%rd238, 1, 0, %p82;
	add.s64 	%rd239, %rd237, %rd238;
	ld.global.s8 	%r203, [%rd384+2560];
	setp.eq.s32 	%p83, %r2, %r203;
	selp.u64 	%rd240, 1, 0, %p83;
	add.s64 	%rd241, %rd239, %rd240;
	ld.global.s8 	%r204, [%rd384+3072];
	setp.eq.s32 	%p84, %r2, %r204;
	selp.u64 	%rd242, 1, 0, %p84;
	add.s64 	%rd243, %rd241, %rd242;
	ld.global.s8 	%r205, [%rd384+3584];
	setp.eq.s32 	%p85, %r2, %r205;
	selp.u64 	%rd244, 1, 0, %p85;
	add.s64 	%rd393, %rd243, %rd244;
	add.s32 	%r341, %r341, 8192;
	add.s32 	%r339, %r339, 16;
	add.s64 	%rd384, %rd384, 8192;
	setp.ne.s32 	%p86, %r339, 0;
	@%p86 bra 	$L__BB11_6;
$L__BB11_7:
	setp.eq.s32 	%p87, %r10, 0;
	@%p87 bra 	$L__BB11_16;
	and.b32  	%r17, %r9, 7;
	setp.lt.u32 	%p88, %r10, 8;
	@%p88 bra 	$L__BB11_10;
	cvt.s64.s32 	%rd246, %r341;
	add.s64 	%rd247, %rd246, %rd4;
	add.s64 	%rd248, %rd2, %rd247;
	ld.global.s8 	%r206, [%rd248];
	setp.eq.s32 	%p89, %r2, %r206;
	selp.u64 	%rd249, 1, 0, %p89;
	add.s64 	%rd250, %rd393, %rd249;
	ld.global.s8 	%r207, [%rd248+512];
	setp.eq.s32 	%p90, %r2, %r207;
	selp.u64 	%rd251, 1, 0, %p90;
	add.s64 	%rd252, %rd250, %rd251;
	ld.global.s8 	%r208, [%rd248+1024];
	setp.eq.s32 	%p91, %r2, %r208;
	selp.u64 	%rd253, 1, 0, %p91;
	add.s64 	%rd254, %rd252, %rd253;
	ld.global.s8 	%r209, [%rd248+1536];
	setp.eq.s32 	%p92, %r2, %r209;
	selp.u64 	%rd255, 1, 0, %p92;
	add.s64 	%rd256, %rd254, %rd255;
	ld.global.s8 	%r210, [%rd248+2048];
	setp.eq.s32 	%p93, %r2, %r210;
	selp.u64 	%rd257, 1, 0, %p93;
	add.s64 	%rd258, %rd256, %rd257;
	ld.global.s8 	%r211, [%rd248+2560];
	setp.eq.s32 	%p94, %r2, %r211;
	selp.u64 	%rd259, 1, 0, %p94;
	add.s64 	%rd260, %rd258, %rd259;
	ld.global.s8 	%r212, [%rd248+3072];
	setp.eq.s32 	%p95, %r2, %r212;
	selp.u64 	%rd261, 1, 0, %p95;
	add.s64 	%rd262, %rd260, %rd261;
	ld.global.s8 	%r213, [%rd248+3584];
	setp.eq.s32 	%p96, %r2, %r213;
	selp.u64 	%rd263, 1, 0, %p96;
	add.s64 	%rd393, %rd262, %rd263;
	add.s32 	%r341, %r341, 4096;
$L__BB11_10:
	setp.eq.s32 	%p97, %r17, 0;
	@%p97 bra 	$L__BB11_16;
	and.b32  	%r20, %r9, 3;
	setp.lt.u32 	%p98, %r17, 4;
	@%p98 bra 	$L__BB11_13;
	cvt.s64.s32 	%rd265, %r341;
	add.s64 	%rd266, %rd265, %rd4;
	add.s64 	%rd267, %rd2, %rd266;
	ld.global.s8 	%r214, [%rd267];
	setp.eq.s32 	%p99, %r2, %r214;
	selp.u64 	%rd268, 1, 0, %p99;
	add.s64 	%rd269, %rd393, %rd268;
	ld.global.s8 	%r215, [%rd267+512];
	setp.eq.s32 	%p100, %r2, %r215;
	selp.u64 	%rd270, 1, 0, %p100;
	add.s64 	%rd271, %rd269, %rd270;
	ld.global.s8 	%r216, [%rd267+1024];
	setp.eq.s32 	%p101, %r2, %r216;
	selp.u64 	%rd272, 1, 0, %p101;
	add.s64 	%rd273, %rd271, %rd272;
	ld.global.s8 	%r217, [%rd267+1536];
	setp.eq.s32 	%p102, %r2, %r217;
	selp.u64 	%rd274, 1, 0, %p102;
	add.s64 	%rd393, %rd273, %rd274;
	add.s32 	%r341, %r341, 2048;
$L__BB11_13:
	setp.eq.s32 	%p103, %r20, 0;
	@%p103 bra 	$L__BB11_16;
	add.s64 	%rd21, %rd2, %rd4;
	neg.s32 	%r344, %r20;
$L__BB11_15:
	.pragma "nounroll";
	cvt.s64.s32 	%rd275, %r341;
	add.s64 	%rd276, %rd21, %rd275;
	ld.global.s8 	%r218, [%rd276];
	setp.eq.s32 	%p104, %r2, %r218;
	selp.u64 	%rd277, 1, 0, %p104;
	add.s64 	%rd393, %rd393, %rd277;
	add.s32 	%r341, %r341, 512;
	add.s32 	%r344, %r344, 1;
	setp.ne.s32 	%p105, %r344, 0;
	@%p105 bra 	$L__BB11_15;
$L__BB11_16:
	setp.lt.s32 	%p106, %r5, 512;
	@%p106 bra 	$L__BB11_21;
	// begin inline asm
	mov.u32 %r282, %laneid;
	// end inline asm
	mov.b64 	{%r284, %r289}, %rd393;
	mov.b32 	%r290, 1;
	mov.b32 	%r331, 31;
	mov.b32 	%r332, -1;
	// begin inline asm
	shfl.sync.down.b32 %r283, %r284, %r290, %r331, %r332;
	// end inline asm
	// begin inline asm
	shfl.sync.down.b32 %r288, %r289, %r290, %r331, %r332;
	// end inline asm
	mov.b64 	%rd336, {%r283, %r288};
	setp.gt.s32 	%p130, %r282, 30;
	selp.b64 	%rd337, 0, %rd336, %p130;
	add.s64 	%rd338, %rd337, %rd393;
	mov.b64 	{%r294, %r299}, %rd338;
	mov.b32 	%r300, 2;
	// begin inline asm
	shfl.sync.down.b32 %r293, %r294, %r300, %r331, %r332;
	// end inline asm
	// begin inline asm
	shfl.sync.down.b32 %r298, %r299, %r300, %r331, %r332;
	// end inline asm
	mov.b64 	%rd339, {%r293, %r298};
	setp.gt.s32 	%p131, %r282, 29;
	selp.b64 	%rd340, 0, %rd339, %p131;
	add.s64 	%rd341, %rd340, %rd338;
	mov.b64 	{%r304, %r309}, %rd341;
	mov.b32 	%r310, 4;
	// begin inline asm
	shfl.sync.down.b32 %r303, %r304, %r310, %r331, %r332;
	// end inline asm
	// begin inline asm
	shfl.sync.down.b32 %r308, %r309, %r310, %r331, %r332;
	// end inline asm
	mov.b64 	%rd342, {%r303, %r308};
	setp.gt.s32 	%p132, %r282, 27;
	selp.b64 	%rd343, 0, %rd342, %p132;
	add.s64 	%rd344, %rd343, %rd341;
	mov.b64 	{%r314, %r319}, %rd344;
	mov.b32 	%r320, 8;
	// begin inline asm
	shfl.sync.down.b32 %r313, %r314, %r320, %r331, %r332;
	// end inline asm
	// begin inline asm
	shfl.sync.down.b32 %r318, %r319, %r320, %r331, %r332;
	// end inline asm
	mov.b64 	%rd345, {%r313, %r318};
	setp.gt.s32 	%p133, %r282, 23;
	selp.b64 	%rd346, 0, %rd345, %p133;
	add.s64 	%rd347, %rd346, %rd344;
	mov.b64 	{%r324, %r329}, %rd347;
	mov.b32 	%r330, 16;
	// begin inline asm
	shfl.sync.down.b32 %r323, %r324, %r330, %r331, %r332;
	// end inline asm
	// begin inline asm
	shfl.sync.down.b32 %r328, %r329, %r330, %r331, %r332;
	// end inline asm
	mov.b64 	%rd348, {%r323, %r328};
	setp.gt.s32 	%p134, %r282, 15;
	selp.b64 	%rd349, 0, %rd348, %p134;
	add.s64 	%rd409, %rd349, %rd347;
	setp.ne.s32 	%p135, %r282, 0;
	@%p135 bra 	$L__BB11_19;
	shr.u32 	%r333, %r6, 2;
	and.b32  	%r334, %r333, 248;
	mov.u32 	%r335, _ZZN3cub18CUB_300001_SM_10006detail6reduce18DeviceReduceKernelINS2_10policy_hubIlyN4cuda3std3__44plusIlEEE10Policy1000EN6thrust24THRUST_300001_SM_1000_NS18transform_iteratorINSD_6detail14equal_to_valueIiEENSF_15normal_iteratorINSD_10device_ptrIbEEEEllEEyS9_lNS7_10__identityEEEvT0_PT3_T1_NS0_13GridEvenShareISR_EET2_T4_E12temp_storage;
	add.s32 	%r336, %r335, %r334;
	st.shared.u64 	[%r336+16], %rd409;
$L__BB11_19:
	bar.sync 	0;
	setp.ne.s32 	%p136, %r6, 0;
	@%p136 bra 	$L__BB11_46;
	ld.shared.u64 	%rd350, [_ZZN3cub18CUB_300001_SM_10006detail6reduce18DeviceReduceKernelINS2_10policy_hubIlyN4cuda3std3__44plusIlEEE10Policy1000EN6thrust24THRUST_300001_SM_1000_NS18transform_iteratorINSD_6detail14equal_to_valueIiEENSF_15normal_iteratorINSD_10device_ptrIbEEEEllEEyS9_lNS7_10__identityEEEvT0_PT3_T1_NS0_13GridEvenShareISR_EET2_T4_E12temp_storage+24];
	add.s64 	%rd351, %rd350, %rd409;
	ld.shared.u64 	%rd352, [_ZZN3cub18CUB_300001_SM_10006detail6reduce18DeviceReduceKernelINS2_10policy_hubIlyN4cuda3std3__44plusIlEEE10Policy1000EN6thrust24THRUST_300001_SM_1000_NS18transform_iteratorINSD_6detail14equal_to_valueIiEENSF_15normal_iteratorINSD_10device_ptrIbEEEEllEEyS9_lNS7_10__identityEEEvT0_PT3_T1_NS0_13GridEvenShareISR_EET2_T4_E12temp_storage+32];
	add.s64 	%rd353, %rd351, %rd352;
	ld.shared.u64 	%rd354, [_ZZN3cub18CUB_300001_SM_10006detail6reduce18DeviceReduceKernelINS2_10policy_hubIlyN4cuda3std3__44plusIlEEE10Policy1000EN6thrust24THRUST_300001_SM_1000_NS18transform_iteratorINSD_6detail14equal_to_valueIiEENSF_15normal_iteratorINSD_10device_ptrIbEEEEllEEyS9_lNS7_10__identityEEEvT0_PT3_T1_NS0_13GridEvenShareISR_EET2_T4_E12temp_storage+40];
	add.s64 	%rd355, %rd353, %rd354;
	ld.shared.u64 	%rd356, [_ZZN3cub18CUB_300001_SM_10006detail6reduce18DeviceReduceKernelINS2_10policy_hubIlyN4cuda3std3__44plusIlEEE10Policy1000EN6thrust24THRUST_300001_SM_1000_NS18transform_iteratorINSD_6detail14equal_to_valueIiEENSF_15normal_iteratorINSD_10device_ptrIbEEEEllEEyS9_lNS7_10__identityEEEvT0_PT3_T1_NS0_13GridEvenShareISR_EET2_T4_E12temp_storage+48];
	add.s64 	%rd357, %rd355, %rd356;
	ld.shared.u64 	%rd358, [_ZZN3cub18CUB_300001_SM_10006detail6reduce18DeviceReduceKernelINS2_10policy_hubIlyN4cuda3std3__44plusIlEEE10Policy1000EN6thrust24THRUST_300001_SM_1000_NS18transform_iteratorINSD_6detail14equal_to_valueIiEENSF_15normal_iteratorINSD_10device_ptrIbEEEEllEEyS9_lNS7_10__identityEEEvT0_PT3_T1_NS0_13GridEvenShareISR_EET2_T4_E12temp_storage+56];
	add.s64 	%rd359, %rd357, %rd358;
	ld.shared.u64 	%rd360, [_ZZN3cub18CUB_300001_SM_10006detail6reduce18DeviceReduceKernelINS2_10policy_hubIlyN4cuda3std3__44plusIlEEE10Policy1000EN6thrust24THRUST_300001_SM_1000_NS18transform_iteratorINSD_6detail14equal_to_valueIiEENSF_15normal_iteratorINSD_10device_ptrIbEEEEllEEyS9_lNS7_10__identityEEEvT0_PT3_T1_NS0_13GridEvenShareISR_EET2_T4_E12temp_storage+64];
	add.s64 	%rd361, %rd359, %rd360;
	ld.shared.u64 	%rd362, [_ZZN3cub18CUB_300001_SM_10006detail6reduce18DeviceReduceKernelINS2_10policy_hubIlyN4cuda3std3__44plusIlEEE10Policy1000EN6thrust24THRUST_300001_SM_1000_NS18transform_iteratorINSD_6detail14equal_to_valueIiEENSF_15normal_iteratorINSD_10device_ptrIbEEEEllEEyS9_lNS7_10__identityEEEvT0_PT3_T1_NS0_13GridEvenShareISR_EET2_T4_E12temp_storage+72];
	add.s64 	%rd363, %rd361, %rd362;
	ld.shared.u64 	%rd364, [_ZZN3cub18CUB_300001_SM_10006detail6reduce18DeviceReduceKernelINS2_10policy_hubIlyN4cuda3std3__44plusIlEEE10Policy1000EN6thrust24THRUST_300001_SM_1000_NS18transform_iteratorINSD_6detail14equal_to_valueIiEENSF_15normal_iteratorINSD_10device_ptrIbEEEEllEEyS9_lNS7_10__identityEEEvT0_PT3_T1_NS0_13GridEvenShareISR_EET2_T4_E12temp_storage+80];
	add.s64 	%rd365, %rd363, %rd364;
	ld.shared.u64 	%rd366, [_ZZN3cub18CUB_300001_SM_10006detail6reduce18DeviceReduceKernelINS2_10policy_hubIlyN4cuda3std3__44plusIlEEE10Policy1000EN6thrust24THRUST_300001_SM_1000_NS18transform_iteratorINSD_6detail14equal_to_valueIiEENSF_15normal_iteratorINSD_10device_ptrIbEEEEllEEyS9_lNS7_10__identityEEEvT0_PT3_T1_NS0_13GridEvenShareISR_EET2_T4_E12temp_storage+88];
	add.s64 	%rd367, %rd365, %rd366;
	ld.shared.u64 	%rd368, [_ZZN3cub18CUB_300001_SM_10006detail6reduce18DeviceReduceKernelINS2_10policy_hubIlyN4cuda3std3__44plusIlEEE10Policy1000EN6thrust24THRUST_300001_SM_1000_NS18transform_iteratorINSD_6detail14equal_to_valueIiEENSF_15normal_iteratorINSD_10device_ptrIbEEEEllEEyS9_lNS7_10__identityEEEvT0_PT3_T1_NS0_13GridEvenShareISR_EET2_T4_E12temp_storage+96];
	add.s64 	%rd369, %rd367, %rd368;
	ld.shared.u64 	%rd370, [_ZZN3cub18CUB_300001_SM_10006detail6reduce18DeviceReduceKernelINS2_10policy_hubIlyN4cuda3std3__44plusIlEEE10Policy1000EN6thrust24THRUST_300001_SM_1000_NS18transform_iteratorINSD_6detail14equal_to_valueIiEENSF_15normal_iteratorINSD_10device_ptrIbEEEEllEEyS9_lNS7_10__identityEEEvT0_PT3_T1_NS0_13GridEvenShareISR_EET2_T4_E12temp_storage+104];
	add.s64 	%rd371, %rd369, %rd370;
	ld.shared.u64 	%rd372, [_ZZN3cub18CUB_300001_SM_10006detail6reduce18DeviceReduceKernelINS2_10policy_hubIlyN4cuda3std3__44plusIlEEE10Policy1000EN6thrust24THRUST_300001_SM_1000_NS18transform_iteratorINSD_6detail14equal_to_valueIiEENSF_15normal_iteratorINSD_10device_ptrIbEEEEllEEyS9_lNS7_10__identityEEEvT0_PT3_T1_NS0_13GridEvenShareISR_EET2_T4_E12temp_storage+112];
	add.s64 	%rd373, %rd371, %rd372;
	ld.shared.u64 	%rd374, [_ZZN3cub18CUB_300001_SM_10006detail6reduce18DeviceReduceKernelINS2_10policy_hubIlyN4cuda3std3__44plusIlEEE10Policy1000EN6thrust24THRUST_300001_SM_1000_NS18transform_iteratorINSD_6detail14equal_to_valueIiEENSF_15normal_iteratorINSD_10device_ptrIbEEEEllEEyS9_lNS7_10__identityEEEvT0_PT3_T1_NS0_13GridEvenShareISR_EET2_T4_E12temp_storage+120];
	add.s64 	%rd375, %rd373, %rd374;
	ld.shared.u64 	%rd376, [_ZZN3cub18CUB_300001_SM_10006detail6reduce18DeviceReduceKernelINS2_10policy_hubIlyN4cuda3std3__44plusIlEEE10Policy1000EN6thrust24THRUST_300001_SM_1000_NS18transform_iteratorINSD_6detail14equal_to_valueIiEENSF_15normal_iteratorINSD_10device_ptrIbEEEEllEEyS9_lNS7_10__identityEEEvT0_PT3_T1_NS0_13GridEvenShareISR_EET2_T4_E12temp_storage+128];
	add.s64 	%rd377, %rd375, %rd376;
	ld.shared.u64 	%rd378, [_ZZN3cub18CUB_300001_SM_10006detail6reduce18DeviceReduceKernelINS2_10policy_hubIlyN4cuda3std3__44plusIlEEE10Policy1000EN6thrust24THRUST_300001_SM_1000_NS18transform_iteratorINSD_6detail14equal_to_valueIiEENSF_15normal_iteratorINSD_10device_ptrIbEEEEllEEyS9_lNS7_10__identityEEEvT0_PT3_T1_NS0_13GridEvenShareISR_EET2_T4_E12temp_storage+136];
	add.s64 	%rd409, %rd377, %rd378;
	bra.uni 	$L__BB11_46;
$L__BB11_21:
	// begin inline asm
	mov.u32 %r219, %laneid;
	// end inline asm
	and.b32  	%r270, %r6, 992;
	add.s32 	%r271, %r270, 32;
	setp.gt.s32 	%p107, %r271, %r5;
	not.b32 	%r272, %r270;
	add.s32 	%r273, %r5, %r272;
	selp.b32 	%r268, %r273, 31, %p107;
	mov.b64 	{%r221, %r226}, %rd393;
	mov.b32 	%r227, 1;
	mov.b32 	%r269, -1;
	// begin inline asm
	shfl.sync.down.b32 %r220, %r221, %r227, %r268, %r269;
	// end inline asm
	// begin inline asm
	shfl.sync.down.b32 %r225, %r226, %r227, %r268, %r269;
	// end inline asm
	mov.b64 	%rd278, {%r220, %r225};
	setp.lt.s32 	%p108, %r219, %r268;
	selp.b64 	%rd279, %rd278, 0, %p108;
	add.s64 	%rd280, %rd279, %rd393;
	mov.b64 	{%r231, %r236}, %rd280;
	mov.b32 	%r237, 2;
	// begin inline asm
	shfl.sync.down.b32 %r230, %r231, %r237, %r268, %r269;
	// end inline asm
	// begin inline asm
	shfl.sync.down.b32 %r235, %r236, %r237, %r268, %r269;
	// end inline asm
	mov.b64 	%rd281, {%r230, %r235};
	add.s32 	%r274, %r219, 2;
	setp.gt.s32 	%p109, %r274, %r268;
	selp.b64 	%rd282, 0, %rd281, %p109;
	add.s64 	%rd283, %rd282, %rd280;
	mov.b64 	{%r241, %r246}, %rd283;
	mov.b32 	%r247, 4;
	// begin inline asm
	shfl.sync.down.b32 %r240, %r241, %r247, %r268, %r269;
	// end inline asm
	// begin inline asm
	shfl.sync.down.b32 %r245, %r246, %r247, %r268, %r269;
	// end inline asm
	mov.b64 	%rd284, {%r240, %r245};
	add.s32 	%r275, %r219, 4;
	setp.gt.s32 	%p110, %r275, %r268;
	selp.b64 	%rd285, 0, %rd284, %p110;
	add.s64 	%rd286, %rd285, %rd283;
	mov.b64 	{%r251, %r256}, %rd286;
	mov.b32 	%r257, 8;
	// begin inline asm
	shfl.sync.down.b32 %r250, %r251, %r257, %r268, %r269;
	// end inline asm
	// begin inline asm
	shfl.sync.down.b32 %r255, %r256, %r257, %r268, %r269;
	// end inline asm
	mov.b64 	%rd287, {%r250, %r255};
	add.s32 	%r276, %r219, 8;
	setp.gt.s32 	%p111, %r276, %r268;
	selp.b64 	%rd288, 0, %rd287, %p111;
	add.s64 	%rd289, %rd288, %rd286;
	mov.b64 	{%r261, %r266}, %rd289;
	mov.b32 	%r267, 16;
	// begin inline asm
	shfl.sync.down.b32 %r260, %r261, %r267, %r268, %r269;
	// end inline asm
	// begin inline asm
	shfl.sync.down.b32 %r265, %r266, %r267, %r268, %r269;
	// end inline asm
	mov.b64 	%rd290, {%r260, %r265};
	add.s32 	%r277, %r219, 16;
	setp.gt.s32 	%p112, %r277, %r268;
	selp.b64 	%rd291, 0, %rd290, %p112;
	add.s64 	%rd409, %rd291, %rd289;
	setp.ne.s32 	%p113, %r219, 0;
	@%p113 bra 	$L__BB11_23;
	shr.u32 	%r278, %r6, 2;
	and.b32  	%r279, %r278, 248;
	mov.u32 	%r280, _ZZN3cub18CUB_300001_SM_10006detail6reduce18DeviceReduceKernelINS2_10policy_hubIlyN4cuda3std3__44plusIlEEE10Policy1000EN6thrust24THRUST_300001_SM_1000_NS18transform_iteratorINSD_6detail14equal_to_valueIiEENSF_15normal_iteratorINSD_10device_ptrIbEEEEllEEyS9_lNS7_10__identityEEEvT0_PT3_T1_NS0_13GridEvenShareISR_EET2_T4_E12temp_storage;
	add.s32 	%r281, %r280, %r279;
	st.shared.u64 	[%r281+16], %rd409;
$L__BB11_23:
	bar.sync 	0;
	setp.ne.s32 	%p114, %r6, 0;
	@%p114 bra 	$L__BB11_46;
	setp.gt.s32 	%p115, %r5, 32;
	ld.shared.u64 	%rd292, [_ZZN3cub18CUB_300001_SM_10006detail6reduce18DeviceReduceKernelINS2_10policy_hubIlyN4cuda3std3__44plusIlEEE10Policy1000EN6thrust24THRUST_300001_SM_1000_NS18transform_iteratorINSD_6detail14equal_to_valueIiEENSF_15normal_iteratorINSD_10device_ptrIbEEEEllEEyS9_lNS7_10__identityEEEvT0_PT3_T1_NS0_13GridEvenShareISR_EET2_T4_E12temp_storage+24];
	selp.b64 	%rd293, %rd292, 0, %p115;
	add.s64 	%rd294, %rd293, %rd409;
	setp.gt.s32 	%p116, %r5, 64;
	ld.shared.u64 	%rd295, [_ZZN3cub18CUB_300001_SM_10006detail6reduce18DeviceReduceKernelINS2_10policy_hubIlyN4cuda3std3__44plusIlEEE10Policy1000EN6thrust24THRUST_300001_SM_1000_NS18transform_iteratorINSD_6detail14equal_to_valueIiEENSF_15normal_iteratorINSD_10device_ptrIbEEEEllEEyS9_lNS7_10__identityEEEvT0_PT3_T1_NS0_13GridEvenShareISR_EET2_T4_E12temp_storage+32];
	selp.b64 	%rd296, %rd295, 0, %p116;
	add.s64 	%rd297, %rd294, %rd296;
	setp.gt.s32 	%p117, %r5, 96;
	ld.shared.u64 	%rd298, [_ZZN3cub18CUB_300001_SM_10006detail6reduce18DeviceReduceKernelINS2_10policy_hubIlyN4cuda3std3__44plusIlEEE10Policy1000EN6thrust24THRUST_300001_SM_1000_NS18transform_iteratorINSD_6detail14equal_to_valueIiEENSF_15normal_iteratorINSD_10device_ptrIbEEEEllEEyS9_lNS7_10__identityEEEvT0_PT3_T1_NS0_13GridEvenShareISR_EET2_T4_E12temp_storage+40];
	selp.b64 	%rd299, %rd298, 0, %p117;
	add.s64 	%rd300, %rd297, %rd299;
	setp.gt.s32 	%p118, %r5, 128;
	ld.shared.u64 	%rd301, [_ZZN3cub18CUB_300001_SM_10006detail6reduce18DeviceReduceKernelINS2_10policy_hubIlyN4cuda3std3__44plusIlEEE10Policy1000EN6thrust24THRUST_300001_SM_1000_NS18transform_iteratorINSD_6detail14equal_to_valueIiEENSF_15normal_iteratorINSD_10device_ptrIbEEEEllEEyS9_lNS7_10__identityEEEvT0_PT3_T1_NS0_13GridEvenShareISR_EET2_T4_E12temp_storage+48];
	selp.b64 	%rd302, %rd301, 0, %p118;
	add.s64 	%rd303, %rd300, %rd302;
	setp.gt.s32 	%p119, %r5, 160;
	ld.shared.u64 	%rd304, [_ZZN3cub18CUB_300001_SM_10006detail6reduce18DeviceReduceKernelINS2_10policy_hubIlyN4cuda3std3__44plusIlEEE10Policy1000EN6thrust24THRUST_300001_SM_1000_NS18transform_iteratorINSD_6detail14equal_to_valueIiEENSF_15normal_iteratorINSD_10device_ptrIbEEEEllEEyS9_lNS7_10__identityEEEvT0_PT3_T1_NS0_13GridEvenShareISR_EET2_T4_E12temp_storage+56];
	selp.b64 	%rd305, %rd304, 0, %p119;
	add.s64 	%rd306, %rd303, %rd305;
	setp.gt.s32 	%p120, %r5, 192;
	ld.shared.u64 	%rd307, [_ZZN3cub18CUB_300001_SM_10006detail6reduce18DeviceReduceKernelINS2_10policy_hubIlyN4cuda3std3__44plusIlEEE10Policy1000EN6thrust24THRUST_300001_SM_1000_NS18transform_iteratorINSD_6detail14equal_to_valueIiEENSF_15normal_iteratorINSD_10device_ptrIbEEEEllEEyS9_lNS7_10__identityEEEvT0_PT3_T1_NS0_13GridEvenShareISR_EET2_T4_E12temp_storage+64];
	selp.b64 	%rd308, %rd307, 0, %p120;
	add.s64 	%rd309, %rd306, %rd308;
	setp.gt.s32 	%p121, %r5, 224;
	ld.shared.u64 	%rd310, [_ZZN3cub18CUB_300001_SM_10006detail6reduce18DeviceReduceKernelINS2_10policy_hubIlyN4cuda3std3__44plusIlEEE10Policy1000EN6thrust24THRUST_300001_SM_1000_NS18transform_iteratorINSD_6detail14equal_to_valueIiEENSF_15normal_iteratorINSD_10device_ptrIbEEEEllEEyS9_lNS7_10__identityEEEvT0_PT3_T1_NS0_13GridEvenShareISR_EET2_T4_E12temp_storage+72];
	selp.b64 	%rd311, %rd310, 0, %p121;
	add.s64 	%rd312, %rd309, %rd311;
	setp.gt.s32 	%p122, %r5, 256;
	ld.shared.u64 	%rd313, [_ZZN3cub18CUB_300001_SM_10006detail6reduce18DeviceReduceKernelINS2_10policy_hubIlyN4cuda3std3__44plusIlEEE10Policy1000EN6thrust24THRUST_300001_SM_1000_NS18transform_iteratorINSD_6detail14equal_to_valueIiEENSF_15normal_iteratorINSD_10device_ptrIbEEEEllEEyS9_lNS7_10__identityEEEvT0_PT3_T1_NS0_13GridEvenShareISR_EET2_T4_E12temp_storage+80];
	selp.b64 	%rd314, %rd313, 0, %p122;
	add.s64 	%rd315, %rd312, %rd314;
	setp.gt.s32 	%p123, %r5, 288;
	ld.shared.u64 	%rd316, [_ZZN3cub18CUB_300001_SM_10006detail6reduce18DeviceReduceKernelINS2_10policy_hubIlyN4cuda3std3__44plusIlEEE10Policy1000EN6thrust24THRUST_300001_SM_1000_NS18transform_iteratorINSD_6detail14equal_to_valueIiEENSF_15normal_iteratorINSD_10device_ptrIbEEEEllEEyS9_lNS7_10__identityEEEvT0_PT3_T1_NS0_13GridEvenShareISR_EET2_T4_E12temp_storage+88];
	selp.b64 	%rd317, %rd316, 0, %p123;
	add.s64 	%rd318, %rd315, %rd317;
	setp.gt.s32 	%p124, %r5, 320;
	ld.shared.u64 	%rd319, [_ZZN3cub18CUB_300001_SM_10006detail6reduce18DeviceReduceKernelINS2_10policy_hubIlyN4cuda3std3__44plusIlEEE10Policy1000EN6thrust24THRUST_300001_SM_1000_NS18transform_iteratorINSD_6detail14equal_to_valueIiEENSF_15normal_iteratorINSD_10device_ptrIbEEEEllEEyS9_lNS7_10__identityEEEvT0_PT3_T1_NS0_13GridEvenShareISR_EET2_T4_E12temp_storage+96];
	selp.b64 	%rd320, %rd319, 0, %p124;
	add.s64 	%rd321, %rd318, %rd320;
	setp.gt.s32 	%p125, %r5, 352;
	ld.shared.u64 	%rd322, [_ZZN3cub18CUB_300001_SM_10006detail6reduce18DeviceReduceKernelINS2_10policy_hubIlyN4cuda3std3__44plusIlEEE10Policy1000EN6thrust24THRUST_300001_SM_1000_NS18transform_iteratorINSD_6detail14equal_to_valueIiEENSF_15normal_iteratorINSD_10device_ptrIbEEEEllEEyS9_lNS7_10__identityEEEvT0_PT3_T1_NS0_13GridEvenShareISR_EET2_T4_E12temp_storage+104];
	selp.b64 	%rd323, %rd322, 0, %p125;
	add.s64 	%rd324, %rd321, %rd323;
	setp.gt.s32 	%p126, %r5, 384;
	ld.shared.u64 	%rd325, [_ZZN3cub18CUB_300001_SM_10006detail6reduce18DeviceReduceKernelINS2_10policy_hubIlyN4cuda3std3__44plusIlEEE10Policy1000EN6thrust24THRUST_300001_SM_1000_NS18transform_iteratorINSD_6detail14equal_to_valueIiEENSF_15normal_iteratorINSD_10device_ptrIbEEEEllEEyS9_lNS7_10__identityEEEvT0_PT3_T1_NS0_13GridEvenShareISR_EET2_T4_E12temp_storage+112];
	selp.b64 	%rd326, %rd325, 0, %p126;
	add.s64 	%rd327, %rd324, %rd326;
	setp.gt.s32 	%p127, %r5, 416;
	ld.shared.u64 	%rd328, [_ZZN3cub18CUB_300001_SM_10006detail6reduce18DeviceReduceKernelINS2_10policy_hubIlyN4cuda3std3__44plusIlEEE10Policy1000EN6thrust24THRUST_300001_SM_1000_NS18transform_iteratorINSD_6detail14equal_to_valueIiEENSF_15normal_iteratorINSD_10device_ptrIbEEEEllEEyS9_lNS7_10__identityEEEvT0_PT3_T1_NS0_13GridEvenShareISR_EET2_T4_E12temp_storage+120];
	selp.b64 	%rd329, %rd328, 0, %p127;
	add.s64 	%rd330, %rd327, %rd329;
	setp.gt.s32 	%p128, %r5, 448;
	ld.shared.u64 	%rd331, [_ZZN3cub18CUB_300001_SM_10006detail6reduce18DeviceReduceKernelINS2_10policy_hubIlyN4cuda3std3__44plusIlEEE10Policy1000EN6thrust24THRUST_300001_SM_1000_NS18transform_iteratorINSD_6detail14equal_to_valueIiEENSF_15normal_iteratorINSD_10device_ptrIbEEEEllEEyS9_lNS7_10__identityEEEvT0_PT3_T1_NS0_13GridEvenShareISR_EET2_T4_E12temp_storage+128];
	selp.b64 	%rd332, %rd331, 0, %p128;
	add.s64 	%rd333, %rd330, %rd332;
	setp.gt.s32 	%p129, %r5, 480;
	ld.shared.u64 	%rd334, [_ZZN3cub18CUB_300001_SM_10006detail6reduce18DeviceReduceKernelINS2_10policy_hubIlyN4cuda3std3__44plusIlEEE10Policy1000EN6thrust24THRUST_300001_SM_1000_NS18transform_iteratorINSD_6detail14equal_to_valueIiEENSF_15normal_iteratorINSD_10device_ptrIbEEEEllEEyS9_lNS7_10__identityEEEvT0_PT3_T1_NS0_13GridEvenShareISR_EET2_T4_E12temp_storage+136];
	selp.b64 	%rd335, %rd334, 0, %p129;
	add.s64 	%rd409, %rd333, %rd335;
	bra.uni 	$L__BB11_46;
$L__BB11_25:
	cvt.u32.u64 	%r53, %rd4;
	mov.u32 	%r28, %tid.x;
	add.s32 	%r54, %r53, %r28;
	cvt.u64.u32 	%rd65, %r54;
	add.s64 	%rd66, %rd2, %rd65;
	ld.global.s8 	%r55, [%rd66];
	setp.eq.s32 	%p2, %r2, %r55;
	selp.u64 	%rd67, 1, 0, %p2;
	ld.global.s8 	%r56, [%rd66+512];
	setp.eq.s32 	%p3, %r2, %r56;
	selp.u64 	%rd68, 1, 0, %p3;
	ld.global.s8 	%r57, [%rd66+1024];
	setp.eq.s32 	%p4, %r2, %r57;
	selp.u64 	%rd69, 1, 0, %p4;
	ld.global.s8 	%r58, [%rd66+1536];
	setp.eq.s32 	%p5, %r2, %r58;
	selp.u64 	%rd70, 1, 0, %p5;
	ld.global.s8 	%r59, [%rd66+2048];
	setp.eq.s32 	%p6, %r2, %r59;
	selp.u64 	%rd71, 1, 0, %p6;
	ld.global.s8 	%r60, [%rd66+2560];
	setp.eq.s32 	%p7, %r2, %r60;
	selp.u64 	%rd72, 1, 0, %p7;
	ld.global.s8 	%r61, [%rd66+3072];
	setp.eq.s32 	%p8, %r2, %r61;
	selp.u64 	%rd73, 1, 0, %p8;
	add.s64 	%rd74, %rd68, %rd67;
	add.s64 	%rd75, %rd74, %rd69;
	add.s64 	%rd76, %rd75, %rd70;
	add.s64 	%rd77, %rd76, %rd71;
	add.s64 	%rd78, %rd77, %rd72;
	add.s64 	%rd408, %rd78, %rd73;
	setp.lt.u64 	%p9, %rd5, %rd3;
	@%p9 bra 	$L__BB11_42;
	cvt.u32.u64 	%r63, %rd3;
	cvt.u64.u32 	%rd30, %r28;
	add.s64 	%rd79, %rd4, %rd3;
	add.s64 	%rd395, %rd2, %rd79;
	cvt.u32.u64 	%r29, %rd1;
	not.b32 	%r65, %r28;
	add.s32 	%r66, %r65, %r29;
	sub.s32 	%r67, %r66, %r63;
	sub.s32 	%r346, %r67, %r53;
	add.s64 	%rd80, %rd79, %rd30;
	add.s64 	%rd81, %rd80, %rd2;
	add.s64 	%rd394, %rd81, 4096;
	mov.b32 	%r347, 0;
	mov.u64 	%rd397, %rd4;
$L__BB11_27:
	cvt.s64.s32 	%rd37, %r51;
	add.s64 	%rd397, %rd397, %rd37;
	add.s64 	%rd82, %rd1, -3584;
	setp.gt.u64 	%p10, %rd397, %rd82;
	@%p10 bra 	$L__BB11_29;
	mul.lo.s32 	%r69, %r1, 3584;
	cvt.s64.s32 	%rd83, %r69;
	add.s64 	%rd84, %rd397, %rd30;
	add.s64 	%rd85, %rd2, %rd84;
	ld.global.s8 	%r70, [%rd85];
	setp.eq.s32 	%p11, %r2, %r70;
	selp.u64 	%rd86, 1, 0, %p11;
	ld.global.s8 	%r71, [%rd85+512];
	setp.eq.s32 	%p12, %r2, %r71;
	selp.u64 	%rd87, 1, 0, %p12;
	ld.global.s8 	%r72, [%rd85+1024];
	setp.eq.s32 	%p13, %r2, %r72;
	selp.u64 	%rd88, 1, 0, %p13;
	ld.global.s8 	%r73, [%rd85+1536];
	setp.eq.s32 	%p14, %r2, %r73;
	selp.u64 	%rd89, 1, 0, %p14;
	ld.global.s8 	%r74, [%rd85+2048];
	setp.eq.s32 	%p15, %r2, %r74;
	selp.u64 	%rd90, 1, 0, %p15;
	ld.global.s8 	%r75, [%rd85+2560];
	setp.eq.s32 	%p16, %r2, %r75;
	selp.u64 	%rd91, 1, 0, %p16;
	ld.global.s8 	%r76, [%rd85+3072];
	setp.eq.s32 	%p17, %r2, %r76;
	selp.u64 	%rd92, 1, 0, %p17;
	add.s64 	%rd93, %rd408, %rd86;
	add.s64 	%rd94, %rd93, %rd87;
	add.s64 	%rd95, %rd94, %rd88;
	add.s64 	%rd96, %rd95, %rd89;
	add.s64 	%rd97, %rd96, %rd90;
	add.s64 	%rd98, %rd97, %rd91;
	add.s64 	%rd408, %rd98, %rd92;
	sub.s64 	%rd99, %rd1, %rd397;
	setp.lt.u64 	%p18, %rd99, %rd83;
	add.s32 	%r347, %r347, 1;
	add.s64 	%rd395, %rd395, %rd83;
	sub.s32 	%r346, %r346, %r69;
	add.s64 	%rd394, %rd394, %rd83;
	@%p18 bra 	$L__BB11_42;
	bra.uni 	$L__BB11_27;
$L__BB11_29:
	setp.le.u64 	%p19, %rd1, %rd397;
	cvt.u32.u64 	%r77, %rd397;
	cvt.u32.u64 	%r78, %rd1;
	sub.s32 	%r79, %r78, %r77;
	setp.ge.s32 	%p20, %r28, %r79;
	or.pred  	%p21, %p19, %p20;
	@%p21 bra 	$L__BB11_42;
	cvt.u32.u64 	%r81, %rd4;
	cvt.u32.u64 	%r82, %rd37;
	not.b32 	%r83, %r28;
	add.s32 	%r84, %r83, %r29;
	add.s32 	%r85, %r82, %r81;
	sub.s32 	%r86, %r84, %r85;
	mul.lo.s32 	%r87, %r1, %r347;
	mad.lo.s32 	%r88, %r87, -3584, %r86;
	shr.u32 	%r89, %r88, 9;
	add.s32 	%r35, %r89, 1;
	and.b32  	%r36, %r35, 15;
	setp.lt.u32 	%p22, %r88, 7680;
	mov.u32 	%r350, %r28;
	@%p22 bra 	$L__BB11_33;
	shr.u32 	%r90, %r346, 9;
	add.s32 	%r91, %r90, 1;
	and.b32  	%r92, %r91, 16777200;
	neg.s32 	%r348, %r92;
	mov.u32 	%r350, %r28;
$L__BB11_32:
	.pragma "nounroll";
	ld.global.s8 	%r93, [%rd394+-4096];
	setp.eq.s32 	%p23, %r2, %r93;
	selp.u64 	%rd101, 1, 0, %p23;
	add.s64 	%rd102, %rd408, %rd101;
	ld.global.s8 	%r94, [%rd394+-3584];
	setp.eq.s32 	%p24, %r2, %r94;
	selp.u64 	%rd103, 1, 0, %p24;
	add.s64 	%rd104, %rd102, %rd103;
	ld.global.s8 	%r95, [%rd394+-3072];
	setp.eq.s32 	%p25, %r2, %r95;
	selp.u64 	%rd105, 1, 0, %p25;
	add.s64 	%rd106, %rd104, %rd105;
	ld.global.s8 	%r96, [%rd394+-2560];
	setp.eq.s32 	%p26, %r2, %r96;
	selp.u64 	%rd107, 1, 0, %p26;
	add.s64 	%rd108, %rd106, %rd107;
	ld.global.s8 	%r97, [%rd394+-2048];
	setp.eq.s32 	%p27, %r2, %r97;
	selp.u64 	%rd109, 1, 0, %p27;
	add.s64 	%rd110, %rd108, %rd109;
	ld.global.s8 	%r98, [%rd394+-1536];
	setp.eq.s32 	%p28, %r2, %r98;
	selp.u64 	%rd111, 1, 0, %p28;
	add.s64 	%rd112, %rd110, %rd111;
	ld.global.s8 	%r99, [%rd394+-1024];
	setp.eq.s32 	%p29, %r2, %r99;
	selp.u64 	%rd113, 1, 0, %p29;
	add.s64 	%rd114, %rd112, %rd113;
	ld.global.s8 	%r100, [%rd394+-512];
	setp.eq.s32 	%p30, %r2, %r100;
	selp.u64 	%rd115, 1, 0, %p30;
	add.s64 	%rd116, %rd114, %rd115;
	ld.global.s8 	%r101, [%rd394];
	setp.eq.s32 	%p31, %r2, %r101;
	selp.u64 	%rd117, 1, 0, %p31;
	add.s64 	%rd118, %rd116, %rd117;
	ld.global.s8 	%r102, [%rd394+512];
	setp.eq.s32 	%p32, %r2, %r102;
	selp.u64 	%rd119, 1, 0, %p32;
	add.s64 	%rd120, %rd118, %rd119;
	ld.global.s8 	%r103, [%rd394+1024];
	setp.eq.s32 	%p33, %r2, %r103;
	selp.u64 	%rd121, 1, 0, %p33;
	add.s64 	%rd122, %rd120, %rd121;
	ld.global.s8 	%r104, [%rd394+1536];
	setp.eq.s32 	%p34, %r2, %r104;
	selp.u64 	%rd123, 1, 0, %p34;
	add.s64 	%rd124, %rd122, %rd123;
	ld.global.s8 	%r105, [%rd394+2048];
	setp.eq.s32 	%p35, %r2, %r105;
	selp.u64 	%rd125, 1, 0, %p35;
	add.s64 	%rd126, %rd124, %rd125;
	ld.global.s8 	%r106, [%rd394+2560];
	setp.eq.s32 	%p36, %r2, %r106;
	selp.u64 	%rd127, 1, 0, %p36;
	add.s64 	%rd128, %rd126, %rd127;
	ld.global.s8 	%r107, [%rd394+3072];
	setp.eq.s32 	%p37, %r2, %r107;
	selp.u64 	%rd129, 1, 0, %p37;
	add.s64 	%rd130, %rd128, %rd129;
	ld.global.s8 	%r108, [%rd394+3584];
	setp.eq.s32 	%p38, %r2, %r108;
	selp.u64 	%rd131, 1, 0, %p38;
	add.s64 	%rd408, %rd130, %rd131;
	add.s32 	%r350, %r350, 8192;
	add.s32 	%r348, %r348, 16;
	add.s64 	%rd394, %rd394, 8192;
	setp.ne.s32 	%p39, %r348, 0;
	@%p39 bra 	$L__BB11_32;
$L__BB11_33:
	setp.eq.s32 	%p40, %r36, 0;
	@%p40 bra 	$L__BB11_42;
	and.b32  	%r43, %r35, 7;
	setp.lt.u32 	%p41, %r36, 8;
	@%p41 bra 	$L__BB11_36;
	cvt.u64.u32 	%rd133, %r350;
	add.s64 	%rd134, %rd397, %rd133;
	add.s64 	%rd135, %rd2, %rd134;
	ld.global.s8 	%r109, [%rd135];
	setp.eq.s32 	%p42, %r2, %r109;
	selp.u64 	%rd136, 1, 0, %p42;
	add.s64 	%rd137, %rd408, %rd136;
	ld.global.s8 	%r110, [%rd135+512];
	setp.eq.s32 	%p43, %r2, %r110;
	selp.u64 	%rd138, 1, 0, %p43;
	add.s64 	%rd139, %rd137, %rd138;
	ld.global.s8 	%r111, [%rd135+1024];
	setp.eq.s32 	%p44, %r2, %r111;
	selp.u64 	%rd140, 1, 0, %p44;
	add.s64 	%rd141, %rd139, %rd140;
	ld.global.s8 	%r112, [%rd135+1536];
	setp.eq.s32 	%p45, %r2, %r112;
	selp.u64 	%rd142, 1, 0, %p45;
	add.s64 	%rd143, %rd141, %rd142;
	ld.global.s8 	%r113, [%rd135+2048];
	setp.eq.s32 	%p46, %r2, %r113;
	selp.u64 	%rd144, 1, 0, %p46;
	add.s64 	%rd145, %rd143, %rd144;
	ld.global.s8 	%r114, [%rd135+2560];
	setp.eq.s32 	%p47, %r2, %r114;
	selp.u64 	%rd146, 1, 0, %p47;
	add.s64 	%rd147, %rd145, %rd146;
	ld.global.s8 	%r115, [%rd135+3072];
	setp.eq.s32 	%p48, %r2, %r115;
	selp.u64 	%rd148, 1, 0, %p48;
	add.s64 	%rd149, %rd147, %rd148;
	ld.global.s8 	%r116, [%rd135+3584];
	setp.eq.s32 	%p49, %r2, %r116;
	selp.u64 	%rd150, 1, 0, %p49;
	add.s64 	%rd408, %rd149, %rd150;
	add.s32 	%r350, %r350, 4096;
$L__BB11_36:
	setp.eq.s32 	%p50, %r43, 0;
	@%p50 bra 	$L__BB11_42;
	setp.lt.u32 	%p51, %r43, 4;
	@%p51 bra 	$L__BB11_39;
	cvt.u64.u32 	%rd152, %r350;
	add.s64 	%rd153, %rd397, %rd152;
	add.s64 	%rd154, %rd2, %rd153;
	ld.global.s8 	%r117, [%rd154];
	setp.eq.s32 	%p52, %r2, %r117;
	selp.u64 	%rd155, 1, 0, %p52;
	add.s64 	%rd156, %rd408, %rd155;
	ld.global.s8 	%r118, [%rd154+512];
	setp.eq.s32 	%p53, %r2, %r118;
	selp.u64 	%rd157, 1, 0, %p53;
	add.s64 	%rd158, %rd156, %rd157;
	ld.global.s8 	%r119, [%rd154+1024];
	setp.eq.s32 	%p54, %r2, %r119;
	selp.u64 	%rd159, 1, 0, %p54;
	add.s64 	%rd160, %rd158, %rd159;
	ld.global.s8 	%r120, [%rd154+1536];
	setp.eq.s32 	%p55, %r2, %r120;
	selp.u64 	%rd161, 1, 0, %p55;
	add.s64 	%rd408, %rd160, %rd161;
	add.s32 	%r350, %r350, 2048;
$L__BB11_39:
	and.b32  	%r121, %r35, 3;
	setp.eq.s32 	%p56, %r121, 0;
	@%p56 bra 	$L__BB11_42;
	cvt.u64.u32 	%rd162, %r350;
	add.s64 	%rd406, %rd395, %rd162;
	cvt.u16.u32 	%rs1, %r346;
	shr.u16 	%rs2, %rs1, 9;
	add.s16 	%rs3, %rs2, 1;
	cvt.u32.u16 	%r122, %rs3;
	and.b32  	%r123, %r122, 3;
	neg.s32 	%r353, %r123;
$L__BB11_41:
	.pragma "nounroll";
	ld.global.s8 	%r124, [%rd406];
	setp.eq.s32 	%p57, %r2, %r124;
	selp.u64 	%rd163, 1, 0, %p57;
	add.s64 	%rd408, %rd408, %rd163;
	add.s64 	%rd406, %rd406, 512;
	add.s32 	%r353, %r353, 1;
	setp.ne.s32 	%p58, %r353, 0;
	@%p58 bra 	$L__BB11_41;
$L__BB11_42:
	// begin inline asm
	mov.u32 %r125, %laneid;
	// end inline asm
	mov.b64 	{%r127, %r132}, %rd408;
	mov.b32 	%r133, 1;
	mov.b32 	%r174, 31;
	mov.b32 	%r175, -1;
	// begin inline asm
	shfl.sync.down.b32 %r126, %r127, %r133, %r174, %r175;
	// end inline asm
	// begin inline asm
	shfl.sync.down.b32 %r131, %r132, %r133, %r174, %r175;
	// end inline asm
	mov.b64 	%rd164, {%r126, %r131};
	setp.gt.s32 	%p59, %r125, 30;
	selp.b64 	%rd165, 0, %rd164, %p59;
	add.s64 	%rd166, %rd165, %rd408;
	mov.b64 	{%r137, %r142}, %rd166;
	mov.b32 	%r143, 2;
	// begin inline asm
	shfl.sync.down.b32 %r136, %r137, %r143, %r174, %r175;
	// end inline asm
	// begin inline asm
	shfl.sync.down.b32 %r141, %r142, %r143, %r174, %r175;
	// end inline asm
	mov.b64 	%rd167, {%r136, %r141};
	setp.gt.s32 	%p60, %r125, 29;
	selp.b64 	%rd168, 0, %rd167, %p60;
	add.s64 	%rd169, %rd168, %rd166;
	mov.b64 	{%r147, %r152}, %rd169;
	mov.b32 	%r153, 4;
	// begin inline asm
	shfl.sync.down.b32 %r146, %r147, %r153, %r174, %r175;
	// end inline asm
	// begin inline asm
	shfl.sync.down.b32 %r151, %r152, %r153, %r174, %r175;
	// end inline asm
	mov.b64 	%rd170, {%r146, %r151};
	setp.gt.s32 	%p61, %r125, 27;
	selp.b64 	%rd171, 0, %rd170, %p61;
	add.s64 	%rd172, %rd171, %rd169;
	mov.b64 	{%r157, %r162}, %rd172;
	mov.b32 	%r163, 8;
	// begin inline asm
	shfl.sync.down.b32 %r156, %r157, %r163, %r174, %r175;
	// end inline asm
	// begin inline asm
	shfl.sync.down.b32 %r161, %r162, %r163, %r174, %r175;
	// end inline asm
	mov.b64 	%rd173, {%r156, %r161};
	setp.gt.s32 	%p62, %r125, 23;
	selp.b64 	%rd174, 0, %rd173, %p62;
	add.s64 	%rd175, %rd174, %rd172;
	mov.b64 	{%r167, %r172}, %rd175;
	mov.b32 	%r173, 16;
	// begin inline asm
	shfl.sync.down.b32 %r166, %r167, %r173, %r174, %r175;
	// end inline asm
	// begin inline asm
	shfl.sync.down.b32 %r171, %r172, %r173, %r174, %r175;
	// end inline asm
	mov.b64 	%rd176, {%r166, %r171};
	setp.gt.s32 	%p63, %r125, 15;
	selp.b64 	%rd177, 0, %rd176, %p63;
	add.s64 	%rd409, %rd177, %rd175;
	setp.ne.s32 	%p64, %r125, 0;
	@%p64 bra 	$L__BB11_44;
	shr.u32 	%r176, %r28, 2;
	and.b32  	%r177, %r176, 248;
	mov.u32 	%r178, _ZZN3cub18CUB_300001_SM_10006detail6reduce18DeviceReduceKernelINS2_10policy_hubIlyN4cuda3std3__44plusIlEEE10Policy1000EN6thrust24THRUST_300001_SM_1000_NS18transform_iteratorINSD_6detail14equal_to_valueIiEENSF_15normal_iteratorINSD_10device_ptrIbEEEEllEEyS9_lNS7_10__identityEEEvT0_PT3_T1_NS0_13GridEvenShareISR_EET2_T4_E12temp_storage;
	add.s32 	%r179, %r178, %r177;
	st.shared.u64 	[%r179+16], %rd409;
$L__BB11_44:
	bar.sync 	0;
	setp.ne.s32 	%p65, %r28, 0;
	@%p65 bra 	$L__BB11_46;
	ld.shared.u64 	%rd178, [_ZZN3cub18CUB_300001_SM_10006detail6reduce18DeviceReduceKernelINS2_10policy_hubIlyN4cuda3std3__44plusIlEEE10Policy1000EN6thrust24THRUST_300001_SM_1000_NS18transform_iteratorINSD_6detail14equal_to_valueIiEENSF_15normal_iteratorINSD_10device_ptrIbEEEEllEEyS9_lNS7_10__identityEEEvT0_PT3_T1_NS0_13GridEvenShareISR_EET2_T4_E12temp_storage+24];
	add.s64 	%rd179, %rd178, %rd409;
	ld.shared.u64 	%rd180, [_ZZN3cub18CUB_300001_SM_10006detail6reduce18DeviceReduceKernelINS2_10policy_hubIlyN4cuda3std3__44plusIlEEE10Policy1000EN6thrust24THRUST_300001_SM_1000_NS18transform_iteratorINSD_6detail14equal_to_valueIiEENSF_15normal_iteratorINSD_10device_ptrIbEEEEllEEyS9_lNS7_10__identityEEEvT0_PT3_T1_NS0_13GridEvenShareISR_EET2_T4_E12temp_storage+32];
	add.s64 	%rd181, %rd179, %rd180;
	ld.shared.u64 	%rd182, [_ZZN3cub18CUB_300001_SM_10006detail6reduce18DeviceReduceKernelINS2_10policy_hubIlyN4cuda3std3__44plusIlEEE10Policy1000EN6thrust24THRUST_300001_SM_1000_NS18transform_iteratorINSD_6detail14equal_to_valueIiEENSF_15normal_iteratorINSD_10device_ptrIbEEEEllEEyS9_lNS7_10__identityEEEvT0_PT3_T1_NS0_13GridEvenShareISR_EET2_T4_E12temp_storage+40];
	add.s64 	%rd183, %rd181, %rd182;
	ld.shared.u64 	%rd184, [_ZZN3cub18CUB_300001_SM_10006detail6reduce18DeviceReduceKernelINS2_10policy_hubIlyN4cuda3std3__44plusIlEEE10Policy1000EN6thrust24THRUST_300001_SM_1000_NS18transform_iteratorINSD_6detail14equal_to_valueIiEENSF_15normal_iteratorINSD_10device_ptrIbEEEEllEEyS9_lNS7_10__identityEEEvT0_PT3_T1_NS0_13GridEvenShareISR_EET2_T4_E12temp_storage+48];
	add.s64 	%rd185, %rd183, %rd184;
	ld.shared.u64 	%rd186, [_ZZN3cub18CUB_300001_SM_10006detail6reduce18DeviceReduceKernelINS2_10policy_hubIlyN4cuda3std3__44plusIlEEE10Policy1000EN6thrust24THRUST_300001_SM_1000_NS18transform_iteratorINSD_6detail14equal_to_valueIiEENSF_15normal_iteratorINSD_10device_ptrIbEEEEllEEyS9_lNS7_10__identityEEEvT0_PT3_T1_NS0_13GridEvenShareISR_EET2_T4_E12temp_storage+56];
	add.s64 	%rd187, %rd185, %rd186;
	ld.shared.u64 	%rd188, [_ZZN3cub18CUB_300001_SM_10006detail6reduce18DeviceReduceKernelINS2_10policy_hubIlyN4cuda3std3__44plusIlEEE10Policy1000EN6thrust24THRUST_300001_SM_1000_NS18transform_iteratorINSD_6detail14equal_to_valueIiEENSF_15normal_iteratorINSD_10device_ptrIbEEEEllEEyS9_lNS7_10__identityEEEvT0_PT3_T1_NS0_13GridEvenShareISR_EET2_T4_E12temp_storage+64];
	add.s64 	%rd189, %rd187, %rd188;
	ld.shared.u64 	%rd190, [_ZZN3cub18CUB_300001_SM_10006detail6reduce18DeviceReduceKernelINS2_10policy_hubIlyN4cuda3std3__44plusIlEEE10Policy1000EN6thrust24THRUST_300001_SM_1000_NS18transform_iteratorINSD_6detail14equal_to_valueIiEENSF_15normal_iteratorINSD_10device_ptrIbEEEEllEEyS9_lNS7_10__identityEEEvT0_PT3_T1_NS0_13GridEvenShareISR_EET2_T4_E12temp_storage+72];
	add.s64 	%rd191, %rd189, %rd190;
	ld.shared.u64 	%rd192, [_ZZN3cub18CUB_300001_SM_10006detail6reduce18DeviceReduceKernelINS2_10policy_hubIlyN4cuda3std3__44plusIlEEE10Policy1000EN6thrust24THRUST_300001_SM_1000_NS18transform_iteratorINSD_6detail14equal_to_valueIiEENSF_15normal_iteratorINSD_10device_ptrIbEEEEllEEyS9_lNS7_10__identityEEEvT0_PT3_T1_NS0_13GridEvenShareISR_EET2_T4_E12temp_storage+80];
	add.s64 	%rd193, %rd191, %rd192;
	ld.shared.u64 	%rd194, [_ZZN3cub18CUB_300001_SM_10006detail6reduce18DeviceReduceKernelINS2_10policy_hubIlyN4cuda3std3__44plusIlEEE10Policy1000EN6thrust24THRUST_300001_SM_1000_NS18transform_iteratorINSD_6detail14equal_to_valueIiEENSF_15normal_iteratorINSD_10device_ptrIbEEEEllEEyS9_lNS7_10__identityEEEvT0_PT3_T1_NS0_13GridEvenShareISR_EET2_T4_E12temp_storage+88];
	add.s64 	%rd195, %rd193, %rd194;
	ld.shared.u64 	%rd196, [_ZZN3cub18CUB_300001_SM_10006detail6reduce18DeviceReduceKernelINS2_10policy_hubIlyN4cuda3std3__44plusIlEEE10Policy1000EN6thrust24THRUST_300001_SM_1000_NS18transform_iteratorINSD_6detail14equal_to_valueIiEENSF_15normal_iteratorINSD_10device_ptrIbEEEEllEEyS9_lNS7_10__identityEEEvT0_PT3_T1_NS0_13GridEvenShareISR_EET2_T4_E12temp_storage+96];
	add.s64 	%rd197, %rd195, %rd196;
	ld.shared.u64 	%rd198, [_ZZN3cub18CUB_300001_SM_10006detail6reduce18DeviceReduceKernelINS2_10policy_hubIlyN4cuda3std3__44plusIlEEE10Policy1000EN6thrust24THRUST_300001_SM_1000_NS18transform_iteratorINSD_6detail14equal_to_valueIiEENSF_15normal_iteratorINSD_10device_ptrIbEEEEllEEyS9_lNS7_10__identityEEEvT0_PT3_T1_NS0_13GridEvenShareISR_EET2_T4_E12temp_storage+104];
	add.s64 	%rd199, %rd197, %rd198;
	ld.shared.u64 	%rd200, [_ZZN3cub18CUB_300001_SM_10006detail6reduce18DeviceReduceKernelINS2_10policy_hubIlyN4cuda3std3__44plusIlEEE10Policy1000EN6thrust24THRUST_300001_SM_1000_NS18transform_iteratorINSD_6detail14equal_to_valueIiEENSF_15normal_iteratorINSD_10device_ptrIbEEEEllEEyS9_lNS7_10__identityEEEvT0_PT3_T1_NS0_13GridEvenShareISR_EET2_T4_E12temp_storage+112];
	add.s64 	%rd201, %rd199, %rd200;
	ld.shared.u64 	%rd202, [_ZZN3cub18CUB_300001_SM_10006detail6reduce18DeviceReduceKernelINS2_10policy_hubIlyN4cuda3std3__44plusIlEEE10Policy1000EN6thrust24THRUST_300001_SM_1000_NS18transform_iteratorINSD_6detail14equal_to_valueIiEENSF_15normal_iteratorINSD_10device_ptrIbEEEEllEEyS9_lNS7_10__identityEEEvT0_PT3_T1_NS0_13GridEvenShareISR_EET2_T4_E12temp_storage+120];
	add.s64 	%rd203, %rd201, %rd202;
	ld.shared.u64 	%rd204, [_ZZN3cub18CUB_300001_SM_10006detail6reduce18DeviceReduceKernelINS2_10policy_hubIlyN4cuda3std3__44plusIlEEE10Policy1000EN6thrust24THRUST_300001_SM_1000_NS18transform_iteratorINSD_6detail14equal_to_valueIiEENSF_15normal_iteratorINSD_10device_ptrIbEEEEllEEyS9_lNS7_10__identityEEEvT0_PT3_T1_NS0_13GridEvenShareISR_EET2_T4_E12temp_storage+128];
	add.s64 	%rd205, %rd203, %rd204;
	ld.shared.u64 	%rd206, [_ZZN3cub18CUB_300001_SM_10006detail6reduce18DeviceReduceKernelINS2_10policy_hubIlyN4cuda3std3__44plusIlEEE10Policy1000EN6thrust24THRUST_300001_SM_1000_NS18transform_iteratorINSD_6detail14equal_to_valueIiEENSF_15normal_iteratorINSD_10device_ptrIbEEEEllEEyS9_lNS7_10__identityEEEvT0_PT3_T1_NS0_13GridEvenShareISR_EET2_T4_E12temp_storage+136];
	add.s64 	%rd409, %rd205, %rd206;
$L__BB11_46:
	mov.u32 	%r337, %tid.x;
	setp.ne.s32 	%p137, %r337, 0;
	@%p137 bra 	$L__BB11_48;
	ld.param.u64 	%rd382, [_ZN3cub18CUB_300001_SM_10006detail6reduce18DeviceReduceKernelINS2_10policy_hubIlyN4cuda3std3__44plusIlEEE10Policy1000EN6thrust24THRUST_300001_SM_1000_NS18transform_iteratorINSD_6detail14equal_to_valueIiEENSF_15normal_iteratorINSD_10device_ptrIbEEEEllEEyS9_lNS7_10__identityEEEvT0_PT3_T1_NS0_13GridEvenShareISR_EET2_T4__param_1];
	cvta.to.global.u64 	%rd379, %rd382;
	mul.wide.u32 	%rd380, %r3, 8;
	add.s64 	%rd381, %rd379, %rd380;
	st.global.u64 	[%rd381], %rd409;
$L__BB11_48:
	ret;

}
	// .globl	_ZN3cub18CUB_300001_SM_10006detail6reduce28DeviceReduceSingleTileKernelINS2_10policy_hubIlyN4cuda3std3__44plusIlEEE10Policy1000EPlSC_iS9_llNS7_10__identityEEEvT0_T1_T2_T3_T4_T6_
.visible .entry _ZN3cub18CUB_300001_SM_10006detail6reduce28DeviceReduceSingleTileKernelINS2_10policy_hubIlyN4cuda3std3__44plusIlEEE10Policy1000EPlSC_iS9_llNS7_10__identityEEEvT0_T1_T2_T3_T4_T6_(
	.param .u64 .ptr .align 1 _ZN3cub18CUB_300001_SM_10006detail6reduce28DeviceReduceSingleTileKernelINS2_10policy_hubIlyN4cuda3std3__44plusIlEEE10Policy1000EPlSC_iS9_llNS7_10__identityEEEvT0_T1_T2_T3_T4_T6__param_0,
	.param .u64 .ptr .align 1 _ZN3cub18CUB_300001_SM_10006detail6reduce28DeviceReduceSingleTileKernelINS2_10policy_hubIlyN4cuda3std3__44plusIlEEE10Policy1000EPlSC_iS9_llNS7_10__identityEEEvT0_T1_T2_T3_T4_T6__param_1,
	.param .u32 _ZN3cub18CUB_300001_SM_10006detail6reduce28DeviceReduceSingleTileKernelINS2_10policy_hubIlyN4cuda3std3__44plusIlEEE10Policy1000EPlSC_iS9_llNS7_10__identityEEEvT0_T1_T2_T3_T4_T6__param_2,
	.param .align 1 .b8 _ZN3cub18CUB_300001_SM_10006detail6reduce28DeviceReduceSingleTileKernelINS2_10policy_hubIlyN4cuda3std3__44plusIlEEE10Policy1000EPlSC_iS9_llNS7_10__identityEEEvT0_T1_T2_T3_T4_T6__param_3[1],
	.param .u64 _ZN3cub18CUB_300001_SM_10006detail6reduce28DeviceReduceSingleTileKernelINS2_10policy_hubIlyN4cuda3std3__44plusIlEEE10Policy1000EPlSC_iS9_llNS7_10__identityEEEvT0_T1_T2_T3_T4_T6__param_4,
	.param .align 1 .b8 _ZN3cub18CUB_300001_SM_10006detail6reduce28DeviceReduceSingleTileKernelINS2_10policy_hubIlyN4cuda3std3__44plusIlEEE10Policy1000EPlSC_iS9_llNS7_10__identityEEEvT0_T1_T2_T3_T4_T6__param_5[1]
)
.maxntid 512
.minnctapersm 1
{
	.reg .pred 	%p<58>;
	.reg .b32 	%r<238>;
	.reg .b64 	%rd<281>;
	// demoted variable
	.shared .align 8 .b8 _ZZN3cub18CUB_300001_SM_10006detail6reduce28DeviceReduceSingleTileKernelINS2_10policy_hubIlyN4cuda3std3__44plusIlEEE10Policy1000EPlSC_iS9_llNS7_10__identityEEEvT0_T1_T2_T3_T4_T6_E12temp_storage[152];
	ld.param.u64 	%rd35, [_ZN3cub18CUB_300001_SM_10006detail6reduce28DeviceReduceSingleTileKernelINS2_10policy_hubIlyN4cuda3std3__44plusIlEEE10Policy1000EPlSC_iS9_llNS7_10__identityEEEvT0_T1_T2_T3_T4_T6__param_0];
	ld.param.u64 	%rd37, [_ZN3cub18CUB_300001_SM_10006detail6reduce28DeviceReduceSingleTileKernelINS2_10policy_hubIlyN4cuda3std3__44plusIlEEE10Policy1000EPlSC_iS9_llNS7_10__identityEEEvT0_T1_T2_T3_T4_T6__param_1];
	ld.param.u32 	%r34, [_ZN3cub18CUB_300001_SM_10006detail6reduce28DeviceReduceSingleTileKernelINS2_10policy_hubIlyN4cuda3std3__44plusIlEEE10Policy1000EPlSC_iS9_llNS7_10__identityEEEvT0_T1_T2_T3_T4_T6__param_2];
	ld.param.u64 	%rd36, [_ZN3cub18CUB_300001_SM_10006detail6reduce28DeviceReduceSingleTileKernelINS2_10policy_hubIlyN4cuda3std3__44plusIlEEE10Policy1000EPlSC_iS9_llNS7_10__identityEEEvT0_T1_T2_T3_T4_T6__param_4];
	cvta.to.global.u64 	%rd1, %rd37;
	setp.ne.s32 	%p1, %r34, 0;
	@%p1 bra 	$L__BB12_3;
	mov.u32 	%r224, %tid.x;
	setp.ne.s32 	%p57, %r224, 0;
	@%p57 bra 	$L__BB12_39;
	st.global.u64 	[%rd1], %rd36;
	bra.uni 	$L__BB12_39;
$L__BB12_3:
	setp.gt.s32 	%p2, %r34, 3583;
	@%p2 bra 	$L__BB12_21;
	mov.u32 	%r1, %tid.x;
	setp.ge.s32 	%p19, %r1, %r34;
	mov.b64 	%rd271, 0;
	mov.u32 	%r228, %r1;
	@%p19 bra 	$L__BB12_6;
	mul.wide.u32 	%rd146, %r1, 8;
	add.s64 	%rd145, %rd35, %rd146;
	// begin inline asm
	ld.global.nc.u64 %rd271, [%rd145];
	// end inline asm
	add.s32 	%r228, %r1, 512;
$L__BB12_6:
	setp.ge.s32 	%p20, %r228, %r34;
	@%p20 bra 	$L__BB12_12;
	not.b32 	%r100, %r228;
	add.s32 	%r4, %r34, %r100;
	and.b32  	%r101, %r4, 1536;
	setp.eq.s32 	%p21, %r101, 1536;
	@%p21 bra 	$L__BB12_10;
	mul.wide.u32 	%rd148, %r228, 8;
	add.s64 	%rd266, %rd35, %rd148;
	shr.u32 	%r102, %r4, 9;
	add.s32 	%r103, %r102, 1;
	and.b32  	%r104, %r103, 3;
	neg.s32 	%r226, %r104;
$L__BB12_9:
	.pragma "nounroll";
	// begin inline asm
	ld.global.nc.u64 %rd149, [%rd266];
	// end inline asm
	add.s64 	%rd271, %rd149, %rd271;
	add.s32 	%r228, %r228, 512;
	add.s64 	%rd266, %rd266, 4096;
	add.s32 	%r226, %r226, 1;
	setp.ne.s32 	%p22, %r226, 0;
	@%p22 bra 	$L__BB12_9;
$L__BB12_10:
	setp.lt.u32 	%p23, %r4, 1536;
	@%p23 bra 	$L__BB12_12;
$L__BB12_11:
	mul.wide.s32 	%rd159, %r228, 8;
	add.s64 	%rd152, %rd35, %rd159;
	// begin inline asm
	ld.global.nc.u64 %rd151, [%rd152];
	// end inline asm
	add.s64 	%rd160, %rd151, %rd271;
	add.s64 	%rd154, %rd152, 4096;
	// begin inline asm
	ld.global.nc.u64 %rd153, [%rd154];
	// end inline asm
	add.s64 	%rd161, %rd153, %rd160;
	add.s64 	%rd156, %rd152, 8192;
	// begin inline asm
	ld.global.nc.u64 %rd155, [%rd156];
	// end inline asm
	add.s64 	%rd162, %rd155, %rd161;
	add.s64 	%rd158, %rd152, 12288;
	// begin inline asm
	ld.global.nc.u64 %rd157, [%rd158];
	// end inline asm
	add.s64 	%rd271, %rd157, %rd162;
	add.s32 	%r228, %r228, 2048;
	setp.lt.s32 	%p24, %r228, %r34;
	@%p24 bra 	$L__BB12_11;
$L__BB12_12:
	setp.lt.s32 	%p25, %r34, 512;
	@%p25 bra 	$L__BB12_17;
	// begin inline asm
	mov.u32 %r168, %laneid;
	// end inline asm
	mov.b64 	{%r170, %r175}, %rd271;
	mov.b32 	%r176, 1;
	mov.b32 	%r217, 31;
	mov.b32 	%r218, -1;
	// begin inline asm
	shfl.sync.down.b32 %r169, %r170, %r176, %r217, %r218;
	// end inline asm
	// begin inline asm
	shfl.sync.down.b32 %r174, %r175, %r176, %r217, %r218;
	// end inline asm
	mov.b64 	%rd221, {%r169, %r174};
	setp.gt.s32 	%p49, %r168, 30;
	selp.b64 	%rd222, 0, %rd221, %p49;
	add.s64 	%rd223, %rd222, %rd271;
	mov.b64 	{%r180, %r185}, %rd223;
	mov.b32 	%r186, 2;
	// begin inline asm
	shfl.sync.down.b32 %r179, %r180, %r186, %r217, %r218;
	// end inline asm
	// begin inline asm
	shfl.sync.down.b32 %r184, %r185, %r186, %r217, %r218;
	// end inline asm
	mov.b64 	%rd224, {%r179, %r184};
	setp.gt.s32 	%p50, %r168, 29;
	selp.b64 	%rd225, 0, %rd224, %p50;
	add.s64 	%rd226, %rd225, %rd223;
	mov.b64 	{%r190, %r195}, %rd226;
	mov.b32 	%r196, 4;
	// begin inline asm
	shfl.sync.down.b32 %r189, %r190, %r196, %r217, %r218;
	// end inline asm
	// begin inline asm
	shfl.sync.down.b32 %r194, %r195, %r196, %r217, %r218;
	// end inline asm
	mov.b64 	%rd227, {%r189, %r194};
	setp.gt.s32 	%p51, %r168, 27;
	selp.b64 	%rd228, 0, %rd227, %p51;
	add.s64 	%rd229, %rd228, %rd226;
	mov.b64 	{%r200, %r205}, %rd229;
	mov.b32 	%r206, 8;
	// begin inline asm
	shfl.sync.down.b32 %r199, %r200, %r206, %r217, %r218;
	// end inline asm
	// begin inline asm
	shfl.sync.down.b32 %r204, %r205, %r206, %r217, %r218;
	// end inline asm
	mov.b64 	%rd230, {%r199, %r204};
	setp.gt.s32 	%p52, %r168, 23;
	selp.b64 	%rd231, 0, %rd230, %p52;
	add.s64 	%rd232, %rd231, %rd229;
	mov.b64 	{%r210, %r215}, %rd232;
	mov.b32 	%r216, 16;
	// begin inline asm
	shfl.sync.down.b32 %r209, %r210, %r216, %r217, %r218;
	// end inline asm
	// begin inline asm
	shfl.sync.down.b32 %r214, %r215, %r216, %r217, %r218;
	// end inline asm
	mov.b64 	%rd233, {%r209, %r214};
	setp.gt.s32 	%p53, %r168, 15;
	selp.b64 	%rd234, 0, %rd233, %p53;
	add.s64 	%rd280, %rd234, %rd232;
	setp.ne.s32 	%p54, %r168, 0;
	@%p54 bra 	$L__BB12_15;
	shr.u32 	%r219, %r1, 2;
	and.b32  	%r220, %r219, 248;
	mov.u32 	%r221, _ZZN3cub18CUB_300001_SM_10006detail6reduce28DeviceReduceSingleTileKernelINS2_10policy_hubIlyN4cuda3std3__44plusIlEEE10Policy1000EPlSC_iS9_llNS7_10__identityEEEvT0_T1_T2_T3_T4_T6_E12temp_storage;
	add.s32 	%r222, %r221, %r220;
	st.shared.u64 	[%r222+16], %rd280;
$L__BB12_15:
	bar.sync 	0;
	setp.ne.s32 	%p55, %r1, 0;
	@%p55 bra 	$L__BB12_37;
	ld.shared.u64 	%rd235, [_ZZN3cub18CUB_300001_SM_10006detail6reduce28DeviceReduceSingleTileKernelINS2_10policy_hubIlyN4cuda3std3__44plusIlEEE10Policy1000EPlSC_iS9_llNS7_10__identityEEEvT0_T1_T2_T3_T4_T6_E12temp_storage+24];
	add.s64 	%rd236, %rd235, %rd280;
	ld.shared.u64 	%rd237, [_ZZN3cub18CUB_300001_SM_10006detail6reduce28DeviceReduceSingleTileKernelINS2_10policy_hubIlyN4cuda3std3__44plusIlEEE10Policy1000EPlSC_iS9_llNS7_10__identityEEEvT0_T1_T2_T3_T4_T6_E12temp_storage+32];
	add.s64 	%rd238, %rd236, %rd237;
	ld.shared.u64 	%rd239, [_ZZN3cub18CUB_300001_SM_10006detail6reduce28DeviceReduceSingleTileKernelINS2_10policy_hubIlyN4cuda3std3__44plusIlEEE10Policy1000EPlSC_iS9_llNS7_10__identityEEEvT0_T1_T2_T3_T4_T6_E12temp_storage+40];
	add.s64 	%rd240, %rd238, %rd239;
	ld.shared.u64 	%rd241, [_ZZN3cub18CUB_300001_SM_10006detail6reduce28DeviceReduceSingleTileKernelINS2_10policy_hubIlyN4cuda3std3__44plusIlEEE10Policy1000EPlSC_iS9_llNS7_10__identityEEEvT0_T1_T2_T3_T4_T6_E12temp_storage+48];
	add.s64 	%rd242, %rd240, %rd241;
	ld.shared.u64 	%rd243, [_ZZN3cub18CUB_300001_SM_10006detail6reduce28DeviceReduceSingleTileKernelINS2_10policy_hubIlyN4cuda3std3__44plusIlEEE10Policy1000EPlSC_iS9_llNS7_10__identityEEEvT0_T1_T2_T3_T4_T6_E12temp_storage+56];
	add.s64 	%rd244, %rd242, %rd243;
	ld.shared.u64 	%rd245, [_ZZN3cub18CUB_300001_SM_10006detail6reduce28DeviceReduceSingleTileKernelINS2_10policy_hubIlyN4cuda3std3__44plusIlEEE10Policy1000EPlSC_iS9_llNS7_10__identityEEEvT0_T1_T2_T3_T4_T6_E12temp_storage+64];
	add.s64 	%rd246, %rd244, %rd245;
	ld.shared.u64 	%rd247, [_ZZN3cub18CUB_300001_SM_10006detail6reduce28DeviceReduceSingleTileKernelINS2_10policy_hubIlyN4cuda3std3__44plusIlEEE10Policy1000EPlSC_iS9_llNS7_10__identityEEEvT0_T1_T2_T3_T4_T6_E12temp_storage+72];
	add.s64 	%rd248, %rd246, %rd247;
	ld.shared.u64 	%rd249, [_ZZN3cub18CUB_300001_SM_10006detail6reduce28DeviceReduceSingleTileKernelINS2_10policy_hubIlyN4cuda3std3__44plusIlEEE10Policy1000EPlSC_iS9_llNS7_10__identityEEEvT0_T1_T2_T3_T4_T6_E12temp_storage+80];
	add.s64 	%rd250, %rd248, %rd249;
	ld.shared.u64 	%rd251, [_ZZN3cub18CUB_300001_SM_10006detail6reduce28DeviceReduceSingleTileKernelINS2_10policy_hubIlyN4cuda3std3__44plusIlEEE10Policy1000EPlSC_iS9_llNS7_10__identityEEEvT0_T1_T2_T3_T4_T6_E12temp_storage+88];
	add.s64 	%rd252, %rd250, %rd251;
	ld.shared.u64 	%rd253, [_ZZN3cub18CUB_300001_SM_10006detail6reduce28DeviceReduceSingleTileKernelINS2_10policy_hubIlyN4cuda3std3__44plusIlEEE10Policy1000EPlSC_iS9_llNS7_10__identityEEEvT0_T1_T2_T3_T4_T6_E12temp_storage+96];
	add.s64 	%rd254, %rd252, %rd253;
	ld.shared.u64 	%rd255, [_ZZN3cub18CUB_300001_SM_10006detail6reduce28DeviceReduceSingleTileKernelINS2_10policy_hubIlyN4cuda3std3__44plusIlEEE10Policy1000EPlSC_iS9_llNS7_10__identityEEEvT0_T1_T2_T3_T4_T6_E12temp_storage+104];
	add.s64 	%rd256, %rd254, %rd255;
	ld.shared.u64 	%rd257, [_ZZN3cub18CUB_300001_SM_10006detail6reduce28DeviceReduceSingleTileKernelINS2_10policy_hubIlyN4cuda3std3__44plusIlEEE10Policy1000EPlSC_iS9_llNS7_10__identityEEEvT0_T1_T2_T3_T4_T6_E12temp_storage+112];
	add.s64 	%rd258, %rd256, %rd257;
	ld.shared.u64 	%rd259, [_ZZN3cub18CUB_300001_SM_10006detail6reduce28DeviceReduceSingleTileKernelINS2_10policy_hubIlyN4cuda3std3__44plusIlEEE10Policy1000EPlSC_iS9_llNS7_10__identityEEEvT0_T1_T2_T3_T4_T6_E12temp_storage+120];
	add.s64 	%rd260, %rd258, %rd259;
	ld.shared.u64 	%rd261, [_ZZN3cub18CUB_300001_SM_10006detail6reduce28DeviceReduceSingleTileKernelINS2_10policy_hubIlyN4cuda3std3__44plusIlEEE10Policy1000EPlSC_iS9_llNS7_10__identityEEEvT0_T1_T2_T3_T4_T6_E12temp_storage+128];
	add.s64 	%rd262, %rd260, %rd261;
	ld.shared.u64 	%rd263, [_ZZN3cub18CUB_300001_SM_10006detail6reduce28DeviceReduceSingleTileKernelINS2_10policy_hubIlyN4cuda3std3__44plusIlEEE10Policy1000EPlSC_iS9_llNS7_10__identityEEEvT0_T1_T2_T3_T4_T6_E12temp_storage+136];
	add.s64 	%rd280, %rd262, %rd263;
	bra.uni 	$L__BB12_37;
$L__BB12_17:
	// begin inline asm
	mov.u32 %r105, %laneid;
	// end inline asm
	and.b32  	%r156, %r1, 992;
	add.s32 	%r157, %r156, 32;
	setp.gt.s32 	%p26, %r157, %r34;
	not.b32 	%r158, %r156;
	add.s32 	%r159, %r34, %r158;
	selp.b32 	%r154, %r159, 31, %p26;
	mov.b64 	{%r107, %r112}, %rd271;
	mov.b32 	%r113, 1;
	mov.b32 	%r155, -1;
	// begin inline asm
	shfl.sync.down.b32 %r106, %r107, %r113, %r154, %r155;
	// end inline asm
	// begin inline asm
	shfl.sync.down.b32 %r111, %r112, %r113, %r154, %r155;
	// end inline asm
	mov.b64 	%rd163, {%r106, %r111};
	setp.lt.s32 	%p27, %r105, %r154;
	selp.b64 	%rd164, %rd163, 0, %p27;
	add.s64 	%rd165, %rd164, %rd271;
	mov.b64 	{%r117, %r122}, %rd165;
	mov.b32 	%r123, 2;
	// begin inline asm
	shfl.sync.down.b32 %r116, %r117, %r123, %r154, %r155;
	// end inline asm
	// begin inline asm
	shfl.sync.down.b32 %r121, %r122, %r123, %r154, %r155;
	// end inline asm
	mov.b64 	%rd166, {%r116, %r121};
	add.s32 	%r160, %r105, 2;
	setp.gt.s32 	%p28, %r160, %r154;
	selp.b64 	%rd167, 0, %rd166, %p28;
	add.s64 	%rd168, %rd167, %rd165;
	mov.b64 	{%r127, %r132}, %rd168;
	mov.b32 	%r133, 4;
	// begin inline asm
	shfl.sync.down.b32 %r126, %r127, %r133, %r154, %r155;
	// end inline asm
	// begin inline asm
	shfl.sync.down.b32 %r131, %r132, %r133, %r154, %r155;
	// end inline asm
	mov.b64 	%rd169, {%r126, %r131};
	add.s32 	%r161, %r105, 4;
	setp.gt.s32 	%p29, %r161, %r154;
	selp.b64 	%rd170, 0, %rd169, %p29;
	add.s64 	%rd171, %rd170, %rd168;
	mov.b64 	{%r137, %r142}, %rd171;
	mov.b32 	%r143, 8;
	// begin inline asm
	shfl.sync.down.b32 %r136, %r137, %r143, %r154, %r155;
	// end inline asm
	// begin inline asm
	shfl.sync.down.b32 %r141, %r142, %r143, %r154, %r155;
	// end inline asm
	mov.b64 	%rd172, {%r136, %r141};
	add.s32 	%r162, %r105, 8;
	setp.gt.s32 	%p30, %r162, %r154;
	selp.b64 	%rd173, 0, %rd172, %p30;
	add.s64 	%rd174, %rd173, %rd171;
	mov.b64 	{%r147, %r152}, %rd174;
	mov.b32 	%r153, 16;
	// begin inline asm
	shfl.sync.down.b32 %r146, %r147, %r153, %r154, %r155;
	// end inline asm
	// begin inline asm
	shfl.sync.down.b32 %r151, %r152, %r153, %r154, %r155;
	// end inline asm
	mov.b64 	%rd175, {%r146, %r151};
	add.s32 	%r163, %r105, 16;
	setp.gt.s32 	%p31, %r163, %r154;
	selp.b64 	%rd176, 0, %rd175, %p31;
	add.s64 	%rd280, %rd176, %rd174;
	setp.ne.s32 	%p32, %r105, 0;
	@%p32 bra 	$L__BB12_19;
	shr.u32 	%r164, %r1, 2;
	and.b32  	%r165, %r164, 248;
	mov.u32 	%r166, _ZZN3cub18CUB_300001_SM_10006detail6reduce28DeviceReduceSingleTileKernelINS2_10policy_hubIlyN4cuda3std3__44plusIlEEE10Policy1000EPlSC_iS9_llNS7_10__identityEEEvT0_T1_T2_T3_T4_T6_E12temp_storage;
	add.s32 	%r167, %r166, %r165;
	st.shared.u64 	[%r167+16], %rd280;
$L__BB12_19:
	bar.sync 	0;
	setp.ne.s32 	%p33, %r1, 0;
	@%p33 bra 	$L__BB12_37;
	setp.gt.s32 	%p34, %r34, 32;
	ld.shared.u64 	%rd177, [_ZZN3cub18CUB_300001_SM_10006detail6reduce28DeviceReduceSingleTileKernelINS2_10policy_hubIlyN4cuda3std3__44plusIlEEE10Policy1000EPlSC_iS9_llNS7_10__identityEEEvT0_T1_T2_T3_T4_T6_E12temp_storage+24];
	selp.b64 	%rd178, %rd177, 0, %p34;
	add.s64 	%rd179, %rd178, %rd280;
	setp.gt.s32 	%p35, %r34, 64;
	ld.shared.u64 	%rd180, [_ZZN3cub18CUB_300001_SM_10006detail6reduce28DeviceReduceSingleTileKernelINS2_10policy_hubIlyN4cuda3std3__44plusIlEEE10Policy1000EPlSC_iS9_llNS7_10__identityEEEvT0_T1_T2_T3_T4_T6_E12temp_storage+32];
	selp.b64 	%rd181, %rd180, 0, %p35;
	add.s64 	%rd182, %rd179, %rd181;
	setp.gt.s32 	%p36, %r34, 96;
	ld.shared.u64 	%rd183, [_ZZN3cub18CUB_300001_SM_10006detail6reduce28DeviceReduceSingleTileKernelINS2_10policy_hubIlyN4cuda3std3__44plusIlEEE10Policy1000EPlSC_iS9_llNS7_10__identityEEEvT0_T1_T2_T3_T4_T6_E12temp_storage+40];
	selp.b64 	%rd184, %rd183, 0, %p36;
	add.s64 	%rd185, %rd182, %rd184;
	setp.gt.s32 	%p37, %r34, 128;
	ld.shared.u64 	%rd186, [_ZZN3cub18CUB_300001_SM_10006detail6reduce28DeviceReduceSingleTileKernelINS2_10policy_hubIlyN4cuda3std3__44plusIlEEE10Policy1000EPlSC_iS9_llNS7_10__identityEEEvT0_T1_T2_T3_T4_T6_E12temp_storage+48];
	selp.b64 	%rd187, %rd186, 0, %p37;
	add.s64 	%rd188, %rd185, %rd187;
	setp.gt.s32 	%p38, %r34, 160;
	ld.shared.u64 	%rd189, [_ZZN3cub18CUB_300001_SM_10006detail6reduce28DeviceReduceSingleTileKernelINS2_10policy_hubIlyN4cuda3std3__44plusIlEEE10Policy1000EPlSC_iS9_llNS7_10__identityEEEvT0_T1_T2_T3_T4_T6_E12temp_storage+56];
	selp.b64 	%rd190, %rd189, 0, %p38;
	add.s64 	%rd191, %rd188, %rd190;
	setp.gt.s32 	%p39, %r34, 192;
	ld.shared.u64 	%rd192, [_ZZN3cub18CUB_300001_SM_10006detail6reduce28DeviceReduceSingleTileKernelINS2_10policy_hubIlyN4cuda3std3__44plusIlEEE10Policy1000EPlSC_iS9_llNS7_10__identityEEEvT0_T1_T2_T3_T4_T6_E12temp_storage+64];
	selp.b64 	%rd193, %rd192, 0, %p39;
	add.s64 	%rd194, %rd191, %rd193;
	setp.gt.s32 	%p40, %r34, 224;
	ld.shared.u64 	%rd195, [_ZZN3cub18CUB_300001_SM_10006detail6reduce28DeviceReduceSingleTileKernelINS2_10policy_hubIlyN4cuda3std3__44plusIlEEE10Policy1000EPlSC_iS9_llNS7_10__identityEEEvT0_T1_T2_T3_T4_T6_E12temp_storage+72];
	selp.b64 	%rd196, %rd195, 0, %p40;
	add.s64 	%rd197, %rd194, %rd196;
	setp.gt.s32 	%p41, %r34, 256;
	ld.shared.u64 	%rd198, [_ZZN3cub18CUB_300001_SM_10006detail6reduce28DeviceReduceSingleTileKernelINS2_10policy_hubIlyN4cuda3std3__44plusIlEEE10Policy1000EPlSC_iS9_llNS7_10__identityEEEvT0_T1_T2_T3_T4_T6_E12temp_storage+80];
	selp.b64 	%rd199, %rd198, 0, %p41;
	add.s64 	%rd200, %rd197, %rd199;
	setp.gt.s32 	%p42, %r34, 288;
	ld.shared.u64 	%rd201, [_ZZN3cub18CUB_300001_SM_10006detail6reduce28DeviceReduceSingleTileKernelINS2_10policy_hubIlyN4cuda3std3__44plusIlEEE10Policy1000EPlSC_iS9_llNS7_10__identityEEEvT0_T1_T2_T3_T4_T6_E12temp_storage+88];
	selp.b64 	%rd202, %rd201, 0, %p42;
	add.s64 	%rd203, %rd200, %rd202;
	setp.gt.s32 	%p43, %r34, 320;
	ld.shared.u64 	%rd204, [_ZZN3cub18CUB_300001_SM_10006detail6reduce28DeviceReduceSingleTileKernelINS2_10policy_hubIlyN4cuda3std3__44plusIlEEE10Policy1000EPlSC_iS9_llNS7_10__identityEEEvT0_T1_T2_T3_T4_T6_E12temp_storage+96];
	selp.b64 	%rd205, %rd204, 0, %p43;
	add.s64 	%rd206, %rd203, %rd205;
	setp.gt.s32 	%p44, %r34, 352;
	ld.shared.u64 	%rd207, [_ZZN3cub18CUB_300001_SM_10006detail6reduce28DeviceReduceSingleTileKernelINS2_10policy_hubIlyN4cuda3std3__44plusIlEEE10Policy1000EPlSC_iS9_llNS7_10__identityEEEvT0_T1_T2_T3_T4_T6_E12temp_storage+104];
	selp.b64 	%rd208, %rd207, 0, %p44;
	add.s64 	%rd209, %rd206, %rd208;
	setp.gt.s32 	%p45, %r34, 384;
	ld.shared.u64 	%rd210, [_ZZN3cub18CUB_300001_SM_10006detail6reduce28DeviceReduceSingleTileKernelINS2_10policy_hubIlyN4cuda3std3__44plusIlEEE10Policy1000EPlSC_iS9_llNS7_10__identityEEEvT0_T1_T2_T3_T4_T6_E12temp_storage+112];
	selp.b64 	%rd211, %rd210, 0, %p45;
	add.s64 	%rd212, %rd209, %rd211;
	setp.gt.s32 	%p46, %r34, 416;
	ld.shared.u64 	%rd213, [_ZZN3cub18CUB_300001_SM_10006detail6reduce28DeviceReduceSingleTileKernelINS2_10policy_hubIlyN4cuda3std3__44plusIlEEE10Policy1000EPlSC_iS9_llNS7_10__identityEEEvT0_T1_T2_T3_T4_T6_E12temp_storage+120];
	selp.b64 	%rd214, %rd213, 0, %p46;
	add.s64 	%rd215, %rd212, %rd214;
	setp.gt.s32 	%p47, %r34, 448;
	ld.shared.u64 	%rd216, [_ZZN3cub18CUB_300001_SM_10006detail6reduce28DeviceReduceSingleTileKernelINS2_10policy_hubIlyN4cuda3std3__44plusIlEEE10Policy1000EPlSC_iS9_llNS7_10__identityEEEvT0_T1_T2_T3_T4_T6_E12temp_storage+128];
	selp.b64 	%rd217, %rd216, 0, %p47;
	add.s64 	%rd218, %rd215, %rd217;
	setp.gt.s32 	%p48, %r34, 480;
	ld.shared.u64 	%rd219, [_ZZN3cub18CUB_300001_SM_10006detail6reduce28DeviceReduceSingleTileKernelINS2_10policy_hubIlyN4cuda3std3__44plusIlEEE10Policy1000EPlSC_iS9_llNS7_10__identityEEEvT0_T1_T2_T3_T4_T6_E12temp_storage+136];
	selp.b64 	%rd220, %rd219, 0, %p48;
	add.s64 	%rd280, %rd218, %rd220;
	bra.uni 	$L__BB12_37;
$L__BB12_21:
	mov.u32 	%r13, %tid.x;
	mul.wide.u32 	%rd52, %r13, 8;
	add.s64 	%rd39, %rd35, %rd52;
	// begin inline asm
	ld.global.nc.u64 %rd38, [%rd39];
	// end inline asm
	add.s64 	%rd41, %rd39, 4096;
	// begin inline asm
	ld.global.nc.u64 %rd40, [%rd41];
	// end inline asm
	add.s64 	%rd43, %rd39, 8192;
	// begin inline asm
	ld.global.nc.u64 %rd42, [%rd43];
	// end inline asm
	add.s64 	%rd45, %rd39, 12288;
	// begin inline asm
	ld.global.nc.u64 %rd44, [%rd45];
	// end inline asm
	add.s64 	%rd47, %rd39, 16384;
	// begin inline asm
	ld.global.nc.u64 %rd46, [%rd47];
	// end inline asm
	add.s64 	%rd49, %rd39, 20480;
	// begin inline asm
	ld.global.nc.u64 %rd48, [%rd49];
	// end inline asm
	add.s64 	%rd51, %rd39, 24576;
	// begin inline asm
	ld.global.nc.u64 %rd50, [%rd51];
	// end inline asm
	add.s64 	%rd53, %rd40, %rd38;
	add.s64 	%rd54, %rd42, %rd53;
	add.s64 	%rd55, %rd44, %rd54;
	add.s64 	%rd56, %rd46, %rd55;
	add.s64 	%rd57, %rd48, %rd56;
	add.s64 	%rd279, %rd50, %rd57;
	setp.lt.u32 	%p3, %r34, 7168;
	mov.b32 	%r231, 3584;
	@%p3 bra 	$L__BB12_25;
	add.s32 	%r14, %r34, -3584;
	mov.b32 	%r231, 3584;
$L__BB12_23:
	add.s32 	%r37, %r231, %r13;
	mul.wide.u32 	%rd72, %r37, 8;
	add.s64 	%rd59, %rd35, %rd72;
	// begin inline asm
	ld.global.nc.u64 %rd58, [%rd59];
	// end inline asm
	add.s64 	%rd61, %rd59, 4096;
	// begin inline asm
	ld.global.nc.u64 %rd60, [%rd61];
	// end inline asm
	add.s64 	%rd63, %rd59, 8192;
	// begin inline asm
	ld.global.nc.u64 %rd62, [%rd63];
	// end inline asm
	add.s64 	%rd65, %rd59, 12288;
	// begin inline asm
	ld.global.nc.u64 %rd64, [%rd65];
	// end inline asm
	add.s64 	%rd67, %rd59, 16384;
	// begin inline asm
	ld.global.nc.u64 %rd66, [%rd67];
	// end inline asm
	add.s64 	%rd69, %rd59, 20480;
	// begin inline asm
	ld.global.nc.u64 %rd68, [%rd69];
	// end inline asm
	add.s64 	%rd71, %rd59, 24576;
	// begin inline asm
	ld.global.nc.u64 %rd70, [%rd71];
	// end inline asm
	add.s64 	%rd73, %rd58, %rd279;
	add.s64 	%rd74, %rd60, %rd73;
	add.s64 	%rd75, %rd62, %rd74;
	add.s64 	%rd76, %rd64, %rd75;
	add.s64 	%rd77, %rd66, %rd76;
	add.s64 	%rd78, %rd68, %rd77;
	add.s64 	%rd279, %rd70, %rd78;
	sub.s32 	%r38, %r34, %r231;
	setp.lt.s32 	%p4, %r38, 3584;
	@%p4 bra 	$L__BB12_33;
	add.s32 	%r231, %r231, 3584;
	setp.le.s32 	%p5, %r231, %r14;
	@%p5 bra 	$L__BB12_23;
$L__BB12_25:
	setp.le.s32 	%p6, %r34, %r231;
	@%p6 bra 	$L__BB12_33;
	sub.s32 	%r18, %r34, %r231;
	setp.ge.s32 	%p7, %r13, %r18;
	@%p7 bra 	$L__BB12_33;
	not.b32 	%r39, %r13;
	add.s32 	%r40, %r34, %r39;
	sub.s32 	%r19, %r40, %r231;
	and.b32  	%r41, %r19, 1536;
	setp.eq.s32 	%p8, %r41, 1536;
	mov.u32 	%r235, %r13;
	@%p8 bra 	$L__BB12_30;
	add.s32 	%r233, %r13, %r231;
	shr.u32 	%r42, %r19, 9;
	add.s32 	%r43, %r42, 1;
	and.b32  	%r44, %r43, 3;
	neg.s32 	%r232, %r44;
	mov.u32 	%r235, %r13;
$L__BB12_29:
	.pragma "nounroll";
	mul.wide.u32 	%rd82, %r233, 8;
	add.s64 	%rd81, %rd35, %rd82;
	// begin inline asm
	ld.global.nc.u64 %rd80, [%rd81];
	// end inline asm
	add.s64 	%rd279, %rd80, %rd279;
	add.s32 	%r235, %r235, 512;
	add.s32 	%r233, %r233, 512;
	add.s32 	%r232, %r232, 1;
	setp.ne.s32 	%p9, %r232, 0;
	@%p9 bra 	$L__BB12_29;
$L__BB12_30:
	setp.lt.u32 	%p10, %r19, 1536;
	@%p10 bra 	$L__BB12_33;
	cvt.u64.u32 	%rd83, %r235;
	cvt.u64.u32 	%rd84, %r231;
	add.s64 	%rd85, %rd83, %rd84;
	shl.b64 	%rd86, %rd85, 3;
	add.s64 	%rd87, %rd86, %rd35;
	add.s64 	%rd277, %rd87, 8192;
	add.s32 	%r236, %r235, %r231;
$L__BB12_32:
	mul.wide.u32 	%rd96, %r236, 8;
	add.s64 	%rd89, %rd35, %rd96;
	// begin inline asm
	ld.global.nc.u64 %rd88, [%rd89];
	// end inline asm
	add.s64 	%rd97, %rd88, %rd279;
	add.s64 	%rd91, %rd277, -4096;
	// begin inline asm
	ld.global.nc.u64 %rd90, [%rd91];
	// end inline asm
	add.s64 	%rd98, %rd90, %rd97;
	// begin inline asm
	ld.global.nc.u64 %rd92, [%rd277];
	// end inline asm
	add.s64 	%rd99, %rd92, %rd98;
	add.s64 	%rd95, %rd277, 4096;
	// begin inline asm
	ld.global.nc.u64 %rd94, [%rd95];
	// end inline asm
	add.s64 	%rd279, %rd94, %rd99;
	add.s32 	%r235, %r235, 2048;
	add.s64 	%rd277, %rd277, 16384;
	add.s32 	%r236, %r236, 2048;
	setp.lt.s32 	%p11, %r235, %r18;
	@%p11 bra 	$L__BB12_32;
$L__BB12_33:
	// begin inline asm
	mov.u32 %r45, %laneid;
	// end inline asm
	mov.b64 	{%r47, %r52}, %rd279;
	mov.b32 	%r53, 1;
	mov.b32 	%r94, 31;
	mov.b32 	%r95, -1;
	// begin inline asm
	shfl.sync.down.b32 %r46, %r47, %r53, %r94, %r95;
	// end inline asm
	// begin inline asm
	shfl.sync.down.b32 %r51, %r52, %r53, %r94, %r95;
	// end inline asm
	mov.b64 	%rd100, {%r46, %r51};
	setp.gt.s32 	%p12, %r45, 30;
	selp.b64 	%rd101, 0, %rd100, %p12;
	add.s64 	%rd102, %rd101, %rd279;
	mov.b64 	{%r57, %r62}, %rd102;
	mov.b32 	%r63, 2;
	// begin inline asm
	shfl.sync.down.b32 %r56, %r57, %r63, %r94, %r95;
	// end inline asm
	// begin inline asm
	shfl.sync.down.b32 %r61, %r62, %r63, %r94, %r95;
	// end inline asm
	mov.b64 	%rd103, {%r56, %r61};
	setp.gt.s32 	%p13, %r45, 29;
	selp.b64 	%rd104, 0, %rd103, %p13;
	add.s64 	%rd105, %rd104, %rd102;
	mov.b64 	{%r67, %r72}, %rd105;
	mov.b32 	%r73, 4;
	// begin inline asm
	shfl.sync.down.b32 %r66, %r67, %r73, %r94, %r95;
	// end inline asm
	// begin inline asm
	shfl.sync.down.b32 %r71, %r72, %r73, %r94, %r95;
	// end inline asm
	mov.b64 	%rd106, {%r66, %r71};
	setp.gt.s32 	%p14, %r45, 27;
	selp.b64 	%rd107, 0, %rd106, %p14;
	add.s64 	%rd108, %rd107, %rd105;
	mov.b64 	{%r77, %r82}, %rd108;
	mov.b32 	%r83, 8;
	// begin inline asm
	shfl.sync.down.b32 %r76, %r77, %r83, %r94, %r95;
	// end inline asm
	// begin inline asm
	shfl.sync.down.b32 %r81, %r82, %r83, %r94, %r95;
	// end inline asm
	mov.b64 	%rd109, {%r76, %r81};
	setp.gt.s32 	%p15, %r45, 23;
	selp.b64 	%rd110, 0, %rd109, %p15;
	add.s64 	%rd111, %rd110, %rd108;
	mov.b64 	{%r87, %r92}, %rd111;
	mov.b32 	%r93, 16;
	// begin inline asm
	shfl.sync.down.b32 %r86, %r87, %r93, %r94, %r95;
	// end inline asm
	// begin inline asm
	shfl.sync.down.b32 %r91, %r92, %r93, %r94, %r95;
	// end inline asm
	mov.b64 	%rd112, {%r86, %r91};
	setp.gt.s32 	%p16, %r45, 15;
	selp.b64 	%rd113, 0, %rd112, %p16;
	add.s64 	%rd280, %rd113, %rd111;
	setp.ne.s32 	%p17, %r45, 0;
	@%p17 bra 	$L__BB12_35;
	shr.u32 	%r96, %r13, 2;
	and.b32  	%r97, %r96, 248;
	mov.u32 	%r98, _ZZN3cub18CUB_300001_SM_10006detail6reduce28DeviceReduceSingleTileKernelINS2_10policy_hubIlyN4cuda3std3__44plusIlEEE10Policy1000EPlSC_iS9_llNS7_10__identityEEEvT0_T1_T2_T3_T4_T6_E12temp_storage;
	add.s32 	%r99, %r98, %r97;
	st.shared.u64 	[%r99+16], %rd280;
$L__BB12_35:
	bar.sync 	0;
	setp.ne.s32 	%p18, %r13, 0;
	@%p18 bra 	$L__BB12_37;
	ld.shared.u64 	%rd114, [_ZZN3cub18CUB_300001_SM_10006detail6reduce28DeviceReduceSingleTileKernelINS2_10policy_hubIlyN4cuda3std3__44plusIlEEE10Policy1000EPlSC_iS9_llNS7_10__identityEEEvT0_T1_T2_T3_T4_T6_E12temp_storage+24];
	add.s64 	%rd115, %rd114, %rd280;
	ld.shared.u64 	%rd116, [_ZZN3cub18CUB_300001_SM_10006detail6reduce28DeviceReduceSingleTileKernelINS2_10policy_hubIlyN4cuda3std3__44plusIlEEE10Policy1000EPlSC_iS9_llNS7_10__identityEEEvT0_T1_T2_T3_T4_T6_E12temp_storage+32];
	add.s64 	%rd117, %rd115, %rd116;
	ld.shared.u64 	%rd118, [_ZZN3cub18CUB_300001_SM_10006detail6reduce28DeviceReduceSingleTileKernelINS2_10policy_hubIlyN4cuda3std3__44plusIlEEE10Policy1000EPlSC_iS9_llNS7_10__identityEEEvT0_T1_T2_T3_T4_T6_E12temp_storage+40];
	add.s64 	%rd119, %rd117, %rd118;
	ld.shared.u64 	%rd120, [_ZZN3cub18CUB_300001_SM_10006detail6reduce28DeviceReduceSingleTileKernelINS2_10policy_hubIlyN4cuda3std3__44plusIlEEE10Policy1000EPlSC_iS9_llNS7_10__identityEEEvT0_T1_T2_T3_T4_T6_E12temp_storage+48];
	add.s64 	%rd121, %rd119, %rd120;
	ld.shared.u64 	%rd122, [_ZZN3cub18CUB_300001_SM_10006detail6reduce28DeviceReduceSingleTileKernelINS2_10policy_hubIlyN4cuda3std3__44plusIlEEE10Policy1000EPlSC_iS9_llNS7_10__identityEEEvT0_T1_T2_T3_T4_T6_E12temp_storage+56];
	add.s64 	%rd123, %rd121, %rd122;
	ld.shared.u64 	%rd124, [_ZZN3cub18CUB_300001_SM_10006detail6reduce28DeviceReduceSingleTileKernelINS2_10policy_hubIlyN4cuda3std3__44plusIlEEE10Policy1000EPlSC_iS9_llNS7_10__identityEEEvT0_T1_T2_T3_T4_T6_E12temp_storage+64];
	add.s64 	%rd125, %rd123, %rd124;
	ld.shared.u64 	%rd126, [_ZZN3cub18CUB_300001_SM_10006detail6reduce28DeviceReduceSingleTileKernelINS2_10policy_hubIlyN4cuda3std3__44plusIlEEE10Policy1000EPlSC_iS9_llNS7_10__identityEEEvT0_T1_T2_T3_T4_T6_E12temp_storage+72];
	add.s64 	%rd127, %rd125, %rd126;
	ld.shared.u64 	%rd128, [_ZZN3cub18CUB_300001_SM_10006detail6reduce28DeviceReduceSingleTileKernelINS2_10policy_hubIlyN4cuda3std3__44plusIlEEE10Policy1000EPlSC_iS9_llNS7_10__identityEEEvT0_T1_T2_T3_T4_T6_E12temp_storage+80];
	add.s64 	%rd129, %rd127, %rd128;
	ld.shared.u64 	%rd130, [_ZZN3cub18CUB_300001_SM_10006detail6reduce28DeviceReduceSingleTileKernelINS2_10policy_hubIlyN4cuda3std3__44plusIlEEE10Policy1000EPlSC_iS9_llNS7_10__identityEEEvT0_T1_T2_T3_T4_T6_E12temp_storage+88];
	add.s64 	%rd131, %rd129, %rd130;
	ld.shared.u64 	%rd132, [_ZZN3cub18CUB_300001_SM_10006detail6reduce28DeviceReduceSingleTileKernelINS2_10policy_hubIlyN4cuda3std3__44plusIlEEE10Policy1000EPlSC_iS9_llNS7_10__identityEEEvT0_T1_T2_T3_T4_T6_E12temp_storage+96];
	add.s64 	%rd133, %rd131, %rd132;
	ld.shared.u64 	%rd134, [_ZZN3cub18CUB_300001_SM_10006detail6reduce28DeviceReduceSingleTileKernelINS2_10policy_hubIlyN4cuda3std3__44plusIlEEE10Policy1000EPlSC_iS9_llNS7_10__identityEEEvT0_T1_T2_T3_T4_T6_E12temp_storage+104];
	add.s64 	%rd135, %rd133, %rd134;
	ld.shared.u64 	%rd136, [_ZZN3cub18CUB_300001_SM_10006detail6reduce28DeviceReduceSingleTileKernelINS2_10policy_hubIlyN4cuda3std3__44plusIlEEE10Policy1000EPlSC_iS9_llNS7_10__identityEEEvT0_T1_T2_T3_T4_T6_E12temp_storage+112];
	add.s64 	%rd137, %rd135, %rd136;
	ld.shared.u64 	%rd138, [_ZZN3cub18CUB_300001_SM_10006detail6reduce28DeviceReduceSingleTileKernelINS2_10policy_hubIlyN4cuda3std3__44plusIlEEE10Policy1000EPlSC_iS9_llNS7_10__identityEEEvT0_T1_T2_T3_T4_T6_E12temp_storage+120];
	add.s64 	%rd139, %rd137, %rd138;
	ld.shared.u64 	%rd140, [_ZZN3cub18CUB_300001_SM_10006detail6reduce28DeviceReduceSingleTileKernelINS2_10policy_hubIlyN4cuda3std3__44plusIlEEE10Policy1000EPlSC_iS9_llNS7_10__identityEEEvT0_T1_T2_T3_T4_T6_E12temp_storage+128];
	add.s64 	%rd141, %rd139, %rd140;
	ld.shared.u64 	%rd142, [_ZZN3cub18CUB_300001_SM_10006detail6reduce28DeviceReduceSingleTileKernelINS2_10policy_hubIlyN4cuda3std3__44plusIlEEE10Policy1000EPlSC_iS9_llNS7_10__identityEEEvT0_T1_T2_T3_T4_T6_E12temp_storage+136];
	add.s64 	%rd280, %rd141, %rd142;
$L__BB12_37:
	mov.u32 	%r223, %tid.x;
	setp.ne.s32 	%p56, %r223, 0;
	@%p56 bra 	$L__BB12_39;
	add.s64 	%rd264, %rd280, %rd36;
	st.global.u64 	[%rd1], %rd264;
$L__BB12_39:
	ret;

}
	// .globl	_ZN3cub18CUB_300001_SM_10006detail6reduce28DeviceReduceSingleTileKernelINS2_10policy_hubIijN4cuda3std3__44plusIiEEE10Policy1000EN6thrust24THRUST_300001_SM_1000_NS6detail15normal_iteratorINSD_10device_ptrIiEEEEPijS9_iiNS7_10__identityEEEvT0_T1_T2_T3_T4_T6_
.visible .entry _ZN3cub18CUB_300001_SM_10006detail6reduce28DeviceReduceSingleTileKernelINS2_10policy_hubIijN4cuda3std3__44plusIiEEE10Policy1000EN6thrust24THRUST_300001_SM_1000_NS6detail15normal_iteratorINSD_10device_ptrIiEEEEPijS9_iiNS7_10__identityEEEvT0_T1_T2_T3_T4_T6_(
	.param .align 8 .b8 _ZN3cub18CUB_300001_SM_10006detail6reduce28DeviceReduceSingleTileKernelINS2_10policy_hubIijN4cuda3std3__44plusIiEEE10Policy1000EN6thrust24THRUST_300001_SM_1000_NS6detail15normal_iteratorINSD_10device_ptrIiEEEEPijS9_iiNS7_10__identityEEEvT0_T1_T2_T3_T4_T6__param_0[8],
	.param .u64 .ptr .align 1 _ZN3cub18CUB_300001_SM_10006detail6reduce28DeviceReduceSingleTileKernelINS2_10policy_hubIijN4cuda3std3__44plusIiEEE10Policy1000EN6thrust24THRUST_300001_SM_1000_NS6detail15normal_iteratorINSD_10device_ptrIiEEEEPijS9_iiNS7_10__identityEEEvT0_T1_T2_T3_T4_T6__param_1,
	.param .u32 _ZN3cub18CUB_300001_SM_10006detail6reduce28DeviceReduceSingleTileKernelINS2_10policy_hubIijN4cuda3std3__44plusIiEEE10Policy1000EN6thrust24THRUST_300001_SM_1000_NS6detail15normal_iteratorINSD_10device_ptrIiEEEEPijS9_iiNS7_10__identityEEEvT0_T1_T2_T3_T4_T6__param_2,
	.param .align 1 .b8 _ZN3cub18CUB_300001_SM_10006detail6reduce28DeviceReduceSingleTileKernelINS2_10policy_hubIijN4cuda3std3__44plusIiEEE10Policy1000EN6thrust24THRUST_300001_SM_1000_NS6detail15normal_iteratorINSD_10device_ptrIiEEEEPijS9_iiNS7_10__identityEEEvT0_T1_T2_T3_T4_T6__param_3[1],
	.param .u32 _ZN3cub18CUB_300001_SM_10006detail6reduce28DeviceReduceSingleTileKernelINS2_10policy_hubIijN4cuda3std3__44plusIiEEE10Policy1000EN6thrust24THRUST_300001_SM_1000_NS6detail15normal_iteratorINSD_10device_ptrIiEEEEPijS9_iiNS7_10__identityEEEvT0_T1_T2_T3_T4_T6__param_4,
	.param .align 1 .b8 _ZN3cub18CUB_300001_SM_10006detail6reduce28DeviceReduceSingleTileKernelINS2_10policy_hubIijN4cuda3std3__44plusIiEEE10Policy1000EN6thrust24THRUST_300001_SM_1000_NS6detail15normal_iteratorINSD_10device_ptrIiEEEEPijS9_iiNS7_10__identityEEEvT0_T1_T2_T3_T4_T6__param_5[1]
)
.maxntid 256
.minnctapersm 1
{
	.reg .pred 	%p<59>;
	.reg .b32 	%r<511>;
	.reg .b64 	%rd<84>;
	// demoted variable
	.shared .align 4 .b8 _ZZN3cub18CUB_300001_SM_10006detail6reduce28DeviceReduceSingleTileKernelINS2_10policy_hubIijN4cuda3std3__44plusIiEEE10Policy1000EN6thrust24THRUST_300001_SM_1000_NS6detail15normal_iteratorINSD_10device_ptrIiEEEEPijS9_iiNS7_10__identityEEEvT0_T1_T2_T3_T4_T6_E12temp_storage[44];
	ld.param.u64 	%rd9, [_ZN3cub18CUB_300001_SM_10006detail6reduce28DeviceReduceSingleTileKernelINS2_10policy_hubIijN4cuda3std3__44plusIiEEE10Policy1000EN6thrust24THRUST_300001_SM_1000_NS6detail15normal_iteratorINSD_10device_ptrIiEEEEPijS9_iiNS7_10__identityEEEvT0_T1_T2_T3_T4_T6__param_0];
	ld.param.u64 	%rd10, [_ZN3cub18CUB_300001_SM_10006detail6reduce28DeviceReduceSingleTileKernelINS2_10policy_hubIijN4cuda3std3__44plusIiEEE10Policy1000EN6thrust24THRUST_300001_SM_1000_NS6detail15normal_iteratorINSD_10device_ptrIiEEEEPijS9_iiNS7_10__identityEEEvT0_T1_T2_T3_T4_T6__param_1];
	ld.param.u32 	%r90, [_ZN3cub18CUB_300001_SM_10006detail6reduce28DeviceReduceSingleTileKernelINS2_10policy_hubIijN4cuda3std3__44plusIiEEE10Policy1000EN6thrust24THRUST_300001_SM_1000_NS6detail15normal_iteratorINSD_10device_ptrIiEEEEPijS9_iiNS7_10__identityEEEvT0_T1_T2_T3_T4_T6__param_2];
	ld.param.u32 	%r91, [_ZN3cub18CUB_300001_SM_10006detail6reduce28DeviceReduceSingleTileKernelINS2_10policy_hubIijN4cuda3std3__44plusIiEEE10Policy1000EN6thrust24THRUST_300001_SM_1000_NS6detail15normal_iteratorINSD_10device_ptrIiEEEEPijS9_iiNS7_10__identityEEEvT0_T1_T2_T3_T4_T6__param_4];
	cvta.to.global.u64 	%rd1, %rd10;
	setp.ne.s32 	%p1, %r90, 0;
	@%p1 bra 	$L__BB13_3;
	mov.u32 	%r471, %tid.x;
	setp.ne.s32 	%p58, %r471, 0;
	@%p58 bra 	$L__BB13_52;
	st.global.u32 	[%rd1], %r91;
	bra.uni 	$L__BB13_52;
$L__BB13_3:
	cvta.to.global.u64 	%rd2, %rd9;
	setp.gt.u32 	%p2, %r90, 4095;
	@%p2 bra 	$L__BB13_28;
	mov.u32 	%r1, %tid.x;
	setp.ge.u32 	%p24, %r1, %r90;
	mov.b32 	%r488, 0;
	mov.u32 	%r478, %r1;
	@%p24 bra 	$L__BB13_6;
	mul.wide.u32 	%rd73, %r1, 4;
	add.s64 	%rd74, %rd2, %rd73;
	ld.global.u32 	%r488, [%rd74];
	add.s32 	%r478, %r1, 256;
$L__BB13_6:
	setp.ge.u32 	%p25, %r478, %r90;
	@%p25 bra 	$L__BB13_19;
	not.b32 	%r298, %r478;
	add.s32 	%r299, %r90, %r298;
	shr.u32 	%r300, %r299, 8;
	add.s32 	%r6, %r300, 1;
	and.b32  	%r7, %r6, 15;
	setp.lt.u32 	%p26, %r299, 3840;
	@%p26 bra 	$L__BB13_10;
	and.b32  	%r301, %r6, 33554416;
	neg.s32 	%r474, %r301;
	mul.wide.u32 	%rd75, %r478, 4;
	add.s64 	%rd76, %rd75, %rd2;
	add.s64 	%rd82, %rd76, 8192;
$L__BB13_9:
	.pragma "nounroll";
	ld.global.u32 	%r302, [%rd82+-8192];
	add.s32 	%r303, %r302, %r488;
	ld.global.u32 	%r304, [%rd82+-7168];
	add.s32 	%r305, %r304, %r303;
	ld.global.u32 	%r306, [%rd82+-6144];
	add.s32 	%r307, %r306, %r305;
	ld.global.u32 	%r308, [%rd82+-5120];
	add.s32 	%r309, %r308, %r307;
	ld.global.u32 	%r310, [%rd82+-4096];
	add.s32 	%r311, %r310, %r309;
	ld.global.u32 	%r312, [%rd82+-3072];
	add.s32 	%r313, %r312, %r311;
	ld.global.u32 	%r314, [%rd82+-2048];
	add.s32 	%r315, %r314, %r313;
	ld.global.u32 	%r316, [%rd82+-1024];
	add.s32 	%r317, %r316, %r315;
	ld.global.u32 	%r318, [%rd82];
	add.s32 	%r319, %r318, %r317;
	ld.global.u32 	%r320, [%rd82+1024];
	add.s32 	%r321, %r320, %r319;
	ld.global.u32 	%r322, [%rd82+2048];
	add.s32 	%r323, %r322, %r321;
	ld.global.u32 	%r324, [%rd82+3072];
	add.s32 	%r325, %r324, %r323;
	ld.global.u32 	%r326, [%rd82+4096];
	add.s32 	%r327, %r326, %r325;
	ld.global.u32 	%r328, [%rd82+5120];
	add.s32 	%r329, %r328, %r327;
	ld.global.u32 	%r330, [%rd82+6144];
	add.s32 	%r331, %r330, %r329;
	ld.global.u32 	%r332, [%rd82+7168];
	add.s32 	%r488, %r332, %r331;
	add.s32 	%r478, %r478, 4096;
	add.s32 	%r474, %r474, 16;
	add.s64 	%rd82, %rd82, 16384;
	setp.ne.s32 	%p27, %r474, 0;
	@%p27 bra 	$L__BB13_9;
$L__BB13_10:
	setp.eq.s32 	%p28, %r7, 0;
	@%p28 bra 	$L__BB13_19;
	and.b32  	%r18, %r6, 7;
	setp.lt.u32 	%p29, %r7, 8;
	@%p29 bra 	$L__BB13_13;
	mul.wide.u32 	%rd77, %r478, 4;
	add.s64 	%rd78, %rd2, %rd77;
	ld.global.u32 	%r334, [%rd78];
	add.s32 	%r335, %r334, %r488;
	ld.global.u32 	%r336, [%rd78+1024];
	add.s32 	%r337, %r336, %r335;
	ld.global.u32 	%r338, [%rd78+2048];
	add.s32 	%r339, %r338, %r337;
	ld.global.u32 	%r340, [%rd78+3072];
	add.s32 	%r341, %r340, %r339;
	ld.global.u32 	%r342, [%rd78+4096];
	add.s32 	%r343, %r342, %r341;
	ld.global.u32 	%r344, [%rd78+5120];
	add.s32 	%r345, %r344, %r343;
	ld.global.u32 	%r346, [%rd78+6144];
	add.s32 	%r347, %r346, %r345;
	ld.global.u32 	%r348, [%rd78+7168];
	add.s32 	%r488, %r348, %r347;
	add.s32 	%r478, %r478, 2048;
$L__BB13_13:
	setp.eq.s32 	%p30, %r18, 0;
	@%p30 bra 	$L__BB13_19;
	and.b32  	%r24, %r6, 3;
	setp.lt.u32 	%p31, %r18, 4;
	@%p31 bra 	$L__BB13_16;
	mul.wide.u32 	%rd79, %r478, 4;
	add.s64 	%rd80, %rd2, %rd79;
	ld.global.u32 	%r350, [%rd80];
	add.s32 	%r351, %r350, %r488;
	ld.global.u32 	%r352, [%rd80+1024];
	add.s32 	%r353, %r352, %r351;
	ld.global.u32 	%r354, [%rd80+2048];
	add.s32 	%r355, %r354, %r353;
	ld.global.u32 	%r356, [%rd80+3072];
	add.s32 	%r488, %r356, %r355;
	add.s32 	%r478, %r478, 1024;
$L__BB13_16:
	setp.eq.s32 	%p32, %r24, 0;
	@%p32 bra 	$L__BB13_19;
	mul.wide.u32 	%rd81, %r478, 4;
	add.s64 	%rd83, %rd2, %rd81;
	neg.s32 	%r486, %r24;
$L__BB13_18:
	.pragma "nounroll";
	ld.global.u32 	%r357, [%rd83];
	add.s32 	%r488, %r357, %r488;
	add.s64 	%rd83, %rd83, 1024;
	add.s32 	%r486, %r486, 1;
	setp.ne.s32 	%p33, %r486, 0;
	@%p33 bra 	$L__BB13_18;
$L__BB13_19:
	setp.lt.u32 	%p34, %r90, 256;
	@%p34 bra 	$L__BB13_24;
	// begin inline asm
	mov.u32 %r421, %laneid;
	// end inline asm
	mov.b32 	%r424, 1;
	mov.b32 	%r445, 31;
	mov.b32 	%r446, -1;
	// begin inline asm
	shfl.sync.down.b32 %r422, %r488, %r424, %r445, %r446;
	// end inline asm
	setp.gt.s32 	%p50, %r421, 30;
	selp.b32 	%r447, 0, %r422, %p50;
	add.s32 	%r428, %r447, %r488;
	mov.b32 	%r429, 2;
	// begin inline asm
	shfl.sync.down.b32 %r427, %r428, %r429, %r445, %r446;
	// end inline asm
	setp.gt.s32 	%p51, %r421, 29;
	selp.b32 	%r448, 0, %r427, %p51;
	add.s32 	%r433, %r428, %r448;
	mov.b32 	%r434, 4;
	// begin inline asm
	shfl.sync.down.b32 %r432, %r433, %r434, %r445, %r446;
	// end inline asm
	setp.gt.s32 	%p52, %r421, 27;
	selp.b32 	%r449, 0, %r432, %p52;
	add.s32 	%r438, %r433, %r449;
	mov.b32 	%r439, 8;
	// begin inline asm
	shfl.sync.down.b32 %r437, %r438, %r439, %r445, %r446;
	// end inline asm
	setp.gt.s32 	%p53, %r421, 23;
	selp.b32 	%r450, 0, %r437, %p53;
	add.s32 	%r443, %r438, %r450;
	mov.b32 	%r444, 16;
	// begin inline asm
	shfl.sync.down.b32 %r442, %r443, %r444, %r445, %r446;
	// end inline asm
	setp.gt.s32 	%p54, %r421, 15;
	selp.b32 	%r451, 0, %r442, %p54;
	add.s32 	%r510, %r443, %r451;
	setp.ne.s32 	%p55, %r421, 0;
	@%p55 bra 	$L__BB13_22;
	shr.u32 	%r452, %r1, 3;
	and.b32  	%r453, %r452, 124;
	mov.u32 	%r454, _ZZN3cub18CUB_300001_SM_10006detail6reduce28DeviceReduceSingleTileKernelINS2_10policy_hubIijN4cuda3std3__44plusIiEEE10Policy1000EN6thrust24THRUST_300001_SM_1000_NS6detail15normal_iteratorINSD_10device_ptrIiEEEEPijS9_iiNS7_10__identityEEEvT0_T1_T2_T3_T4_T6_E12temp_storage;
	add.s32 	%r455, %r454, %r453;
	st.shared.u32 	[%r455+8], %r510;
$L__BB13_22:
	bar.sync 	0;
	setp.ne.s32 	%p56, %r1, 0;
	@%p56 bra 	$L__BB13_50;
	ld.shared.u32 	%r456, [_ZZN3cub18CUB_300001_SM_10006detail6reduce28DeviceReduceSingleTileKernelINS2_10policy_hubIijN4cuda3std3__44plusIiEEE10Policy1000EN6thrust24THRUST_300001_SM_1000_NS6detail15normal_iteratorINSD_10device_ptrIiEEEEPijS9_iiNS7_10__identityEEEvT0_T1_T2_T3_T4_T6_E12temp_storage+12];
	add.s32 	%r457, %r456, %r510;
	ld.shared.u32 	%r458, [_ZZN3cub18CUB_300001_SM_10006detail6reduce28DeviceReduceSingleTileKernelINS2_10policy_hubIijN4cuda3std3__44plusIiEEE10Policy1000EN6thrust24THRUST_300001_SM_1000_NS6detail15normal_iteratorINSD_10device_ptrIiEEEEPijS9_iiNS7_10__identityEEEvT0_T1_T2_T3_T4_T6_E12temp_storage+16];
	add.s32 	%r459, %r457, %r458;
	ld.shared.u32 	%r460, [_ZZN3cub18CUB_300001_SM_10006detail6reduce28DeviceReduceSingleTileKernelINS2_10policy_hubIijN4cuda3std3__44plusIiEEE10Policy1000EN6thrust24THRUST_300001_SM_1000_NS6detail15normal_iteratorINSD_10device_ptrIiEEEEPijS9_iiNS7_10__identityEEEvT0_T1_T2_T3_T4_T6_E12temp_storage+20];
	add.s32 	%r461, %r459, %r460;
	ld.shared.u32 	%r462, [_ZZN3cub18CUB_300001_SM_10006detail6reduce28DeviceReduceSingleTileKernelINS2_10policy_hubIijN4cuda3std3__44plusIiEEE10Policy1000EN6thrust24THRUST_300001_SM_1000_NS6detail15normal_iteratorINSD_10device_ptrIiEEEEPijS9_iiNS7_10__identityEEEvT0_T1_T2_T3_T4_T6_E12temp_storage+24];
	add.s32 	%r463, %r461, %r462;
	ld.shared.u32 	%r464, [_ZZN3cub18CUB_300001_SM_10006detail6reduce28DeviceReduceSingleTileKernelINS2_10policy_hubIijN4cuda3std3__44plusIiEEE10Policy1000EN6thrust24THRUST_300001_SM_1000_NS6detail15normal_iteratorINSD_10device_ptrIiEEEEPijS9_iiNS7_10__identityEEEvT0_T1_T2_T3_T4_T6_E12temp_storage+28];
	add.s32 	%r465, %r463, %r464;
	ld.shared.u32 	%r466, [_ZZN3cub18CUB_300001_SM_10006detail6reduce28DeviceReduceSingleTileKernelINS2_10policy_hubIijN4cuda3std3__44plusIiEEE10Policy1000EN6thrust24THRUST_300001_SM_1000_NS6detail15normal_iteratorINSD_10device_ptrIiEEEEPijS9_iiNS7_10__identityEEEvT0_T1_T2_T3_T4_T6_E12temp_storage+32];
	add.s32 	%r467, %r465, %r466;
	ld.shared.u32 	%r468, [_ZZN3cub18CUB_300001_SM_10006detail6reduce28DeviceReduceSingleTileKernelINS2_10policy_hubIijN4cuda3std3__44plusIiEEE10Policy1000EN6thrust24THRUST_300001_SM_1000_NS6detail15normal_iteratorINSD_10device_ptrIiEEEEPijS9_iiNS7_10__identityEEEvT0_T1_T2_T3_T4_T6_E12temp_storage+36];
	add.s32 	%r510, %r467, %r468;
	bra.uni 	$L__BB13_50;
$L__BB13_24:
	// begin inline asm
	mov.u32 %r358, %laneid;
	// end inline asm
	and.b32  	%r384, %r1, 992;
	add.s32 	%r385, %r384, 32;
	setp.gt.u32 	%p35, %r385, %r90;
	not.b32 	%r386, %r384;
	add.s32 	%r387, %r90, %r386;
	selp.b32 	%r382, %r387, 31, %p35;
	mov.b32 	%r361, 1;
	mov.b32 	%r383, -1;
	// begin inline asm
	shfl.sync.down.b32 %r359, %r488, %r361, %r382, %r383;
	// end inline asm
	setp.lt.s32 	%p36, %r358, %r382;
	selp.b32 	%r388, %r359, 0, %p36;
	add.s32 	%r365, %r388, %r488;
	mov.b32 	%r366, 2;
	// begin inline asm
	shfl.sync.down.b32 %r364, %r365, %r366, %r382, %r383;
	// end inline asm
	add.s32 	%r389, %r358, 2;
	setp.gt.s32 	%p37, %r389, %r382;
	selp.b32 	%r390, 0, %r364, %p37;
	add.s32 	%r370, %r365, %r390;
	mov.b32 	%r371, 4;
	// begin inline asm
	shfl.sync.down.b32 %r369, %r370, %r371, %r382, %r383;
	// end inline asm
	add.s32 	%r391, %r358, 4;
	setp.gt.s32 	%p38, %r391, %r382;
	selp.b32 	%r392, 0, %r369, %p38;
	add.s32 	%r375, %r370, %r392;
	mov.b32 	%r376, 8;
	// begin inline asm
	shfl.sync.down.b32 %r374, %r375, %r376, %r382, %r383;
	// end inline asm
	add.s32 	%r393, %r358, 8;
	setp.gt.s32 	%p39, %r393, %r382;
	selp.b32 	%r394, 0, %r374, %p39;
	add.s32 	%r380, %r375, %r394;
	mov.b32 	%r381, 16;
	// begin inline asm
	shfl.sync.down.b32 %r379, %r380, %r381, %r382, %r383;
	// end inline asm
	add.s32 	%r395, %r358, 16;
	setp.gt.s32 	%p40, %r395, %r382;
	selp.b32 	%r396, 0, %r379, %p40;
	add.s32 	%r510, %r380, %r396;
	setp.ne.s32 	%p41, %r358, 0;
	@%p41 bra 	$L__BB13_26;
	shr.u32 	%r397, %r1, 3;
	and.b32  	%r398, %r397, 124;
	mov.u32 	%r399, _ZZN3cub18CUB_300001_SM_10006detail6reduce28DeviceReduceSingleTileKernelINS2_10policy_hubIijN4cuda3std3__44plusIiEEE10Policy1000EN6thrust24THRUST_300001_SM_1000_NS6detail15normal_iteratorINSD_10device_ptrIiEEEEPijS9_iiNS7_10__identityEEEvT0_T1_T2_T3_T4_T6_E12temp_storage;
	add.s32 	%r400, %r399, %r398;
	st.shared.u32 	[%r400+8], %r510;
$L__BB13_26:
	bar.sync 	0;
	setp.ne.s32 	%p42, %r1, 0;
	@%p42 bra 	$L__BB13_50;
	setp.gt.u32 	%p43, %r90, 32;
	ld.shared.u32 	%r401, [_ZZN3cub18CUB_300001_SM_10006detail6reduce28DeviceReduceSingleTileKernelINS2_10policy_hubIijN4cuda3std3__44plusIiEEE10Policy1000EN6thrust24THRUST_300001_SM_1000_NS6detail15normal_iteratorINSD_10device_ptrIiEEEEPijS9_iiNS7_10__identityEEEvT0_T1_T2_T3_T4_T6_E12temp_storage+12];
	selp.b32 	%r402, %r401, 0, %p43;
	add.s32 	%r403, %r402, %r510;
	setp.gt.u32 	%p44, %r90, 64;
	ld.shared.u32 	%r404, [_ZZN3cub18CUB_300001_SM_10006detail6reduce28DeviceReduceSingleTileKernelINS2_10policy_hubIijN4cuda3std3__44plusIiEEE10Policy1000EN6thrust24THRUST_300001_SM_1000_NS6detail15normal_iteratorINSD_10device_ptrIiEEEEPijS9_iiNS7_10__identityEEEvT0_T1_T2_T3_T4_T6_E12temp_storage+16];
	selp.b32 	%r405, %r404, 0, %p44;
	add.s32 	%r406, %r403, %r405;
	setp.gt.u32 	%p45, %r90, 96;
	ld.shared.u32 	%r407, [_ZZN3cub18CUB_300001_SM_10006detail6reduce28DeviceReduceSingleTileKernelINS2_10policy_hubIijN4cuda3std3__44plusIiEEE10Policy1000EN6thrust24THRUST_300001_SM_1000_NS6detail15normal_iteratorINSD_10device_ptrIiEEEEPijS9_iiNS7_10__identityEEEvT0_T1_T2_T3_T4_T6_E12temp_storage+20];
	selp.b32 	%r408, %r407, 0, %p45;
	add.s32 	%r409, %r406, %r408;
	setp.gt.u32 	%p46, %r90, 128;
	ld.shared.u32 	%r410, [_ZZN3cub18CUB_300001_SM_10006detail6reduce28DeviceReduceSingleTileKernelINS2_10policy_hubIijN4cuda3std3__44plusIiEEE10Policy1000EN6thrust24THRUST_300001_SM_1000_NS6detail15normal_iteratorINSD_10device_ptrIiEEEEPijS9_iiNS7_10__identityEEEvT0_T1_T2_T3_T4_T6_E12temp_storage+24];
	selp.b32 	%r411, %r410, 0, %p46;
	add.s32 	%r412, %r409, %r411;
	setp.gt.u32 	%p47, %r90, 160;
	ld.shared.u32 	%r413, [_ZZN3cub18CUB_300001_SM_10006detail6reduce28DeviceReduceSingleTileKernelINS2_10policy_hubIijN4cuda3std3__44plusIiEEE10Policy1000EN6thrust24THRUST_300001_SM_1000_NS6detail15normal_iteratorINSD_10device_ptrIiEEEEPijS9_iiNS7_10__identityEEEvT0_T1_T2_T3_T4_T6_E12temp_storage+28];
	selp.b32 	%r414, %r413, 0, %p47;
	add.s32 	%r415, %r412, %r414;
	setp.gt.u32 	%p48, %r90, 192;
	ld.shared.u32 	%r416, [_ZZN3cub18CUB_300001_SM_10006detail6reduce28DeviceReduceSingleTileKernelINS2_10policy_hubIijN4cuda3std3__44plusIiEEE10Policy1000EN6thrust24THRUST_300001_SM_1000_NS6detail15normal_iteratorINSD_10device_ptrIiEEEEPijS9_iiNS7_10__identityEEEvT0_T1_T2_T3_T4_T6_E12temp_storage+32];
	selp.b32 	%r417, %r416, 0, %p48;
	add.s32 	%r418, %r415, %r417;
	setp.gt.u32 	%p49, %r90, 224;
	ld.shared.u32 	%r419, [_ZZN3cub18CUB_300001_SM_10006detail6reduce28DeviceReduceSingleTileKernelINS2_10policy_hubIijN4cuda3std3__44plusIiEEE10Policy1000EN6thrust24THRUST_300001_SM_1000_NS6detail15normal_iteratorINSD_10device_ptrIiEEEEPijS9_iiNS7_10__identityEEEvT0_T1_T2_T3_T4_T6_E12temp_storage+36];
	selp.b32 	%r420, %r419, 0, %p49;
	add.s32 	%r510, %r418, %r420;
	bra.uni 	$L__BB13_50;
$L__BB13_28:
	mov.u32 	%r40, %tid.x;
	mul.wide.u32 	%rd11, %r40, 4;
	add.s64 	%rd12, %rd2, %rd11;
	ld.global.u32 	%r93, [%rd12];
	ld.global.u32 	%r94, [%rd12+1024];
	ld.global.u32 	%r95, [%rd12+2048];
	ld.global.u32 	%r96, [%rd12+3072];
	ld.global.u32 	%r97, [%rd12+4096];
	ld.global.u32 	%r98, [%rd12+5120];
	ld.global.u32 	%r99, [%rd12+6144];
	ld.global.u32 	%r100, [%rd12+7168];
	ld.global.u32 	%r101, [%rd12+8192];
	ld.global.u32 	%r102, [%rd12+9216];
	ld.global.u32 	%r103, [%rd12+10240];
	ld.global.u32 	%r104, [%rd12+11264];
	ld.global.u32 	%r105, [%rd12+12288];
	ld.global.u32 	%r106, [%rd12+13312];
	ld.global.u32 	%r107, [%rd12+14336];
	ld.global.u32 	%r108, [%rd12+15360];
	add.s32 	%r109, %r94, %r93;
	add.s32 	%r110, %r95, %r109;
	add.s32 	%r111, %r96, %r110;
	add.s32 	%r112, %r97, %r111;
	add.s32 	%r113, %r98, %r112;
	add.s32 	%r114, %r99, %r113;
	add.s32 	%r115, %r100, %r114;
	add.s32 	%r116, %r101, %r115;
	add.s32 	%r117, %r102, %r116;
	add.s32 	%r118, %r103, %r117;
	add.s32 	%r119, %r104, %r118;
	add.s32 	%r120, %r105, %r119;
	add.s32 	%r121, %r106, %r120;
	add.s32 	%r122, %r107, %r121;
	add.s32 	%r509, %r108, %r122;
	add.s32 	%r42, %r90, -4096;
	setp.lt.u32 	%p3, %r42, 4096;
	mov.b32 	%r492, 4096;
	@%p3 bra 	$L__BB13_32;
	mov.b32 	%r492, 4096;
$L__BB13_30:
	add.s32 	%r124, %r40, %r492;
	mul.wide.u32 	%rd13, %r124, 4;
	add.s64 	%rd14, %rd2, %rd13;
	ld.global.u32 	%r125, [%rd14];
	ld.global.u32 	%r126, [%rd14+1024];
	ld.global.u32 	%r127, [%rd14+2048];
	ld.global.u32 	%r128, [%rd14+3072];
	ld.global.u32 	%r129, [%rd14+4096];
	ld.global.u32 	%r130, [%rd14+5120];
	ld.global.u32 	%r131, [%rd14+6144];
	ld.global.u32 	%r132, [%rd14+7168];
	ld.global.u32 	%r133, [%rd14+8192];
	ld.global.u32 	%r134, [%rd14+9216];
	ld.global.u32 	%r135, [%rd14+10240];
	ld.global.u32 	%r136, [%rd14+11264];
	ld.global.u32 	%r137, [%rd14+12288];
	ld.global.u32 	%r138, [%rd14+13312];
	ld.global.u32 	%r139, [%rd14+14336];
	ld.global.u32 	%r140, [%rd14+15360];
	add.s32 	%r141, %r125, %r509;
	add.s32 	%r142, %r126, %r141;
	add.s32 	%r143, %r127, %r142;
	add.s32 	%r144, %r128, %r143;
	add.s32 	%r145, %r129, %r144;
	add.s32 	%r146, %r130, %r145;
	add.s32 	%r147, %r131, %r146;
	add.s32 	%r148, %r132, %r147;
	add.s32 	%r149, %r133, %r148;
	add.s32 	%r150, %r134, %r149;
	add.s32 	%r151, %r135, %r150;
	add.s32 	%r152, %r136, %r151;
	add.s32 	%r153, %r137, %r152;
	add.s32 	%r154, %r138, %r153;
	add.s32 	%r155, %r139, %r154;
	add.s32 	%r509, %r140, %r155;
	sub.s32 	%r156, %r90, %r492;
	setp.lt.u32 	%p4, %r156, 4096;
	@%p4 bra 	$L__BB13_46;
	add.s32 	%r492, %r492, 4096;
	setp.le.u32 	%p5, %r492, %r42;
	@%p5 bra 	$L__BB13_30;
$L__BB13_32:
	setp.le.u32 	%p6, %r90, %r492;
	sub.s32 	%r157, %r90, %r492;
	setp.ge.s32 	%p7, %r40, %r157;
	or.pred  	%p8, %p6, %p7;
	@%p8 bra 	$L__BB13_46;
	not.b32 	%r160, %r40;
	add.s32 	%r161, %r90, %r160;
	sub.s32 	%r162, %r161, %r492;
	shr.u32 	%r163, %r162, 8;
	add.s32 	%r49, %r163, 1;
	and.b32  	%r50, %r49, 15;
	setp.lt.u32 	%p9, %r162, 3840;
	mov.u32 	%r501, %r40;
	@%p9 bra 	$L__BB13_37;
	or.b32  	%r495, %r40, 2048;
	add.s32 	%r494, %r40, %r492;
	and.b32  	%r164, %r49, 33554416;
	neg.s32 	%r493, %r164;
$L__BB13_35:
	.pragma "nounroll";
	mul.wide.u32 	%rd15, %r494, 4;
	add.s64 	%rd16, %rd2, %rd15;
	ld.global.u32 	%r165, [%rd16];
	add.s32 	%r166, %r165, %r509;
	add.s32 	%r167, %r494, 256;
	mul.wide.u32 	%rd17, %r167, 4;
	add.s64 	%rd18, %rd2, %rd17;
	ld.global.u32 	%r168, [%rd18];
	add.s32 	%r169, %r168, %r166;
	add.s32 	%r170, %r494, 512;
	mul.wide.u32 	%rd19, %r170, 4;
	add.s64 	%rd20, %rd2, %rd19;
	ld.global.u32 	%r171, [%rd20];
	add.s32 	%r172, %r171, %r169;
	add.s32 	%r173, %r494, 768;
	mul.wide.u32 	%rd21, %r173, 4;
	add.s64 	%rd22, %rd2, %rd21;
	ld.global.u32 	%r174, [%rd22];
	add.s32 	%r175, %r174, %r172;
	add.s32 	%r176, %r494, 1024;
	mul.wide.u32 	%rd23, %r176, 4;
	add.s64 	%rd24, %rd2, %rd23;
	ld.global.u32 	%r177, [%rd24];
	add.s32 	%r178, %r177, %r175;
	add.s32 	%r179, %r494, 1280;
	mul.wide.u32 	%rd25, %r179, 4;
	add.s64 	%rd26, %rd2, %rd25;
	ld.global.u32 	%r180, [%rd26];
	add.s32 	%r181, %r180, %r178;
	add.s32 	%r182, %r494, 1536;
	mul.wide.u32 	%rd27, %r182, 4;
	add.s64 	%rd28, %rd2, %rd27;
	ld.global.u32 	%r183, [%rd28];
	add.s32 	%r184, %r183, %r181;
	add.s32 	%r185, %r494, 1792;
	mul.wide.u32 	%rd29, %r185, 4;
	add.s64 	%rd30, %rd2, %rd29;
	ld.global.u32 	%r186, [%rd30];
	add.s32 	%r187, %r186, %r184;
	add.s32 	%r188, %r494, 2048;
	mul.wide.u32 	%rd31, %r188, 4;
	add.s64 	%rd32, %rd2, %rd31;
	ld.global.u32 	%r189, [%rd32];
	add.s32 	%r190, %r189, %r187;
	add.s32 	%r191, %r494, 2304;
	mul.wide.u32 	%rd33, %r191, 4;
	add.s64 	%rd34, %rd2, %rd33;
	ld.global.u32 	%r192, [%rd34];
	add.s32 	%r193, %r192, %r190;
	add.s32 	%r194, %r494, 2560;
	mul.wide.u32 	%rd35, %r194, 4;
	add.s64 	%rd36, %rd2, %rd35;
	ld.global.u32 	%r195, [%rd36];
	add.s32 	%r196, %r195, %r193;
	add.s32 	%r197, %r494, 2816;
	mul.wide.u32 	%rd37, %r197, 4;
	add.s64 	%rd38, %rd2, %rd37;
	ld.global.u32 	%r198, [%rd38];
	add.s32 	%r199, %r198, %r196;
	add.s32 	%r200, %r494, 3072;
	mul.wide.u32 	%rd39, %r200, 4;
	add.s64 	%rd40, %rd2, %rd39;
	ld.global.u32 	%r201, [%rd40];
	add.s32 	%r202, %r201, %r199;
	add.s32 	%r203, %r494, 3328;
	mul.wide.u32 	%rd41, %r203, 4;
	add.s64 	%rd42, %rd2, %rd41;
	ld.global.u32 	%r204, [%rd42];
	add.s32 	%r205, %r204, %r202;
	add.s32 	%r206, %r494, 3584;
	mul.wide.u32 	%rd43, %r206, 4;
	add.s64 	%rd44, %rd2, %rd43;
	ld.global.u32 	%r207, [%rd44];
	add.s32 	%r208, %r207, %r205;
	add.s32 	%r209, %r494, 3840;
	mul.wide.u32 	%rd45, %r209, 4;
	add.s64 	%rd46, %rd2, %rd45;
	ld.global.u32 	%r210, [%rd46];
	add.s32 	%r509, %r210, %r208;
	add.s32 	%r495, %r495, 4096;
	add.s32 	%r494, %r494, 4096;
	add.s32 	%r493, %r493, 16;
	setp.ne.s32 	%p10, %r493, 0;
	@%p10 bra 	$L__BB13_35;
	add.s32 	%r501, %r495, -2048;
$L__BB13_37:
	setp.eq.s32 	%p11, %r50, 0;
	@%p11 bra 	$L__BB13_46;
	and.b32  	%r66, %r49, 7;
	setp.lt.u32 	%p12, %r50, 8;
	@%p12 bra 	$L__BB13_40;
	add.s32 	%r212, %r501, %r492;
	mul.wide.u32 	%rd47, %r212, 4;
	add.s64 	%rd48, %rd2, %rd47;
	ld.global.u32 	%r213, [%rd48];
	add.s32 	%r214, %r213, %r509;
	add.s32 	%r215, %r212, 256;
	mul.wide.u32 	%rd49, %r215, 4;
	add.s64 	%rd50, %rd2, %rd49;
	ld.global.u32 	%r216, [%rd50];
	add.s32 	%r217, %r216, %r214;
	add.s32 	%r218, %r212, 512;
	mul.wide.u32 	%rd51, %r218, 4;
	add.s64 	%rd52, %rd2, %rd51;
	ld.global.u32 	%r219, [%rd52];
	add.s32 	%r220, %r219, %r217;
	add.s32 	%r221, %r212, 768;
	mul.wide.u32 	%rd53, %r221, 4;
	add.s64 	%rd54, %rd2, %rd53;
	ld.global.u32 	%r222, [%rd54];
	add.s32 	%r223, %r222, %r220;
	add.s32 	%r224, %r212, 1024;
	mul.wide.u32 	%rd55, %r224, 4;
	add.s64 	%rd56, %rd2, %rd55;
	ld.global.u32 	%r225, [%rd56];
	add.s32 	%r226, %r225, %r223;
	add.s32 	%r227, %r212, 1280;
	mul.wide.u32 	%rd57, %r227, 4;
	add.s64 	%rd58, %rd2, %rd57;
	ld.global.u32 	%r228, [%rd58];
	add.s32 	%r229, %r228, %r226;
	add.s32 	%r230, %r212, 1536;
	mul.wide.u32 	%rd59, %r230, 4;
	add.s64 	%rd60, %rd2, %rd59;
	ld.global.u32 	%r231, [%rd60];
	add.s32 	%r232, %r231, %r229;
	add.s32 	%r233, %r212, 1792;
	mul.wide.u32 	%rd61, %r233, 4;
	add.s64 	%rd62, %rd2, %rd61;
	ld.global.u32 	%r234, [%rd62];
	add.s32 	%r509, %r234, %r232;
	add.s32 	%r501, %r501, 2048;
$L__BB13_40:
	setp.eq.s32 	%p13, %r66, 0;
	@%p13 bra 	$L__BB13_46;
	and.b32  	%r72, %r49, 3;
	setp.lt.u32 	%p14, %r66, 4;
	@%p14 bra 	$L__BB13_43;
	add.s32 	%r236, %r501, %r492;
	mul.wide.u32 	%rd63, %r236, 4;
	add.s64 	%rd64, %rd2, %rd63;
	ld.global.u32 	%r237, [%rd64];
	add.s32 	%r238, %r237, %r509;
	add.s32 	%r239, %r236, 256;
	mul.wide.u32 	%rd65, %r239, 4;
	add.s64 	%rd66, %rd2, %rd65;
	ld.global.u32 	%r240, [%rd66];
	add.s32 	%r241, %r240, %r238;
	add.s32 	%r242, %r236, 512;
	mul.wide.u32 	%rd67, %r242, 4;
	add.s64 	%rd68, %rd2, %rd67;
	ld.global.u32 	%r243, [%rd68];
	add.s32 	%r244, %r243, %r241;
	add.s32 	%r245, %r236, 768;
	mul.wide.u32 	%rd69, %r245, 4;
	add.s64 	%rd70, %rd2, %rd69;
	ld.global.u32 	%r246, [%rd70];
	add.s32 	%r509, %r246, %r244;
	add.s32 	%r501, %r501, 1024;
$L__BB13_43:
	setp.eq.s32 	%p15, %r72, 0;
	@%p15 bra 	$L__BB13_46;
	add.s32 	%r507, %r501, %r492;
	neg.s32 	%r506, %r72;
$L__BB13_45:
	.pragma "nounroll";
	mul.wide.u32 	%rd71, %r507, 4;
	add.s64 	%rd72, %rd2, %rd71;
	ld.global.u32 	%r247, [%rd72];
	add.s32 	%r509, %r247, %r509;
	add.s32 	%r507, %r507, 256;
	add.s32 	%r506, %r506, 1;
	setp.ne.s32 	%p16, %r506, 0;
	@%p16 bra 	$L__BB13_45;
$L__BB13_46:
	// begin inline asm
	mov.u32 %r248, %laneid;
	// end inline asm
	mov.b32 	%r251, 1;
	mov.b32 	%r272, 31;
	mov.b32 	%r273, -1;
	// begin inline asm
	shfl.sync.down.b32 %r249, %r509, %r251, %r272, %r273;
	// end inline asm
	setp.gt.s32 	%p17, %r248, 30;
	selp.b32 	%r274, 0, %r249, %p17;
	add.s32 	%r255, %r274, %r509;
	mov.b32 	%r256, 2;
	// begin inline asm
	shfl.sync.down.b32 %r254, %r255, %r256, %r272, %r273;
	// end inline asm
	setp.gt.s32 	%p18, %r248, 29;
	selp.b32 	%r275, 0, %r254, %p18;
	add.s32 	%r260, %r255, %r275;
	mov.b32 	%r261, 4;
	// begin inline asm
	shfl.sync.down.b32 %r259, %r260, %r261, %r272, %r273;
	// end inline asm
	setp.gt.s32 	%p19, %r248, 27;
	selp.b32 	%r276, 0, %r259, %p19;
	add.s32 	%r265, %r260, %r276;
	mov.b32 	%r266, 8;
	// begin inline asm
	shfl.sync.down.b32 %r264, %r265, %r266, %r272, %r273;
	// end inline asm
	setp.gt.s32 	%p20, %r248, 23;
	selp.b32 	%r277, 0, %r264, %p20;
	add.s32 	%r270, %r265, %r277;
	mov.b32 	%r271, 16;
	// begin inline asm
	shfl.sync.down.b32 %r269, %r270, %r271, %r272, %r273;
	// end inline asm
	setp.gt.s32 	%p21, %r248, 15;
	selp.b32 	%r278, 0, %r269, %p21;
	add.s32 	%r510, %r270, %r278;
	setp.ne.s32 	%p22, %r248, 0;
	@%p22 bra 	$L__BB13_48;
	shr.u32 	%r279, %r40, 3;
	and.b32  	%r280, %r279, 124;
	mov.u32 	%r281, _ZZN3cub18CUB_300001_SM_10006detail6reduce28DeviceReduceSingleTileKernelINS2_10policy_hubIijN4cuda3std3__44plusIiEEE10Policy1000EN6thrust24THRUST_300001_SM_1000_NS6detail15normal_iteratorINSD_10device_ptrIiEEEEPijS9_iiNS7_10__identityEEEvT0_T1_T2_T3_T4_T6_E12temp_storage;
	add.s32 	%r282, %r281, %r280;
	st.shared.u32 	[%r282+8], %r510;
$L__BB13_48:
	bar.sync 	0;
	setp.ne.s32 	%p23, %r40, 0;
	@%p23 bra 	$L__BB13_50;
	ld.shared.u32 	%r283, [_ZZN3cub18CUB_300001_SM_10006detail6reduce28DeviceReduceSingleTileKernelINS2_10policy_hubIijN4cuda3std3__44plusIiEEE10Policy1000EN6thrust24THRUST_300001_SM_1000_NS6detail15normal_iteratorINSD_10device_ptrIiEEEEPijS9_iiNS7_10__identityEEEvT0_T1_T2_T3_T4_T6_E12temp_storage+12];
	add.s32 	%r284, %r283, %r510;
	ld.shared.u32 	%r285, [_ZZN3cub18CUB_300001_SM_10006detail6reduce28DeviceReduceSingleTileKernelINS2_10policy_hubIijN4cuda3std3__44plusIiEEE10Policy1000EN6thrust24THRUST_300001_SM_1000_NS6detail15normal_iteratorINSD_10device_ptrIiEEEEPijS9_iiNS7_10__identityEEEvT0_T1_T2_T3_T4_T6_E12temp_storage+16];
	add.s32 	%r286, %r284, %r285;
	ld.shared.u32 	%r287, [_ZZN3cub18CUB_300001_SM_10006detail6reduce28DeviceReduceSingleTileKernelINS2_10policy_hubIijN4cuda3std3__44plusIiEEE10Policy1000EN6thrust24THRUST_300001_SM_1000_NS6detail15normal_iteratorINSD_10device_ptrIiEEEEPijS9_iiNS7_10__identityEEEvT0_T1_T2_T3_T4_T6_E12temp_storage+20];
	add.s32 	%r288, %r286, %r287;
	ld.shared.u32 	%r289, [_ZZN3cub18CUB_300001_SM_10006detail6reduce28DeviceReduceSingleTileKernelINS2_10policy_hubIijN4cuda3std3__44plusIiEEE10Policy1000EN6thrust24THRUST_300001_SM_1000_NS6detail15normal_iteratorINSD_10device_ptrIiEEEEPijS9_iiNS7_10__identityEEEvT0_T1_T2_T3_T4_T6_E12temp_storage+24];
	add.s32 	%r290, %r288, %r289;
	ld.shared.u32 	%r291, [_ZZN3cub18CUB_300001_SM_10006detail6reduce28DeviceReduceSingleTileKernelINS2_10policy_hubIijN4cuda3std3__44plusIiEEE10Policy1000EN6thrust24THRUST_300001_SM_1000_NS6detail15normal_iteratorINSD_10device_ptrIiEEEEPijS9_iiNS7_10__identityEEEvT0_T1_T2_T3_T4_T6_E12temp_storage+28];
	add.s32 	%r292, %r290, %r291;
	ld.shared.u32 	%r293, [_ZZN3cub18CUB_300001_SM_10006detail6reduce28DeviceReduceSingleTileKernelINS2_10policy_hubIijN4cuda3std3__44plusIiEEE10Policy1000EN6thrust24THRUST_300001_SM_1000_NS6detail15normal_iteratorINSD_10device_ptrIiEEEEPijS9_iiNS7_10__identityEEEvT0_T1_T2_T3_T4_T6_E12temp_storage+32];
	add.s32 	%r294, %r292, %r293;
	ld.shared.u32 	%r295, [_ZZN3cub18CUB_300001_SM_10006detail6reduce28DeviceReduceSingleTileKernelINS2_10policy_hubIijN4cuda3std3__44plusIiEEE10Policy1000EN6thrust24THRUST_300001_SM_1000_NS6detail15normal_iteratorINSD_10device_ptrIiEEEEPijS9_iiNS7_10__identityEEEvT0_T1_T2_T3_T4_T6_E12temp_storage+36];
	add.s32 	%r510, %r294, %r295;
$L__BB13_50:
	mov.u32 	%r469, %tid.x;
	setp.ne.s32 	%p57, %r469, 0;
	@%p57 bra 	$L__BB13_52;
	add.s32 	%r470, %r510, %r91;
	st.global.u32 	[%rd1], %r470;
$L__BB13_52:
	ret;

}
	// .globl	_ZN3cub18CUB_300001_SM_10006detail6reduce18DeviceReduceKernelINS2_10policy_hubIijN4cuda3std3__44plusIiEEE10Policy1000EN6thrust24THRUST_300001_SM_1000_NS6detail15normal_iteratorINSD_10device_ptrIiEEEEjS9_iNS7_10__identityEEEvT0_PT3_T1_NS0_13GridEvenShareISN_EET2_T4_
.visible .entry _ZN3cub18CUB_300001_SM_10006detail6reduce18DeviceReduceKernelINS2_10policy_hubIijN4cuda3std3__44plusIiEEE10Policy1000EN6thrust24THRUST_300001_SM_1000_NS6detail15normal_iteratorINSD_10device_ptrIiEEEEjS9_iNS7_10__identityEEEvT0_PT3_T1_NS0_13GridEvenShareISN_EET2_T4_(
	.param .align 8 .b8 _ZN3cub18CUB_300001_SM_10006detail6reduce18DeviceReduceKernelINS2_10policy_hubIijN4cuda3std3__44plusIiEEE10Policy1000EN6thrust24THRUST_300001_SM_1000_NS6detail15normal_iteratorINSD_10device_ptrIiEEEEjS9_iNS7_10__identityEEEvT0_PT3_T1_NS0_13GridEvenShareISN_EET2_T4__param_0[8],
	.param .u64 .ptr .align 1 _ZN3cub18CUB_300001_SM_10006detail6reduce18DeviceReduceKernelINS2_10policy_hubIijN4cuda3std3__44plusIiEEE10Policy1000EN6thrust24THRUST_300001_SM_1000_NS6detail15normal_iteratorINSD_10device_ptrIiEEEEjS9_iNS7_10__identityEEEvT0_PT3_T1_NS0_13GridEvenShareISN_EET2_T4__param_1,
	.param .u32 _ZN3cub18CUB_300001_SM_10006detail6reduce18DeviceReduceKernelINS2_10policy_hubIijN4cuda3std3__44plusIiEEE10Policy1000EN6thrust24THRUST_300001_SM_1000_NS6detail15normal_iteratorINSD_10device_ptrIiEEEEjS9_iNS7_10__identityEEEvT0_PT3_T1_NS0_13GridEvenShareISN_EET2_T4__param_2,
	.param .align 4 .b8 _ZN3cub18CUB_300001_SM_10006detail6reduce18DeviceReduceKernelINS2_10policy_hubIijN4cuda3std3__44plusIiEEE10Policy1000EN6thrust24THRUST_300001_SM_1000_NS6detail15normal_iteratorINSD_10device_ptrIiEEEEjS9_iNS7_10__identityEEEvT0_PT3_T1_NS0_13GridEvenShareISN_EET2_T4__param_3[40],
	.param .align 1 .b8 _ZN3cub18CUB_300001_SM_10006detail6reduce18DeviceReduceKernelINS2_10policy_hubIijN4cuda3std3__44plusIiEEE10Policy1000EN6thrust24THRUST_300001_SM_1000_NS6detail15normal_iteratorINSD_10device_ptrIiEEEEjS9_iNS7_10__identityEEEvT0_PT3_T1_NS0_13GridEvenShareISN_EET2_T4__param_4[1],
	.param .align 1 .b8 _ZN3cub18CUB_300001_SM_10006detail6reduce18DeviceReduceKernelINS2_10policy_hubIijN4cuda3std3__44plusIiEEE10Policy1000EN6thrust24THRUST_300001_SM_1000_NS6detail15normal_iteratorINSD_10device_ptrIiEEEEjS9_iNS7_10__identityEEEvT0_PT3_T1_NS0_13GridEvenShareISN_EET2_T4__param_5[1]
)
.maxntid 256
{
	.reg .pred 	%p<57>;
	.reg .b16 	%rs<4>;
	.reg .b32 	%r<575>;
	.reg .b64 	%rd<130>;
	// demoted variable
	.shared .align 4 .b8 _ZZN3cub18CUB_300001_SM_10006detail6reduce18DeviceReduceKernelINS2_10policy_hubIijN4cuda3std3__44plusIiEEE10Policy1000EN6thrust24THRUST_300001_SM_1000_NS6detail15normal_iteratorINSD_10device_ptrIiEEEEjS9_iNS7_10__identityEEEvT0_PT3_T1_NS0_13GridEvenShareISN_EET2_T4_E12temp_storage[44];
	ld.param.u32 	%r1, [_ZN3cub18CUB_300001_SM_10006detail6reduce18DeviceReduceKernelINS2_10policy_hubIijN4cuda3std3__44plusIiEEE10Policy1000EN6thrust24THRUST_300001_SM_1000_NS6detail15normal_iteratorINSD_10device_ptrIiEEEEjS9_iNS7_10__identityEEEvT0_PT3_T1_NS0_13GridEvenShareISN_EET2_T4__param_3+20];
	ld.param.u32 	%r2, [_ZN3cub18CUB_300001_SM_10006detail6reduce18DeviceReduceKernelINS2_10policy_hubIijN4cuda3std3__44plusIiEEE10Policy1000EN6thrust24THRUST_300001_SM_1000_NS6detail15normal_iteratorINSD_10device_ptrIiEEEEjS9_iNS7_10__identityEEEvT0_PT3_T1_NS0_13GridEvenShareISN_EET2_T4__param_3+24];
	ld.param.u64 	%rd3, [_ZN3cub18CUB_300001_SM_10006detail6reduce18DeviceReduceKernelINS2_10policy_hubIijN4cuda3std3__44plusIiEEE10Policy1000EN6thrust24THRUST_300001_SM_1000_NS6detail15normal_iteratorINSD_10device_ptrIiEEEEjS9_iNS7_10__identityEEEvT0_PT3_T1_NS0_13GridEvenShareISN_EET2_T4__param_0];
	cvta.to.global.u64 	%rd1, %rd3;
	mov.u32 	%r3, %ctaid.x;
	shl.b32 	%r4, %r2, 12;
	shl.b32 	%r556, %r3, 12;
	sub.s32 	%r6, %r1, %r556;
	setp.gt.u32 	%p1, %r6, 4095;
	@%p1 bra 	$L__BB14_26;
	mov.u32 	%r7, %tid.x;
	setp.ge.u32 	%p23, %r7, %r6;
	mov.b32 	%r550, 0;
	mov.u32 	%r539, %r7;
	@%p23 bra 	$L__BB14_3;
	add.s32 	%r330, %r556, %r7;
	mul.wide.u32 	%rd66, %r330, 4;
	add.s64 	%rd67, %rd1, %rd66;
	ld.global.u32 	%r550, [%rd67];
	add.s32 	%r539, %r7, 256;
$L__BB14_3:
	setp.ge.u32 	%p24, %r539, %r6;
	@%p24 bra 	$L__BB14_17;
	not.b32 	%r332, %r539;
	add.s32 	%r333, %r1, %r332;
	sub.s32 	%r334, %r333, %r556;
	shr.u32 	%r335, %r334, 8;
	add.s32 	%r12, %r335, 1;
	and.b32  	%r13, %r12, 15;
	setp.lt.u32 	%p25, %r334, 3840;
	@%p25 bra 	$L__BB14_8;
	or.b32  	%r536, %r539, 2048;
	add.s32 	%r535, %r539, %r556;
	and.b32  	%r336, %r12, 33554416;
	neg.s32 	%r534, %r336;
$L__BB14_6:
	.pragma "nounroll";
	mul.wide.u32 	%rd68, %r535, 4;
	add.s64 	%rd69, %rd1, %rd68;
	ld.global.u32 	%r337, [%rd69];
	add.s32 	%r338, %r337, %r550;
	add.s32 	%r339, %r535, 256;
	mul.wide.u32 	%rd70, %r339, 4;
	add.s64 	%rd71, %rd1, %rd70;
	ld.global.u32 	%r340, [%rd71];
	add.s32 	%r341, %r340, %r338;
	add.s32 	%r342, %r535, 512;
	mul.wide.u32 	%rd72, %r342, 4;
	add.s64 	%rd73, %rd1, %rd72;
	ld.global.u32 	%r343, [%rd73];
	add.s32 	%r344, %r343, %r341;
	add.s32 	%r345, %r535, 768;
	mul.wide.u32 	%rd74, %r345, 4;
	add.s64 	%rd75, %rd1, %rd74;
	ld.global.u32 	%r346, [%rd75];
	add.s32 	%r347, %r346, %r344;
	add.s32 	%r348, %r535, 1024;
	mul.wide.u32 	%rd76, %r348, 4;
	add.s64 	%rd77, %rd1, %rd76;
	ld.global.u32 	%r349, [%rd77];
	add.s32 	%r350, %r349, %r347;
	add.s32 	%r351, %r535, 1280;
	mul.wide.u32 	%rd78, %r351, 4;
	add.s64 	%rd79, %rd1, %rd78;
	ld.global.u32 	%r352, [%rd79];
	add.s32 	%r353, %r352, %r350;
	add.s32 	%r354, %r535, 1536;
	mul.wide.u32 	%rd80, %r354, 4;
	add.s64 	%rd81, %rd1, %rd80;
	ld.global.u32 	%r355, [%rd81];
	add.s32 	%r356, %r355, %r353;
	add.s32 	%r357, %r535, 1792;
	mul.wide.u32 	%rd82, %r357, 4;
	add.s64 	%rd83, %rd1, %rd82;
	ld.global.u32 	%r358, [%rd83];
	add.s32 	%r359, %r358, %r356;
	add.s32 	%r360, %r535, 2048;
	mul.wide.u32 	%rd84, %r360, 4;
	add.s64 	%rd85, %rd1, %rd84;
	ld.global.u32 	%r361, [%rd85];
	add.s32 	%r362, %r361, %r359;
	add.s32 	%r363, %r535, 2304;
	mul.wide.u32 	%rd86, %r363, 4;
	add.s64 	%rd87, %rd1, %rd86;
	ld.global.u32 	%r364, [%rd87];
	add.s32 	%r365, %r364, %r362;
	add.s32 	%r366, %r535, 2560;
	mul.wide.u32 	%rd88, %r366, 4;
	add.s64 	%rd89, %rd1, %rd88;
	ld.global.u32 	%r367, [%rd89];
	add.s32 	%r368, %r367, %r365;
	add.s32 	%r369, %r535, 2816;
	mul.wide.u32 	%rd90, %r369, 4;
	add.s64 	%rd91, %rd1, %rd90;
	ld.global.u32 	%r370, [%rd91];
	add.s32 	%r371, %r370, %r368;
	add.s32 	%r372, %r535, 3072;
	mul.wide.u32 	%rd92, %r372, 4;
	add.s64 	%rd93, %rd1, %rd92;
	ld.global.u32 	%r373, [%rd93];
	add.s32 	%r374, %r373, %r371;
	add.s32 	%r375, %r535, 3328;
	mul.wide.u32 	%rd94, %r375, 4;
	add.s64 	%rd95, %rd1, %rd94;
	ld.global.u32 	%r376, [%rd95];
	add.s32 	%r377, %r376, %r374;
	add.s32 	%r378, %r535, 3584;
	mul.wide.u32 	%rd96, %r378, 4;
	add.s64 	%rd97, %rd1, %rd96;
	ld.global.u32 	%r379, [%rd97];
	add.s32 	%r380, %r379, %r377;
	add.s32 	%r381, %r535, 3840;
	mul.wide.u32 	%rd98, %r381, 4;
	add.s64 	%rd99, %rd1, %rd98;
	ld.global.u32 	%r382, [%rd99];
	add.s32 	%r550, %r382, %r380;
	add.s32 	%r536, %r536, 4096;
	add.s32 	%r535, %r535, 4096;
	add.s32 	%r534, %r534, 16;
	setp.ne.s32 	%p26, %r534, 0;
	@%p26 bra 	$L__BB14_6;
	add.s32 	%r539, %r536, -2048;
$L__BB14_8:
	setp.eq.s32 	%p27, %r13, 0;
	@%p27 bra 	$L__BB14_17;
	and.b32  	%r29, %r12, 7;
	setp.lt.u32 	%p28, %r13, 8;
	@%p28 bra 	$L__BB14_11;
	add.s32 	%r384, %r556, %r539;
	mul.wide.u32 	%rd100, %r384, 4;
	add.s64 	%rd101, %rd1, %rd100;
	ld.global.u32 	%r385, [%rd101];
	add.s32 	%r386, %r385, %r550;
	add.s32 	%r387, %r384, 256;
	mul.wide.u32 	%rd102, %r387, 4;
	add.s64 	%rd103, %rd1, %rd102;
	ld.global.u32 	%r388, [%rd103];
	add.s32 	%r389, %r388, %r386;
	add.s32 	%r390, %r384, 512;
	mul.wide.u32 	%rd104, %r390, 4;
	add.s64 	%rd105, %rd1, %rd104;
	ld.global.u32 	%r391, [%rd105];
	add.s32 	%r392, %r391, %r389;
	add.s32 	%r393, %r384, 768;
	mul.wide.u32 	%rd106, %r393, 4;
	add.s64 	%rd107, %rd1, %rd106;
	ld.global.u32 	%r394, [%rd107];
	add.s32 	%r395, %r394, %r392;
	add.s32 	%r396, %r384, 1024;
	mul.wide.u32 	%rd108, %r396, 4;
	add.s64 	%rd109, %rd1, %rd108;
	ld.global.u32 	%r397, [%rd109];
	add.s32 	%r398, %r397, %r395;
	add.s32 	%r399, %r384, 1280;
	mul.wide.u32 	%rd110, %r399, 4;
	add.s64 	%rd111, %rd1, %rd110;
	ld.global.u32 	%r400, [%rd111];
	add.s32 	%r401, %r400, %r398;
	add.s32 	%r402, %r384, 1536;
	mul.wide.u32 	%rd112, %r402, 4;
	add.s64 	%rd113, %rd1, %rd112;
	ld.global.u32 	%r403, [%rd113];
	add.s32 	%r404, %r403, %r401;
	add.s32 	%r405, %r384, 1792;
	mul.wide.u32 	%rd114, %r405, 4;
	add.s64 	%rd115, %rd1, %rd114;
	ld.global.u32 	%r406, [%rd115];
	add.s32 	%r550, %r406, %r404;
	add.s32 	%r539, %r539, 2048;
$L__BB14_11:
	setp.eq.s32 	%p29, %r29, 0;
	@%p29 bra 	$L__BB14_17;
	and.b32  	%r35, %r12, 3;
	setp.lt.u32 	%p30, %r29, 4;
	@%p30 bra 	$L__BB14_14;
	add.s32 	%r408, %r556, %r539;
	mul.wide.u32 	%rd116, %r408, 4;
	add.s64 	%rd117, %rd1, %rd116;
	ld.global.u32 	%r409, [%rd117];
	add.s32 	%r410, %r409, %r550;
	add.s32 	%r411, %r408, 256;
	mul.wide.u32 	%rd118, %r411, 4;
	add.s64 	%rd119, %rd1, %rd118;
	ld.global.u32 	%r412, [%rd119];
	add.s32 	%r413, %r412, %r410;
	add.s32 	%r414, %r408, 512;
	mul.wide.u32 	%rd120, %r414, 4;
	add.s64 	%rd121, %rd1, %rd120;
	ld.global.u32 	%r415, [%rd121];
	add.s32 	%r416, %r415, %r413;
	add.s32 	%r417, %r408, 768;
	mul.wide.u32 	%rd122, %r417, 4;
	add.s64 	%rd123, %rd1, %rd122;
	ld.global.u32 	%r418, [%rd123];
	add.s32 	%r550, %r418, %r416;
	add.s32 	%r539, %r539, 1024;
$L__BB14_14:
	setp.eq.s32 	%p31, %r35, 0;
	@%p31 bra 	$L__BB14_17;
	add.s32 	%r548, %r539, %r556;
	neg.s32 	%r547, %r35;
$L__BB14_16:
	.pragma "nounroll";
	mul.wide.u32 	%rd124, %r548, 4;
	add.s64 	%rd125, %rd1, %rd124;
	ld.global.u32 	%r419, [%rd125];
	add.s32 	%r550, %r419, %r550;
	add.s32 	%r548, %r548, 256;
	add.s32 	%r547, %r547, 1;
	setp.ne.s32 	%p32, %r547, 0;
	@%p32 bra 	$L__BB14_16;
$L__BB14_17:
	setp.lt.u32 	%p33, %r6, 256;
	@%p33 bra 	$L__BB14_22;
	// begin inline asm
	mov.u32 %r483, %laneid;
	// end inline asm
	mov.b32 	%r486, 1;
	mov.b32 	%r507, 31;
	mov.b32 	%r508, -1;
	// begin inline asm
	shfl.sync.down.b32 %r484, %r550, %r486, %r507, %r508;
	// end inline asm
	setp.gt.s32 	%p49, %r483, 30;
	selp.b32 	%r509, 0, %r484, %p49;
	add.s32 	%r490, %r509, %r550;
	mov.b32 	%r491, 2;
	// begin inline asm
	shfl.sync.down.b32 %r489, %r490, %r491, %r507, %r508;
	// end inline asm
	setp.gt.s32 	%p50, %r483, 29;
	selp.b32 	%r510, 0, %r489, %p50;
	add.s32 	%r495, %r490, %r510;
	mov.b32 	%r496, 4;
	// begin inline asm
	shfl.sync.down.b32 %r494, %r495, %r496, %r507, %r508;
	// end inline asm
	setp.gt.s32 	%p51, %r483, 27;
	selp.b32 	%r511, 0, %r494, %p51;
	add.s32 	%r500, %r495, %r511;
	mov.b32 	%r501, 8;
	// begin inline asm
	shfl.sync.down.b32 %r499, %r500, %r501, %r507, %r508;
	// end inline asm
	setp.gt.s32 	%p52, %r483, 23;
	selp.b32 	%r512, 0, %r499, %p52;
	add.s32 	%r505, %r500, %r512;
	mov.b32 	%r506, 16;
	// begin inline asm
	shfl.sync.down.b32 %r504, %r505, %r506, %r507, %r508;
	// end inline asm
	setp.gt.s32 	%p53, %r483, 15;
	selp.b32 	%r513, 0, %r504, %p53;
	add.s32 	%r574, %r505, %r513;
	setp.ne.s32 	%p54, %r483, 0;
	@%p54 bra 	$L__BB14_20;
	shr.u32 	%r514, %r7, 3;
	and.b32  	%r515, %r514, 124;
	mov.u32 	%r516, _ZZN3cub18CUB_300001_SM_10006detail6reduce18DeviceReduceKernelINS2_10policy_hubIijN4cuda3std3__44plusIiEEE10Policy1000EN6thrust24THRUST_300001_SM_1000_NS6detail15normal_iteratorINSD_10device_ptrIiEEEEjS9_iNS7_10__identityEEEvT0_PT3_T1_NS0_13GridEvenShareISN_EET2_T4_E12temp_storage;
	add.s32 	%r517, %r516, %r515;
	st.shared.u32 	[%r517+8], %r574;
$L__BB14_20:
	bar.sync 	0;
	setp.ne.s32 	%p55, %r7, 0;
	@%p55 bra 	$L__BB14_48;
	ld.shared.u32 	%r518, [_ZZN3cub18CUB_300001_SM_10006detail6reduce18DeviceReduceKernelINS2_10policy_hubIijN4cuda3std3__44plusIiEEE10Policy1000EN6thrust24THRUST_300001_SM_1000_NS6detail15normal_iteratorINSD_10device_ptrIiEEEEjS9_iNS7_10__identityEEEvT0_PT3_T1_NS0_13GridEvenShareISN_EET2_T4_E12temp_storage+12];
	add.s32 	%r519, %r518, %r574;
	ld.shared.u32 	%r520, [_ZZN3cub18CUB_300001_SM_10006detail6reduce18DeviceReduceKernelINS2_10policy_hubIijN4cuda3std3__44plusIiEEE10Policy1000EN6thrust24THRUST_300001_SM_1000_NS6detail15normal_iteratorINSD_10device_ptrIiEEEEjS9_iNS7_10__identityEEEvT0_PT3_T1_NS0_13GridEvenShareISN_EET2_T4_E12temp_storage+16];
	add.s32 	%r521, %r519, %r520;
	ld.shared.u32 	%r522, [_ZZN3cub18CUB_300001_SM_10006detail6reduce18DeviceReduceKernelINS2_10policy_hubIijN4cuda3std3__44plusIiEEE10Policy1000EN6thrust24THRUST_300001_SM_1000_NS6detail15normal_iteratorINSD_10device_ptrIiEEEEjS9_iNS7_10__identityEEEvT0_PT3_T1_NS0_13GridEvenShareISN_EET2_T4_E12temp_storage+20];
	add.s32 	%r523, %r521, %r522;
	ld.shared.u32 	%r524, [_ZZN3cub18CUB_300001_SM_10006detail6reduce18DeviceReduceKernelINS2_10policy_hubIijN4cuda3std3__44plusIiEEE10Policy1000EN6thrust24THRUST_300001_SM_1000_NS6detail15normal_iteratorINSD_10device_ptrIiEEEEjS9_iNS7_10__identityEEEvT0_PT3_T1_NS0_13GridEvenShareISN_EET2_T4_E12temp_storage+24];
	add.s32 	%r525, %r523, %r524;
	ld.shared.u32 	%r526, [_ZZN3cub18CUB_300001_SM_10006detail6reduce18DeviceReduceKernelINS2_10policy_hubIijN4cuda3std3__44plusIiEEE10Policy1000EN6thrust24THRUST_300001_SM_1000_NS6detail15normal_iteratorINSD_10device_ptrIiEEEEjS9_iNS7_10__identityEEEvT0_PT3_T1_NS0_13GridEvenShareISN_EET2_T4_E12temp_storage+28];
	add.s32 	%r527, %r525, %r526;
	ld.shared.u32 	%r528, [_ZZN3cub18CUB_300001_SM_10006detail6reduce18DeviceReduceKernelINS2_10policy_hubIijN4cuda3std3__44plusIiEEE10Policy1000EN6thrust24THRUST_300001_SM_1000_NS6detail15normal_iteratorINSD_10device_ptrIiEEEEjS9_iNS7_10__identityEEEvT0_PT3_T1_NS0_13GridEvenShareISN_EET2_T4_E12temp_storage+32];
	add.s32 	%r529, %r527, %r528;
	ld.shared.u32 	%r530, [_ZZN3cub18CUB_300001_SM_10006detail6reduce18DeviceReduceKernelINS2_10policy_hubIijN4cuda3std3__44plusIiEEE10Policy1000EN6thrust24THRUST_300001_SM_1000_NS6detail15normal_iteratorINSD_10device_ptrIiEEEEjS9_iNS7_10__identityEEEvT0_PT3_T1_NS0_13GridEvenShareISN_EET2_T4_E12temp_storage+36];
	add.s32 	%r574, %r529, %r530;
	bra.uni 	$L__BB14_48;
$L__BB14_22:
	// begin inline asm
	mov.u32 %r420, %laneid;
	// end inline asm
	and.b32  	%r446, %r7, 992;
	add.s32 	%r447, %r446, 32;
	setp.gt.u32 	%p34, %r447, %r6;
	not.b32 	%r448, %r446;
	add.s32 	%r449, %r6, %r448;
	selp.b32 	%r444, %r449, 31, %p34;
	mov.b32 	%r423, 1;
	mov.b32 	%r445, -1;
	// begin inline asm
	shfl.sync.down.b32 %r421, %r550, %r423, %r444, %r445;
	// end inline asm
	setp.lt.s32 	%p35, %r420, %r444;
	selp.b32 	%r450, %r421, 0, %p35;
	add.s32 	%r427, %r450, %r550;
	mov.b32 	%r428, 2;
	// begin inline asm
	shfl.sync.down.b32 %r426, %r427, %r428, %r444, %r445;
	// end inline asm
	add.s32 	%r451, %r420, 2;
	setp.gt.s32 	%p36, %r451, %r444;
	selp.b32 	%r452, 0, %r426, %p36;
	add.s32 	%r432, %r427, %r452;
	mov.b32 	%r433, 4;
	// begin inline asm
	shfl.sync.down.b32 %r431, %r432, %r433, %r444, %r445;
	// end inline asm
	add.s32 	%r453, %r420, 4;
	setp.gt.s32 	%p37, %r453, %r444;
	selp.b32 	%r454, 0, %r431, %p37;
	add.s32 	%r437, %r432, %r454;
	mov.b32 	%r438, 8;
	// begin inline asm
	shfl.sync.down.b32 %r436, %r437, %r438, %r444, %r445;
	// end inline asm
	add.s32 	%r455, %r420, 8;
	setp.gt.s32 	%p38, %r455, %r444;
	selp.b32 	%r456, 0, %r436, %p38;
	add.s32 	%r442, %r437, %r456;
	mov.b32 	%r443, 16;
	// begin inline asm
	shfl.sync.down.b32 %r441, %r442, %r443, %r444, %r445;
	// end inline asm
	add.s32 	%r457, %r420, 16;
	setp.gt.s32 	%p39, %r457, %r444;
	selp.b32 	%r458, 0, %r441, %p39;
	add.s32 	%r574, %r442, %r458;
	setp.ne.s32 	%p40, %r420, 0;
	@%p40 bra 	$L__BB14_24;
	shr.u32 	%r459, %r7, 3;
	and.b32  	%r460, %r459, 124;
	mov.u32 	%r461, _ZZN3cub18CUB_300001_SM_10006detail6reduce18DeviceReduceKernelINS2_10policy_hubIijN4cuda3std3__44plusIiEEE10Policy1000EN6thrust24THRUST_300001_SM_1000_NS6detail15normal_iteratorINSD_10device_ptrIiEEEEjS9_iNS7_10__identityEEEvT0_PT3_T1_NS0_13GridEvenShareISN_EET2_T4_E12temp_storage;
	add.s32 	%r462, %r461, %r460;
	st.shared.u32 	[%r462+8], %r574;
$L__BB14_24:
	bar.sync 	0;
	setp.ne.s32 	%p41, %r7, 0;
	@%p41 bra 	$L__BB14_48;
	setp.gt.u32 	%p42, %r6, 32;
	ld.shared.u32 	%r463, [_ZZN3cub18CUB_300001_SM_10006detail6reduce18DeviceReduceKernelINS2_10policy_hubIijN4cuda3std3__44plusIiEEE10Policy1000EN6thrust24THRUST_300001_SM_1000_NS6detail15normal_iteratorINSD_10device_ptrIiEEEEjS9_iNS7_10__identityEEEvT0_PT3_T1_NS0_13GridEvenShareISN_EET2_T4_E12temp_storage+12];
	selp.b32 	%r464, %r463, 0, %p42;
	add.s32 	%r465, %r464, %r574;
	setp.gt.u32 	%p43, %r6, 64;
	ld.shared.u32 	%r466, [_ZZN3cub18CUB_300001_SM_10006detail6reduce18DeviceReduceKernelINS2_10policy_hubIijN4cuda3std3__44plusIiEEE10Policy1000EN6thrust24THRUST_300001_SM_1000_NS6detail15normal_iteratorINSD_10device_ptrIiEEEEjS9_iNS7_10__identityEEEvT0_PT3_T1_NS0_13GridEvenShareISN_EET2_T4_E12temp_storage+16];
	selp.b32 	%r467, %r466, 0, %p43;
	add.s32 	%r468, %r465, %r467;
	setp.gt.u32 	%p44, %r6, 96;
	ld.shared.u32 	%r469, [_ZZN3cub18CUB_300001_SM_10006detail6reduce18DeviceReduceKernelINS2_10policy_hubIijN4cuda3std3__44plusIiEEE10Policy1000EN6thrust24THRUST_300001_SM_1000_NS6detail15normal_iteratorINSD_10device_ptrIiEEEEjS9_iNS7_10__identityEEEvT0_PT3_T1_NS0_13GridEvenShareISN_EET2_T4_E12temp_storage+20];
	selp.b32 	%r470, %r469, 0, %p44;
	add.s32 	%r471, %r468, %r470;
	setp.gt.u32 	%p45, %r6, 128;
	ld.shared.u32 	%r472, [_ZZN3cub18CUB_300001_SM_10006detail6reduce18DeviceReduceKernelINS2_10policy_hubIijN4cuda3std3__44plusIiEEE10Policy1000EN6thrust24THRUST_300001_SM_1000_NS6detail15normal_iteratorINSD_10device_ptrIiEEEEjS9_iNS7_10__identityEEEvT0_PT3_T1_NS0_13GridEvenShareISN_EET2_T4_E12temp_storage+24];
	selp.b32 	%r473, %r472, 0, %p45;
	add.s32 	%r474, %r471, %r473;
	setp.gt.u32 	%p46, %r6, 160;
	ld.shared.u32 	%r475, [_ZZN3cub18CUB_300001_SM_10006detail6reduce18DeviceReduceKernelINS2_10policy_hubIijN4cuda3std3__44plusIiEEE10Policy1000EN6thrust24THRUST_300001_SM_1000_NS6detail15normal_iteratorINSD_10device_ptrIiEEEEjS9_iNS7_10__identityEEEvT0_PT3_T1_NS0_13GridEvenShareISN_EET2_T4_E12temp_storage+28];
	selp.b32 	%r476, %r475, 0, %p46;
	add.s32 	%r477, %r474, %r476;
	setp.gt.u32 	%p47, %r6, 192;
	ld.shared.u32 	%r478, [_ZZN3cub18CUB_300001_SM_10006detail6reduce18DeviceReduceKernelINS2_10policy_hubIijN4cuda3std3__44plusIiEEE10Policy1000EN6thrust24THRUST_300001_SM_1000_NS6detail15normal_iteratorINSD_10device_ptrIiEEEEjS9_iNS7_10__identityEEEvT0_PT3_T1_NS0_13GridEvenShareISN_EET2_T4_E12temp_storage+32];
	selp.b32 	%r479, %r478, 0, %p47;
	add.s32 	%r480, %r477, %r479;
	setp.gt.u32 	%p48, %r6, 224;
	ld.shared.u32 	%r481, [_ZZN3cub18CUB_300001_SM_10006detail6reduce18DeviceReduceKernelINS2_10policy_hubIijN4cuda3std3__44plusIiEEE10Policy1000EN6thrust24THRUST_300001_SM_1000_NS6detail15normal_iteratorINSD_10device_ptrIiEEEEjS9_iNS7_10__identityEEEvT0_PT3_T1_NS0_13GridEvenShareISN_EET2_T4_E12temp_storage+36];
	selp.b32 	%r482, %r481, 0, %p48;
	add.s32 	%r574, %r480, %r482;
	bra.uni 	$L__BB14_48;
$L__BB14_26:
	mov.u32 	%r54, %tid.x;
	add.s32 	%r110, %r54, %r556;
	mul.wide.u32 	%rd4, %r110, 4;
	add.s64 	%rd5, %rd1, %rd4;
	ld.global.u32 	%r111, [%rd5];
	ld.global.u32 	%r112, [%rd5+1024];
	ld.global.u32 	%r113, [%rd5+2048];
	ld.global.u32 	%r114, [%rd5+3072];
	ld.global.u32 	%r115, [%rd5+4096];
	ld.global.u32 	%r116, [%rd5+5120];
	ld.global.u32 	%r117, [%rd5+6144];
	ld.global.u32 	%r118, [%rd5+7168];
	ld.global.u32 	%r119, [%rd5+8192];
	ld.global.u32 	%r120, [%rd5+9216];
	ld.global.u32 	%r121, [%rd5+10240];
	ld.global.u32 	%r122, [%rd5+11264];
	ld.global.u32 	%r123, [%rd5+12288];
	ld.global.u32 	%r124, [%rd5+13312];
	ld.global.u32 	%r125, [%rd5+14336];
	ld.global.u32 	%r126, [%rd5+15360];
	add.s32 	%r127, %r112, %r111;
	add.s32 	%r128, %r113, %r127;
	add.s32 	%r129, %r114, %r128;
	add.s32 	%r130, %r115, %r129;
	add.s32 	%r131, %r116, %r130;
	add.s32 	%r132, %r117, %r131;
	add.s32 	%r133, %r118, %r132;
	add.s32 	%r134, %r119, %r133;
	add.s32 	%r135, %r120, %r134;
	add.s32 	%r136, %r121, %r135;
	add.s32 	%r137, %r122, %r136;
	add.s32 	%r138, %r123, %r137;
	add.s32 	%r139, %r124, %r138;
	add.s32 	%r140, %r125, %r139;
	add.s32 	%r573, %r126, %r140;
	setp.lt.u32 	%p2, %r6, %r4;
	@%p2 bra 	$L__BB14_44;
	add.s32 	%r56, %r4, %r556;
	not.b32 	%r142, %r54;
	add.s32 	%r143, %r142, %r1;
	sub.s32 	%r144, %r143, %r4;
	sub.s32 	%r552, %r144, %r556;
	add.s32 	%r145, %r56, %r54;
	add.s32 	%r551, %r145, 2048;
	mov.b32 	%r554, 0;
	mov.u32 	%r553, %r56;
$L__BB14_28:
	add.s32 	%r556, %r556, %r4;
	add.s32 	%r147, %r1, -4096;
	setp.gt.u32 	%p3, %r556, %r147;
	@%p3 bra 	$L__BB14_30;
	add.s32 	%r148, %r54, %r556;
	mul.wide.u32 	%rd6, %r148, 4;
	add.s64 	%rd7, %rd1, %rd6;
	ld.global.u32 	%r149, [%rd7];
	ld.global.u32 	%r150, [%rd7+1024];
	ld.global.u32 	%r151, [%rd7+2048];
	ld.global.u32 	%r152, [%rd7+3072];
	ld.global.u32 	%r153, [%rd7+4096];
	ld.global.u32 	%r154, [%rd7+5120];
	ld.global.u32 	%r155, [%rd7+6144];
	ld.global.u32 	%r156, [%rd7+7168];
	ld.global.u32 	%r157, [%rd7+8192];
	ld.global.u32 	%r158, [%rd7+9216];
	ld.global.u32 	%r159, [%rd7+10240];
	ld.global.u32 	%r160, [%rd7+11264];
	ld.global.u32 	%r161, [%rd7+12288];
	ld.global.u32 	%r162, [%rd7+13312];
	ld.global.u32 	%r163, [%rd7+14336];
	ld.global.u32 	%r164, [%rd7+15360];
	add.s32 	%r165, %r149, %r573;
	add.s32 	%r166, %r150, %r165;
	add.s32 	%r167, %r151, %r166;
	add.s32 	%r168, %r152, %r167;
	add.s32 	%r169, %r153, %r168;
	add.s32 	%r170, %r154, %r169;
	add.s32 	%r171, %r155, %r170;
	add.s32 	%r172, %r156, %r171;
	add.s32 	%r173, %r157, %r172;
	add.s32 	%r174, %r158, %r173;
	add.s32 	%r175, %r159, %r174;
	add.s32 	%r176, %r160, %r175;
	add.s32 	%r177, %r161, %r176;
	add.s32 	%r178, %r162, %r177;
	add.s32 	%r179, %r163, %r178;
	add.s32 	%r573, %r164, %r179;
	sub.s32 	%r180, %r1, %r556;
	setp.lt.u32 	%p4, %r180, %r4;
	add.s32 	%r554, %r554, 1;
	add.s32 	%r553, %r553, %r4;
	sub.s32 	%r552, %r552, %r4;
	add.s32 	%r551, %r551, %r4;
	@%p4 bra 	$L__BB14_44;
	bra.uni 	$L__BB14_28;
$L__BB14_30:
	setp.le.u32 	%p5, %r1, %r556;
	sub.s32 	%r182, %r1, %r556;
	setp.ge.s32 	%p6, %r54, %r182;
	or.pred  	%p7, %p5, %p6;
	@%p7 bra 	$L__BB14_44;
	not.b32 	%r185, %r54;
	add.s32 	%r186, %r1, %r185;
	sub.s32 	%r187, %r186, %r56;
	mul.lo.s32 	%r188, %r2, %r554;
	shl.b32 	%r189, %r188, 12;
	sub.s32 	%r190, %r187, %r189;
	shr.u32 	%r191, %r190, 8;
	add.s32 	%r71, %r191, 1;
	and.b32  	%r72, %r71, 15;
	setp.lt.u32 	%p8, %r190, 3840;
	mov.u32 	%r565, %r54;
	@%p8 bra 	$L__BB14_35;
	or.b32  	%r559, %r54, 2048;
	shr.u32 	%r192, %r552, 8;
	add.s32 	%r193, %r192, 1;
	and.b32  	%r194, %r193, 33554416;
	neg.s32 	%r557, %r194;
$L__BB14_33:
	.pragma "nounroll";
	add.s32 	%r195, %r551, -2048;
	mul.wide.u32 	%rd8, %r195, 4;
	add.s64 	%rd9, %rd1, %rd8;
	ld.global.u32 	%r196, [%rd9];
	add.s32 	%r197, %r196, %r573;
	add.s32 	%r198, %r551, -1792;
	mul.wide.u32 	%rd10, %r198, 4;
	add.s64 	%rd11, %rd1, %rd10;
	ld.global.u32 	%r199, [%rd11];
	add.s32 	%r200, %r199, %r197;
	add.s32 	%r201, %r551, -1536;
	mul.wide.u32 	%rd12, %r201, 4;
	add.s64 	%rd13, %rd1, %rd12;
	ld.global.u32 	%r202, [%rd13];
	add.s32 	%r203, %r202, %r200;
	add.s32 	%r204, %r551, -1280;
	mul.wide.u32 	%rd14, %r204, 4;
	add.s64 	%rd15, %rd1, %rd14;
	ld.global.u32 	%r205, [%rd15];
	add.s32 	%r206, %r205, %r203;
	add.s32 	%r207, %r551, -1024;
	mul.wide.u32 	%rd16, %r207, 4;
	add.s64 	%rd17, %rd1, %rd16;
	ld.global.u32 	%r208, [%rd17];
	add.s32 	%r209, %r208, %r206;
	add.s32 	%r210, %r551, -768;
	mul.wide.u32 	%rd18, %r210, 4;
	add.s64 	%rd19, %rd1, %rd18;
	ld.global.u32 	%r211, [%rd19];
	add.s32 	%r212, %r211, %r209;
	add.s32 	%r213, %r551, -512;
	mul.wide.u32 	%rd20, %r213, 4;
	add.s64 	%rd21, %rd1, %rd20;
	ld.global.u32 	%r214, [%rd21];
	add.s32 	%r215, %r214, %r212;
	add.s32 	%r216, %r551, 1792;
	add.s32 	%r217, %r551, -256;
	mul.wide.u32 	%rd22, %r217, 4;
	add.s64 	%rd23, %rd1, %rd22;
	ld.global.u32 	%r218, [%rd23];
	add.s32 	%r219, %r218, %r215;
	mul.wide.u32 	%rd24, %r551, 4;
	add.s64 	%rd25, %rd1, %rd24;
	ld.global.u32 	%r220, [%rd25];
	add.s32 	%r221, %r220, %r219;
	add.s32 	%r222, %r551, 256;
	mul.wide.u32 	%rd26, %r222, 4;
	add.s64 	%rd27, %rd1, %rd26;
	ld.global.u32 	%r223, [%rd27];
	add.s32 	%r224, %r223, %r221;
	add.s32 	%r225, %r551, 512;
	mul.wide.u32 	%rd28, %r225, 4;
	add.s64 	%rd29, %rd1, %rd28;
	ld.global.u32 	%r226, [%rd29];
	add.s32 	%r227, %r226, %r224;
	add.s32 	%r228, %r551, 768;
	mul.wide.u32 	%rd30, %r228, 4;
	add.s64 	%rd31, %rd1, %rd30;
	ld.global.u32 	%r229, [%rd31];
	add.s32 	%r230, %r229, %r227;
	add.s32 	%r231, %r551, 1024;
	mul.wide.u32 	%rd32, %r231, 4;
	add.s64 	%rd33, %rd1, %rd32;
	ld.global.u32 	%r232, [%rd33];
	add.s32 	%r233, %r232, %r230;
	add.s32 	%r234, %r551, 1280;
	mul.wide.u32 	%rd34, %r234, 4;
	add.s64 	%rd35, %rd1, %rd34;
	ld.global.u32 	%r235, [%rd35];
	add.s32 	%r236, %r235, %r233;
	add.s32 	%r237, %r551, 1536;
	mul.wide.u32 	%rd36, %r237, 4;
	add.s64 	%rd37, %rd1, %rd36;
	ld.global.u32 	%r238, [%rd37];
	add.s32 	%r239, %r238, %r236;
	mul.wide.u32 	%rd38, %r216, 4;
	add.s64 	%rd39, %rd1, %rd38;
	ld.global.u32 	%r240, [%rd39];
	add.s32 	%r573, %r240, %r239;
	add.s32 	%r559, %r559, 4096;
	add.s32 	%r551, %r551, 4096;
	add.s32 	%r557, %r557, 16;
	setp.ne.s32 	%p9, %r557, 0;
	@%p9 bra 	$L__BB14_33;
	add.s32 	%r565, %r559, -2048;
$L__BB14_35:
	setp.eq.s32 	%p10, %r72, 0;
	@%p10 bra 	$L__BB14_44;
	and.b32  	%r87, %r71, 7;
	setp.lt.u32 	%p11, %r72, 8;
	@%p11 bra 	$L__BB14_38;
	add.s32 	%r242, %r565, %r556;
	mul.wide.u32 	%rd40, %r242, 4;
	add.s64 	%rd41, %rd1, %rd40;
	ld.global.u32 	%r243, [%rd41];
	add.s32 	%r244, %r243, %r573;
	add.s32 	%r245, %r242, 256;
	mul.wide.u32 	%rd42, %r245, 4;
	add.s64 	%rd43, %rd1, %rd42;
	ld.global.u32 	%r246, [%rd43];
	add.s32 	%r247, %r246, %r244;
	add.s32 	%r248, %r242, 512;
	mul.wide.u32 	%rd44, %r248, 4;
	add.s64 	%rd45, %rd1, %rd44;
	ld.global.u32 	%r249, [%rd45];
	add.s32 	%r250, %r249, %r247;
	add.s32 	%r251, %r242, 768;
	mul.wide.u32 	%rd46, %r251, 4;
	add.s64 	%rd47, %rd1, %rd46;
	ld.global.u32 	%r252, [%rd47];
	add.s32 	%r253, %r252, %r250;
	add.s32 	%r254, %r242, 1024;
	mul.wide.u32 	%rd48, %r254, 4;
	add.s64 	%rd49, %rd1, %rd48;
	ld.global.u32 	%r255, [%rd49];
	add.s32 	%r256, %r255, %r253;
	add.s32 	%r257, %r242, 1280;
	mul.wide.u32 	%rd50, %r257, 4;
	add.s64 	%rd51, %rd1, %rd50;
	ld.global.u32 	%r258, [%rd51];
	add.s32 	%r259, %r258, %r256;
	add.s32 	%r260, %r242, 1536;
	mul.wide.u32 	%rd52, %r260, 4;
	add.s64 	%rd53, %rd1, %rd52;
	ld.global.u32 	%r261, [%rd53];
	add.s32 	%r262, %r261, %r259;
	add.s32 	%r263, %r242, 1792;
	mul.wide.u32 	%rd54, %r263, 4;
	add.s64 	%rd55, %rd1, %rd54;
	ld.global.u32 	%r264, [%rd55];
	add.s32 	%r573, %r264, %r262;
	add.s32 	%r565, %r565, 2048;
$L__BB14_38:
	setp.eq.s32 	%p12, %r87, 0;
	@%p12 bra 	$L__BB14_44;
	setp.lt.u32 	%p13, %r87, 4;
	@%p13 bra 	$L__BB14_41;
	add.s32 	%r266, %r565, %r556;
	mul.wide.u32 	%rd56, %r266, 4;
	add.s64 	%rd57, %rd1, %rd56;
	ld.global.u32 	%r267, [%rd57];
	add.s32 	%r268, %r267, %r573;
	add.s32 	%r269, %r266, 256;
	mul.wide.u32 	%rd58, %r269, 4;
	add.s64 	%rd59, %rd1, %rd58;
	ld.global.u32 	%r270, [%rd59];
	add.s32 	%r271, %r270, %r268;
	add.s32 	%r272, %r266, 512;
	mul.wide.u32 	%rd60, %r272, 4;
	add.s64 	%rd61, %rd1, %rd60;
	ld.global.u32 	%r273, [%rd61];
	add.s32 	%r274, %r273, %r271;
	add.s32 	%r275, %r266, 768;
	mul.wide.u32 	%rd62, %r275, 4;
	add.s64 	%rd63, %rd1, %rd62;
	ld.global.u32 	%r276, [%rd63];
	add.s32 	%r573, %r276, %r274;
	add.s32 	%r565, %r565, 1024;
$L__BB14_41:
	and.b32  	%r277, %r71, 3;
	setp.eq.s32 	%p14, %r277, 0;
	@%p14 bra 	$L__BB14_44;
	add.s32 	%r571, %r565, %r553;
	cvt.u16.u32 	%rs1, %r552;
	shr.u16 	%rs2, %rs1, 8;
	add.s16 	%rs3, %rs2, 1;
	cvt.u32.u16 	%r278, %rs3;
	and.b32  	%r279, %r278, 3;
	neg.s32 	%r570, %r279;
$L__BB14_43:
	.pragma "nounroll";
	mul.wide.u32 	%rd64, %r571, 4;
	add.s64 	%rd65, %rd1, %rd64;
	ld.global.u32 	%r280, [%rd65];
	add.s32 	%r573, %r280, %r573;
	add.s32 	%r571, %r571, 256;
	add.s32 	%r570, %r570, 1;
	setp.ne.s32 	%p15, %r570, 0;
	@%p15 bra 	$L__BB14_43;
$L__BB14_44:
	// begin inline asm
	mov.u32 %r281, %laneid;
	// end inline asm
	mov.b32 	%r284, 1;
	mov.b32 	%r305, 31;
	mov.b32 	%r306, -1;
	// begin inline asm
	shfl.sync.down.b32 %r282, %r573, %r284, %r305, %r306;
	// end inline asm
	setp.gt.s32 	%p16, %r281, 30;
	selp.b32 	%r307, 0, %r282, %p16;
	add.s32 	%r288, %r307, %r573;
	mov.b32 	%r289, 2;
	// begin inline asm
	shfl.sync.down.b32 %r287, %r288, %r289, %r305, %r306;
	// end inline asm
	setp.gt.s32 	%p17, %r281, 29;
	selp.b32 	%r308, 0, %r287, %p17;
	add.s32 	%r293, %r288, %r308;
	mov.b32 	%r294, 4;
	// begin inline asm
	shfl.sync.down.b32 %r292, %r293, %r294, %r305, %r306;
	// end inline asm
	setp.gt.s32 	%p18, %r281, 27;
	selp.b32 	%r309, 0, %r292, %p18;
	add.s32 	%r298, %r293, %r309;
	mov.b32 	%r299, 8;
	// begin inline asm
	shfl.sync.down.b32 %r297, %r298, %r299, %r305, %r306;
	// end inline asm
	setp.gt.s32 	%p19, %r281, 23;
	selp.b32 	%r310, 0, %r297, %p19;
	add.s32 	%r303, %r298, %r310;
	mov.b32 	%r304, 16;
	// begin inline asm
	shfl.sync.down.b32 %r302, %r303, %r304, %r305, %r306;
	// end inline asm
	setp.gt.s32 	%p20, %r281, 15;
	selp.b32 	%r311, 0, %r302, %p20;
	add.s32 	%r574, %r303, %r311;
	setp.ne.s32 	%p21, %r281, 0;
	@%p21 bra 	$L__BB14_46;
	shr.u32 	%r312, %r54, 3;
	and.b32  	%r313, %r312, 124;
	mov.u32 	%r314, _ZZN3cub18CUB_300001_SM_10006detail6reduce18DeviceReduceKernelINS2_10policy_hubIijN4cuda3std3__44plusIiEEE10Policy1000EN6thrust24THRUST_300001_SM_1000_NS6detail15normal_iteratorINSD_10device_ptrIiEEEEjS9_iNS7_10__identityEEEvT0_PT3_T1_NS0_13GridEvenShareISN_EET2_T4_E12temp_storage;
	add.s32 	%r315, %r314, %r313;
	st.shared.u32 	[%r315+8], %r574;
$L__BB14_46:
	bar.sync 	0;
	setp.ne.s32 	%p22, %r54, 0;
	@%p22 bra 	$L__BB14_48;
	ld.shared.u32 	%r316, [_ZZN3cub18CUB_300001_SM_10006detail6reduce18DeviceReduceKernelINS2_10policy_hubIijN4cuda3std3__44plusIiEEE10Policy1000EN6thrust24THRUST_300001_SM_1000_NS6detail15normal_iteratorINSD_10device_ptrIiEEEEjS9_iNS7_10__identityEEEvT0_PT3_T1_NS0_13GridEvenShareISN_EET2_T4_E12temp_storage+12];
	add.s32 	%r317, %r316, %r574;
	ld.shared.u32 	%r318, [_ZZN3cub18CUB_300001_SM_10006detail6reduce18DeviceReduceKernelINS2_10policy_hubIijN4cuda3std3__44plusIiEEE10Policy1000EN6thrust24THRUST_300001_SM_1000_NS6detail15normal_iteratorINSD_10device_ptrIiEEEEjS9_iNS7_10__identityEEEvT0_PT3_T1_NS0_13GridEvenShareISN_EET2_T4_E12temp_storage+16];
	add.s32 	%r319, %r317, %r318;
	ld.shared.u32 	%r320, [_ZZN3cub18CUB_300001_SM_10006detail6reduce18DeviceReduceKernelINS2_10policy_hubIijN4cuda3std3__44plusIiEEE10Policy1000EN6thrust24THRUST_300001_SM_1000_NS6detail15normal_iteratorINSD_10device_ptrIiEEEEjS9_iNS7_10__identityEEEvT0_PT3_T1_NS0_13GridEvenShareISN_EET2_T4_E12temp_storage+20];
	add.s32 	%r321, %r319, %r320;
	ld.shared.u32 	%r322, [_ZZN3cub18CUB_300001_SM_10006detail6reduce18DeviceReduceKernelINS2_10policy_hubIijN4cuda3std3__44plusIiEEE10Policy1000EN6thrust24THRUST_300001_SM_1000_NS6detail15normal_iteratorINSD_10device_ptrIiEEEEjS9_iNS7_10__identityEEEvT0_PT3_T1_NS0_13GridEvenShareISN_EET2_T4_E12temp_storage+24];
	add.s32 	%r323, %r321, %r322;
	ld.shared.u32 	%r324, [_ZZN3cub18CUB_300001_SM_10006detail6reduce18DeviceReduceKernelINS2_10policy_hubIijN4cuda3std3__44plusIiEEE10Policy1000EN6thrust24THRUST_300001_SM_1000_NS6detail15normal_iteratorINSD_10device_ptrIiEEEEjS9_iNS7_10__identityEEEvT0_PT3_T1_NS0_13GridEvenShareISN_EET2_T4_E12temp_storage+28];
	add.s32 	%r325, %r323, %r324;
	ld.shared.u32 	%r326, [_ZZN3cub18CUB_300001_SM_10006detail6reduce18DeviceReduceKernelINS2_10policy_hubIijN4cuda3std3__44plusIiEEE10Policy1000EN6thrust24THRUST_300001_SM_1000_NS6detail15normal_iteratorINSD_10device_ptrIiEEEEjS9_iNS7_10__identityEEEvT0_PT3_T1_NS0_13GridEvenShareISN_EET2_T4_E12temp_storage+32];
	add.s32 	%r327, %r325, %r326;
	ld.shared.u32 	%r328, [_ZZN3cub18CUB_300001_SM_10006detail6reduce18DeviceReduceKernelINS2_10policy_hubIijN4cuda3std3__44plusIiEEE10Policy1000EN6thrust24THRUST_300001_SM_1000_NS6detail15normal_iteratorINSD_10device_ptrIiEEEEjS9_iNS7_10__identityEEEvT0_PT3_T1_NS0_13GridEvenShareISN_EET2_T4_E12temp_storage+36];
	add.s32 	%r574, %r327, %r328;
$L__BB14_48:
	mov.u32 	%r531, %tid.x;
	setp.ne.s32 	%p56, %r531, 0;
	@%p56 bra 	$L__BB14_50;
	ld.param.u64 	%rd129, [_ZN3cub18CUB_300001_SM_10006detail6reduce18DeviceReduceKernelINS2_10policy_hubIijN4cuda3std3__44plusIiEEE10Policy1000EN6thrust24THRUST_300001_SM_1000_NS6detail15normal_iteratorINSD_10device_ptrIiEEEEjS9_iNS7_10__identityEEEvT0_PT3_T1_NS0_13GridEvenShareISN_EET2_T4__param_1];
	cvta.to.global.u64 	%rd126, %rd129;
	mul.wide.u32 	%rd127, %r3, 4;
	add.s64 	%rd128, %rd126, %rd127;
	st.global.u32 	[%rd128], %r574;
$L__BB14_50:
	ret;

}
	// .globl	_ZN3cub18CUB_300001_SM_10006detail6reduce28DeviceReduceSingleTileKernelINS2_10policy_hubIijN4cuda3std3__44plusIiEEE10Policy1000EPiSC_iS9_iiNS7_10__identityEEEvT0_T1_T2_T3_T4_T6_
.visible .entry _ZN3cub18CUB_300001_SM_10006detail6reduce28DeviceReduceSingleTileKernelINS2_10policy_hubIijN4cuda3std3__44plusIiEEE10Policy1000EPiSC_iS9_iiNS7_10__identityEEEvT0_T1_T2_T3_T4_T6_(
	.param .u64 .ptr .align 1 _ZN3cub18CUB_300001_SM_10006detail6reduce28DeviceReduceSingleTileKernelINS2_10policy_hubIijN4cuda3std3__44plusIiEEE10Policy1000EPiSC_iS9_iiNS7_10__identityEEEvT0_T1_T2_T3_T4_T6__param_0,
	.param .u64 .ptr .align 1 _ZN3cub18CUB_300001_SM_10006detail6reduce28DeviceReduceSingleTileKernelINS2_10policy_hubIijN4cuda3std3__44plusIiEEE10Policy1000EPiSC_iS9_iiNS7_10__identityEEEvT0_T1_T2_T3_T4_T6__param_1,
	.param .u32 _ZN3cub18CUB_300001_SM_10006detail6reduce28DeviceReduceSingleTileKernelINS2_10policy_hubIijN4cuda3std3__44plusIiEEE10Policy1000EPiSC_iS9_iiNS7_10__identityEEEvT0_T1_T2_T3_T4_T6__param_2,
	.param .align 1 .b8 _ZN3cub18CUB_300001_SM_10006detail6reduce28DeviceReduceSingleTileKernelINS2_10policy_hubIijN4cuda3std3__44plusIiEEE10Policy1000EPiSC_iS9_iiNS7_10__identityEEEvT0_T1_T2_T3_T4_T6__param_3[1],
	.param .u32 _ZN3cub18CUB_300001_SM_10006detail6reduce28DeviceReduceSingleTileKernelINS2_10policy_hubIijN4cuda3std3__44plusIiEEE10Policy1000EPiSC_iS9_iiNS7_10__identityEEEvT0_T1_T2_T3_T4_T6__param_4,
	.param .align 1 .b8 _ZN3cub18CUB_300001_SM_10006detail6reduce28DeviceReduceSingleTileKernelINS2_10policy_hubIijN4cuda3std3__44plusIiEEE10Policy1000EPiSC_iS9_iiNS7_10__identityEEEvT0_T1_T2_T3_T4_T6__param_5[1]
)
.maxntid 256
.minnctapersm 1
{
	.reg .pred 	%p<97>;
	.reg .b32 	%r<687>;
	.reg .b64 	%rd<125>;
	// demoted variable
	.shared .align 4 .b8 _ZZN3cub18CUB_300001_SM_10006detail6reduce28DeviceReduceSingleTileKernelINS2_10policy_hubIijN4cuda3std3__44plusIiEEE10Policy1000EPiSC_iS9_iiNS7_10__identityEEEvT0_T1_T2_T3_T4_T6_E12temp_storage[44];
	ld.param.u64 	%rd16, [_ZN3cub18CUB_300001_SM_10006detail6reduce28DeviceReduceSingleTileKernelINS2_10policy_hubIijN4cuda3std3__44plusIiEEE10Policy1000EPiSC_iS9_iiNS7_10__identityEEEvT0_T1_T2_T3_T4_T6__param_0];
	ld.param.u64 	%rd17, [_ZN3cub18CUB_300001_SM_10006detail6reduce28DeviceReduceSingleTileKernelINS2_10policy_hubIijN4cuda3std3__44plusIiEEE10Policy1000EPiSC_iS9_iiNS7_10__identityEEEvT0_T1_T2_T3_T4_T6__param_1];
	ld.param.u32 	%r120, [_ZN3cub18CUB_300001_SM_10006detail6reduce28DeviceReduceSingleTileKernelINS2_10policy_hubIijN4cuda3std3__44plusIiEEE10Policy1000EPiSC_iS9_iiNS7_10__identityEEEvT0_T1_T2_T3_T4_T6__param_2];
	ld.param.u32 	%r121, [_ZN3cub18CUB_300001_SM_10006detail6reduce28DeviceReduceSingleTileKernelINS2_10policy_hubIijN4cuda3std3__44plusIiEEE10Policy1000EPiSC_iS9_iiNS7_10__identityEEEvT0_T1_T2_T3_T4_T6__param_4];
	cvta.to.global.u64 	%rd1, %rd17;
	setp.ne.s32 	%p1, %r120, 0;
	@%p1 bra 	$L__BB15_3;
	mov.u32 	%r633, %tid.x;
	setp.ne.s32 	%p96, %r633, 0;
	@%p96 bra 	$L__BB15_74;
	st.global.u32 	[%rd1], %r121;
	bra.uni 	$L__BB15_74;
$L__BB15_3:
	and.b64  	%rd18, %rd16, 15;
	setp.ne.s64 	%p2, %rd18, 0;
	@%p2 bra 	$L__BB15_38;
	setp.gt.s32 	%p49, %r120, 4095;
	@%p49 bra 	$L__BB15_22;
	mov.u32 	%r1, %tid.x;
	setp.ge.s32 	%p66, %r1, %r120;
	mov.b32 	%r644, 0;
	mov.u32 	%r639, %r1;
	@%p66 bra 	$L__BB15_7;
	mul.wide.u32 	%rd113, %r1, 4;
	add.s64 	%rd112, %rd16, %rd113;
	// begin inline asm
	ld.global.nc.u32 %r644, [%rd112];
	// end inline asm
	add.s32 	%r639, %r1, 256;
$L__BB15_7:
	setp.ge.s32 	%p67, %r639, %r120;
	@%p67 bra 	$L__BB15_13;
	not.b32 	%r507, %r639;
	add.s32 	%r6, %r120, %r507;
	and.b32  	%r508, %r6, 768;
	setp.eq.s32 	%p68, %r508, 768;
	@%p68 bra 	$L__BB15_11;
	mul.wide.u32 	%rd114, %r639, 4;
	add.s64 	%rd121, %rd16, %rd114;
	shr.u32 	%r509, %r6, 8;
	add.s32 	%r510, %r509, 1;
	and.b32  	%r511, %r510, 3;
	neg.s32 	%r636, %r511;
$L__BB15_10:
	.pragma "nounroll";
	// begin inline asm
	ld.global.nc.u32 %r512, [%rd121];
	// end inline asm
	add.s32 	%r644, %r512, %r644;
	add.s32 	%r639, %r639, 256;
	add.s64 	%rd121, %rd121, 1024;
	add.s32 	%r636, %r636, 1;
	setp.ne.s32 	%p69, %r636, 0;
	@%p69 bra 	$L__BB15_10;
$L__BB15_11:
	setp.lt.u32 	%p70, %r6, 768;
	@%p70 bra 	$L__BB15_13;
$L__BB15_12:
	mul.wide.s32 	%rd120, %r639, 4;
	add.s64 	%rd116, %rd16, %rd120;
	// begin inline asm
	ld.global.nc.u32 %r513, [%rd116];
	// end inline asm
	add.s32 	%r517, %r513, %r644;
	add.s64 	%rd117, %rd116, 1024;
	// begin inline asm
	ld.global.nc.u32 %r514, [%rd117];
	// end inline asm
	add.s32 	%r518, %r514, %r517;
	add.s64 	%rd118, %rd116, 2048;
	// begin inline asm
	ld.global.nc.u32 %r515, [%rd118];
	// end inline asm
	add.s32 	%r519, %r515, %r518;
	add.s64 	%rd119, %rd116, 3072;
	// begin inline asm
	ld.global.nc.u32 %r516, [%rd119];
	// end inline asm
	add.s32 	%r644, %r516, %r519;
	add.s32 	%r639, %r639, 1024;
	setp.lt.s32 	%p71, %r639, %r120;
	@%p71 bra 	$L__BB15_12;
$L__BB15_13:
	setp.lt.s32 	%p72, %r120, 256;
	@%p72 bra 	$L__BB15_18;
	// begin inline asm
	mov.u32 %r583, %laneid;
	// end inline asm
	mov.b32 	%r586, 1;
	mov.b32 	%r607, 31;
	mov.b32 	%r608, -1;
	// begin inline asm
	shfl.sync.down.b32 %r584, %r644, %r586, %r607, %r608;
	// end inline asm
	setp.gt.s32 	%p88, %r583, 30;
	selp.b32 	%r609, 0, %r584, %p88;
	add.s32 	%r590, %r609, %r644;
	mov.b32 	%r591, 2;
	// begin inline asm
	shfl.sync.down.b32 %r589, %r590, %r591, %r607, %r608;
	// end inline asm
	setp.gt.s32 	%p89, %r583, 29;
	selp.b32 	%r610, 0, %r589, %p89;
	add.s32 	%r595, %r590, %r610;
	mov.b32 	%r596, 4;
	// begin inline asm
	shfl.sync.down.b32 %r594, %r595, %r596, %r607, %r608;
	// end inline asm
	setp.gt.s32 	%p90, %r583, 27;
	selp.b32 	%r611, 0, %r594, %p90;
	add.s32 	%r600, %r595, %r611;
	mov.b32 	%r601, 8;
	// begin inline asm
	shfl.sync.down.b32 %r599, %r600, %r601, %r607, %r608;
	// end inline asm
	setp.gt.s32 	%p91, %r583, 23;
	selp.b32 	%r612, 0, %r599, %p91;
	add.s32 	%r605, %r600, %r612;
	mov.b32 	%r606, 16;
	// begin inline asm
	shfl.sync.down.b32 %r604, %r605, %r606, %r607, %r608;
	// end inline asm
	setp.gt.s32 	%p92, %r583, 15;
	selp.b32 	%r613, 0, %r604, %p92;
	add.s32 	%r686, %r605, %r613;
	setp.ne.s32 	%p93, %r583, 0;
	@%p93 bra 	$L__BB15_16;
	shr.u32 	%r614, %r1, 3;
	and.b32  	%r615, %r614, 124;
	mov.u32 	%r616, _ZZN3cub18CUB_300001_SM_10006detail6reduce28DeviceReduceSingleTileKernelINS2_10policy_hubIijN4cuda3std3__44plusIiEEE10Policy1000EPiSC_iS9_iiNS7_10__identityEEEvT0_T1_T2_T3_T4_T6_E12temp_storage;
	add.s32 	%r617, %r616, %r615;
	st.shared.u32 	[%r617+8], %r686;
$L__BB15_16:
	bar.sync 	0;
	setp.ne.s32 	%p94, %r1, 0;
	@%p94 bra 	$L__BB15_72;
	ld.shared.u32 	%r618, [_ZZN3cub18CUB_300001_SM_10006detail6reduce28DeviceReduceSingleTileKernelINS2_10policy_hubIijN4cuda3std3__44plusIiEEE10Policy1000EPiSC_iS9_iiNS7_10__identityEEEvT0_T1_T2_T3_T4_T6_E12temp_storage+12];
	add.s32 	%r619, %r618, %r686;
	ld.shared.u32 	%r620, [_ZZN3cub18CUB_300001_SM_10006detail6reduce28DeviceReduceSingleTileKernelINS2_10policy_hubIijN4cuda3std3__44plusIiEEE10Policy1000EPiSC_iS9_iiNS7_10__identityEEEvT0_T1_T2_T3_T4_T6_E12temp_storage+16];
	add.s32 	%r621, %r619, %r620;
	ld.shared.u32 	%r622, [_ZZN3cub18CUB_300001_SM_10006detail6reduce28DeviceReduceSingleTileKernelINS2_10policy_hubIijN4cuda3std3__44plusIiEEE10Policy1000EPiSC_iS9_iiNS7_10__identityEEEvT0_T1_T2_T3_T4_T6_E12temp_storage+20];
	add.s32 	%r623, %r621, %r622;
	ld.shared.u32 	%r624, [_ZZN3cub18CUB_300001_SM_10006detail6reduce28DeviceReduceSingleTileKernelINS2_10policy_hubIijN4cuda3std3__44plusIiEEE10Policy1000EPiSC_iS9_iiNS7_10__identityEEEvT0_T1_T2_T3_T4_T6_E12temp_storage+24];
	add.s32 	%r625, %r623, %r624;
	ld.shared.u32 	%r626, [_ZZN3cub18CUB_300001_SM_10006detail6reduce28DeviceReduceSingleTileKernelINS2_10policy_hubIijN4cuda3std3__44plusIiEEE10Policy1000EPiSC_iS9_iiNS7_10__identityEEEvT0_T1_T2_T3_T4_T6_E12temp_storage+28];
	add.s32 	%r627, %r625, %r626;
	ld.shared.u32 	%r628, [_ZZN3cub18CUB_300001_SM_10006detail6reduce28DeviceReduceSingleTileKernelINS2_10policy_hubIijN4cuda3std3__44plusIiEEE10Policy1000EPiSC_iS9_iiNS7_10__identityEEEvT0_T1_T2_T3_T4_T6_E12temp_storage+32];
	add.s32 	%r629, %r627, %r628;
	ld.shared.u32 	%r630, [_ZZN3cub18CUB_300001_SM_10006detail6reduce28DeviceReduceSingleTileKernelINS2_10policy_hubIijN4cuda3std3__44plusIiEEE10Policy1000EPiSC_iS9_iiNS7_10__identityEEEvT0_T1_T2_T3_T4_T6_E12temp_storage+36];
	add.s32 	%r686, %r629, %r630;
	bra.uni 	$L__BB15_72;
$L__BB15_18:
	// begin inline asm
	mov.u32 %r520, %laneid;
	// end inline asm
	and.b32  	%r546, %r1, 992;
	add.s32 	%r547, %r546, 32;
	setp.gt.s32 	%p73, %r547, %r120;
	not.b32 	%r548, %r546;
	add.s32 	%r549, %r120, %r548;
	selp.b32 	%r544, %r549, 31, %p73;
	mov.b32 	%r523, 1;
	mov.b32 	%r545, -1;
	// begin inline asm
	shfl.sync.down.b32 %r521, %r644, %r523, %r544, %r545;
	// end inline asm
	setp.lt.s32 	%p74, %r520, %r544;
	selp.b32 	%r550, %r521, 0, %p74;
	add.s32 	%r527, %r550, %r644;
	mov.b32 	%r528, 2;
	// begin inline asm
	shfl.sync.down.b32 %r526, %r527, %r528, %r544, %r545;
	// end inline asm
	add.s32 	%r551, %r520, 2;
	setp.gt.s32 	%p75, %r551, %r544;
	selp.b32 	%r552, 0, %r526, %p75;
	add.s32 	%r532, %r527, %r552;
	mov.b32 	%r533, 4;
	// begin inline asm
	shfl.sync.down.b32 %r531, %r532, %r533, %r544, %r545;
	// end inline asm
	add.s32 	%r553, %r520, 4;
	setp.gt.s32 	%p76, %r553, %r544;
	selp.b32 	%r554, 0, %r531, %p76;
	add.s32 	%r537, %r532, %r554;
	mov.b32 	%r538, 8;
	// begin inline asm
	shfl.sync.down.b32 %r536, %r537, %r538, %r544, %r545;
	// end inline asm
	add.s32 	%r555, %r520, 8;
	setp.gt.s32 	%p77, %r555, %r544;
	selp.b32 	%r556, 0, %r536, %p77;
	add.s32 	%r542, %r537, %r556;
	mov.b32 	%r543, 16;
	// begin inline asm
	shfl.sync.down.b32 %r541, %r542, %r543, %r544, %r545;
	// end inline asm
	add.s32 	%r557, %r520, 16;
	setp.gt.s32 	%p78, %r557, %r544;
	selp.b32 	%r558, 0, %r541, %p78;
	add.s32 	%r686, %r542, %r558;
	setp.ne.s32 	%p79, %r520, 0;
	@%p79 bra 	$L__BB15_20;
	shr.u32 	%r559, %r1, 3;
	and.b32  	%r560, %r559, 124;
	mov.u32 	%r561, _ZZN3cub18CUB_300001_SM_10006detail6reduce28DeviceReduceSingleTileKernelINS2_10policy_hubIijN4cuda3std3__44plusIiEEE10Policy1000EPiSC_iS9_iiNS7_10__identityEEEvT0_T1_T2_T3_T4_T6_E12temp_storage;
	add.s32 	%r562, %r561, %r560;
	st.shared.u32 	[%r562+8], %r686;
$L__BB15_20:
	bar.sync 	0;
	setp.ne.s32 	%p80, %r1, 0;
	@%p80 bra 	$L__BB15_72;
	setp.gt.s32 	%p81, %r120, 32;
	ld.shared.u32 	%r563, [_ZZN3cub18CUB_300001_SM_10006detail6reduce28DeviceReduceSingleTileKernelINS2_10policy_hubIijN4cuda3std3__44plusIiEEE10Policy1000EPiSC_iS9_iiNS7_10__identityEEEvT0_T1_T2_T3_T4_T6_E12temp_storage+12];
	selp.b32 	%r564, %r563, 0, %p81;
	add.s32 	%r565, %r564, %r686;
	setp.gt.s32 	%p82, %r120, 64;
	ld.shared.u32 	%r566, [_ZZN3cub18CUB_300001_SM_10006detail6reduce28DeviceReduceSingleTileKernelINS2_10policy_hubIijN4cuda3std3__44plusIiEEE10Policy1000EPiSC_iS9_iiNS7_10__identityEEEvT0_T1_T2_T3_T4_T6_E12temp_storage+16];
	selp.b32 	%r567, %r566, 0, %p82;
	add.s32 	%r568, %r565, %r567;
	setp.gt.s32 	%p83, %r120, 96;
	ld.shared.u32 	%r569, [_ZZN3cub18CUB_300001_SM_10006detail6reduce28DeviceReduceSingleTileKernelINS2_10policy_hubIijN4cuda3std3__44plusIiEEE10Policy1000EPiSC_iS9_iiNS7_10__identityEEEvT0_T1_T2_T3_T4_T6_E12temp_storage+20];
	selp.b32 	%r570, %r569, 0, %p83;
	add.s32 	%r571, %r568, %r570;
	setp.gt.s32 	%p84, %r120, 128;
	ld.shared.u32 	%r572, [_ZZN3cub18CUB_300001_SM_10006detail6reduce28DeviceReduceSingleTileKernelINS2_10policy_hubIijN4cuda3std3__44plusIiEEE10Policy1000EPiSC_iS9_iiNS7_10__identityEEEvT0_T1_T2_T3_T4_T6_E12temp_storage+24];
	selp.b32 	%r573, %r572, 0, %p84;
	add.s32 	%r574, %r571, %r573;
	setp.gt.s32 	%p85, %r120, 160;
	ld.shared.u32 	%r575, [_ZZN3cub18CUB_300001_SM_10006detail6reduce28DeviceReduceSingleTileKernelINS2_10policy_hubIijN4cuda3std3__44plusIiEEE10Policy1000EPiSC_iS9_iiNS7_10__identityEEEvT0_T1_T2_T3_T4_T6_E12temp_storage+28];
	selp.b32 	%r576, %r575, 0, %p85;
	add.s32 	%r577, %r574, %r576;
	setp.gt.s32 	%p86, %r120, 192;
	ld.shared.u32 	%r578, [_ZZN3cub18CUB_300001_SM_10006detail6reduce28DeviceReduceSingleTileKernelINS2_10policy_hubIijN4cuda3std3__44plusIiEEE10Policy1000EPiSC_iS9_iiNS7_10__identityEEEvT0_T1_T2_T3_T4_T6_E12temp_storage+32];
	selp.b32 	%r579, %r578, 0, %p86;
	add.s32 	%r580, %r577, %r579;
	setp.gt.s32 	%p87, %r120, 224;
	ld.shared.u32 	%r581, [_ZZN3cub18CUB_300001_SM_10006detail6reduce28DeviceReduceSingleTileKernelINS2_10policy_hubIijN4cuda3std3__44plusIiEEE10Policy1000EPiSC_iS9_iiNS7_10__identityEEEvT0_T1_T2_T3_T4_T6_E12temp_storage+36];
	selp.b32 	%r582, %r581, 0, %p87;
	add.s32 	%r686, %r580, %r582;
	bra.uni 	$L__BB15_72;
$L__BB15_22:
	mov.u32 	%r26, %tid.x;
	shl.b32 	%r377, %r26, 2;
	mul.wide.u32 	%rd86, %r377, 4;
	add.s64 	%rd76, %rd16, %rd86;
	// begin inline asm
	ld.global.nc.v2.u64 {%rd74, %rd75}, [%rd76];
	// end inline asm
	mov.b64 	{%r378, %r379}, %rd75;
	mov.b64 	{%r380, %r381}, %rd74;
	add.s64 	%rd79, %rd76, 4096;
	// begin inline asm
	ld.global.nc.v2.u64 {%rd77, %rd78}, [%rd79];
	// end inline asm
	mov.b64 	{%r382, %r383}, %rd78;
	mov.b64 	{%r384, %r385}, %rd77;
	add.s64 	%rd82, %rd76, 8192;
	// begin inline asm
	ld.global.nc.v2.u64 {%rd80, %rd81}, [%rd82];
	// end inline asm
	mov.b64 	{%r386, %r387}, %rd81;
	mov.b64 	{%r388, %r389}, %rd80;
	add.s64 	%rd85, %rd76, 12288;
	// begin inline asm
	ld.global.nc.v2.u64 {%rd83, %rd84}, [%rd85];
	// end inline asm
	mov.b64 	{%r390, %r391}, %rd84;
	mov.b64 	{%r392, %r393}, %rd83;
	add.s32 	%r394, %r381, %r380;
	add.s32 	%r395, %r378, %r394;
	add.s32 	%r396, %r379, %r395;
	add.s32 	%r397, %r384, %r396;
	add.s32 	%r398, %r385, %r397;
	add.s32 	%r399, %r382, %r398;
	add.s32 	%r400, %r383, %r399;
	add.s32 	%r401, %r388, %r400;
	add.s32 	%r402, %r389, %r401;
	add.s32 	%r403, %r386, %r402;
	add.s32 	%r404, %r387, %r403;
	add.s32 	%r405, %r392, %r404;
	add.s32 	%r406, %r393, %r405;
	add.s32 	%r407, %r390, %r406;
	add.s32 	%r659, %r391, %r407;
	setp.lt.u32 	%p50, %r120, 8192;
	mov.b32 	%r648, 4096;
	@%p50 bra 	$L__BB15_26;
	add.s32 	%r28, %r120, -4096;
	mov.b32 	%r648, 4096;
$L__BB15_24:
	mul.wide.s32 	%rd99, %r648, 4;
	add.s64 	%rd89, %rd76, %rd99;
	// begin inline asm
	ld.global.nc.v2.u64 {%rd87, %rd88}, [%rd89];
	// end inline asm
	mov.b64 	{%r409, %r410}, %rd88;
	mov.b64 	{%r411, %r412}, %rd87;
	add.s64 	%rd92, %rd89, 4096;
	// begin inline asm
	ld.global.nc.v2.u64 {%rd90, %rd91}, [%rd92];
	// end inline asm
	mov.b64 	{%r413, %r414}, %rd91;
	mov.b64 	{%r415, %r416}, %rd90;
	add.s64 	%rd95, %rd89, 8192;
	// begin inline asm
	ld.global.nc.v2.u64 {%rd93, %rd94}, [%rd95];
	// end inline asm
	mov.b64 	{%r417, %r418}, %rd94;
	mov.b64 	{%r419, %r420}, %rd93;
	add.s64 	%rd98, %rd89, 12288;
	// begin inline asm
	ld.global.nc.v2.u64 {%rd96, %rd97}, [%rd98];
	// end inline asm
	mov.b64 	{%r421, %r422}, %rd97;
	mov.b64 	{%r423, %r424}, %rd96;
	add.s32 	%r425, %r411, %r659;
	add.s32 	%r426, %r412, %r425;
	add.s32 	%r427, %r409, %r426;
	add.s32 	%r428, %r410, %r427;
	add.s32 	%r429, %r415, %r428;
	add.s32 	%r430, %r416, %r429;
	add.s32 	%r431, %r413, %r430;
	add.s32 	%r432, %r414, %r431;
	add.s32 	%r433, %r419, %r432;
	add.s32 	%r434, %r420, %r433;
	add.s32 	%r435, %r417, %r434;
	add.s32 	%r436, %r418, %r435;
	add.s32 	%r437, %r423, %r436;
	add.s32 	%r438, %r424, %r437;
	add.s32 	%r439, %r421, %r438;
	add.s32 	%r659, %r422, %r439;
	sub.s32 	%r440, %r120, %r648;
	setp.lt.s32 	%p51, %r440, 4096;
	@%p51 bra 	$L__BB15_34;
	add.s32 	%r648, %r648, 4096;
	setp.le.s32 	%p52, %r648, %r28;
	@%p52 bra 	$L__BB15_24;
$L__BB15_26:
	setp.le.s32 	%p53, %r120, %r648;
	@%p53 bra 	$L__BB15_34;
	sub.s32 	%r35, %r120, %r648;
	setp.ge.s32 	%p54, %r26, %r35;
	@%p54 bra 	$L__BB15_34;
	not.b32 	%r442, %r26;
	add.s32 	%r443, %r120, %r442;
	sub.s32 	%r36, %r443, %r648;
	and.b32  	%r444, %r36, 768;
	setp.eq.s32 	%p55, %r444, 768;
	mov.u32 	%r653, %r26;
	@%p55 bra 	$L__BB15_31;
	add.s32 	%r650, %r26, %r648;
	shr.u32 	%r445, %r36, 8;
	add.s32 	%r446, %r445, 1;
	and.b32  	%r447, %r446, 3;
	neg.s32 	%r649, %r447;
	mov.u32 	%r653, %r26;
$L__BB15_30:
	.pragma "nounroll";
	mul.wide.u32 	%rd101, %r650, 4;
	add.s64 	%rd100, %rd16, %rd101;
	// begin inline asm
	ld.global.nc.u32 %r448, [%rd100];
	// end inline asm
	add.s32 	%r659, %r448, %r659;
	add.s32 	%r653, %r653, 256;
	add.s32 	%r650, %r650, 256;
	add.s32 	%r649, %r649, 1;
	setp.ne.s32 	%p56, %r649, 0;
	@%p56 bra 	$L__BB15_30;
$L__BB15_31:
	setp.lt.u32 	%p57, %r36, 768;
	@%p57 bra 	$L__BB15_34;
	cvt.u64.u32 	%rd102, %r653;
	cvt.u64.u32 	%rd103, %r648;
	add.s64 	%rd104, %rd102, %rd103;
	shl.b64 	%rd105, %rd104, 2;
	add.s64 	%rd106, %rd105, %rd16;
	add.s64 	%rd122, %rd106, 2048;
	add.s32 	%r656, %r653, %r648;
$L__BB15_33:
	mul.wide.u32 	%rd111, %r656, 4;
	add.s64 	%rd107, %rd16, %rd111;
	// begin inline asm
	ld.global.nc.u32 %r449, [%rd107];
	// end inline asm
	add.s32 	%r453, %r449, %r659;
	add.s64 	%rd108, %rd122, -1024;
	// begin inline asm
	ld.global.nc.u32 %r450, [%rd108];
	// end inline asm
	add.s32 	%r454, %r450, %r453;
	// begin inline asm
	ld.global.nc.u32 %r451, [%rd122];
	// end inline asm
	add.s32 	%r455, %r451, %r454;
	add.s64 	%rd110, %rd122, 1024;
	// begin inline asm
	ld.global.nc.u32 %r452, [%rd110];
	// end inline asm
	add.s32 	%r659, %r452, %r455;
	add.s32 	%r653, %r653, 1024;
	add.s64 	%rd122, %rd122, 4096;
	add.s32 	%r656, %r656, 1024;
	setp.lt.s32 	%p58, %r653, %r35;
	@%p58 bra 	$L__BB15_33;
$L__BB15_34:
	// begin inline asm
	mov.u32 %r456, %laneid;
	// end inline asm
	mov.b32 	%r459, 1;
	mov.b32 	%r480, 31;
	mov.b32 	%r481, -1;
	// begin inline asm
	shfl.sync.down.b32 %r457, %r659, %r459, %r480, %r481;
	// end inline asm
	setp.gt.s32 	%p59, %r456, 30;
	selp.b32 	%r482, 0, %r457, %p59;
	add.s32 	%r463, %r482, %r659;
	mov.b32 	%r464, 2;
	// begin inline asm
	shfl.sync.down.b32 %r462, %r463, %r464, %r480, %r481;
	// end inline asm
	setp.gt.s32 	%p60, %r456, 29;
	selp.b32 	%r483, 0, %r462, %p60;
	add.s32 	%r468, %r463, %r483;
	mov.b32 	%r469, 4;
	// begin inline asm
	shfl.sync.down.b32 %r467, %r468, %r469, %r480, %r481;
	// end inline asm
	setp.gt.s32 	%p61, %r456, 27;
	selp.b32 	%r484, 0, %r467, %p61;
	add.s32 	%r473, %r468, %r484;
	mov.b32 	%r474, 8;
	// begin inline asm
	shfl.sync.down.b32 %r472, %r473, %r474, %r480, %r481;
	// end inline asm
	setp.gt.s32 	%p62, %r456, 23;
	selp.b32 	%r485, 0, %r472, %p62;
	add.s32 	%r478, %r473, %r485;
	mov.b32 	%r479, 16;
	// begin inline asm
	shfl.sync.down.b32 %r477, %r478, %r479, %r480, %r481;
	// end inline asm
	setp.gt.s32 	%p63, %r456, 15;
	selp.b32 	%r486, 0, %r477, %p63;
	add.s32 	%r686, %r478, %r486;
	setp.ne.s32 	%p64, %r456, 0;
	@%p64 bra 	$L__BB15_36;
	shr.u32 	%r487, %r26, 3;
	and.b32  	%r488, %r487, 124;
	mov.u32 	%r489, _ZZN3cub18CUB_300001_SM_10006detail6reduce28DeviceReduceSingleTileKernelINS2_10policy_hubIijN4cuda3std3__44plusIiEEE10Policy1000EPiSC_iS9_iiNS7_10__identityEEEvT0_T1_T2_T3_T4_T6_E12temp_storage;
	add.s32 	%r490, %r489, %r488;
	st.shared.u32 	[%r490+8], %r686;
$L__BB15_36:
	bar.sync 	0;
	setp.ne.s32 	%p65, %r26, 0;
	@%p65 bra 	$L__BB15_72;
	ld.shared.u32 	%r491, [_ZZN3cub18CUB_300001_SM_10006detail6reduce28DeviceReduceSingleTileKernelINS2_10policy_hubIijN4cuda3std3__44plusIiEEE10Policy1000EPiSC_iS9_iiNS7_10__identityEEEvT0_T1_T2_T3_T4_T6_E12temp_storage+12];
	add.s32 	%r492, %r491, %r686;
	ld.shared.u32 	%r493, [_ZZN3cub18CUB_300001_SM_10006detail6reduce28DeviceReduceSingleTileKernelINS2_10policy_hubIijN4cuda3std3__44plusIiEEE10Policy1000EPiSC_iS9_iiNS7_10__identityEEEvT0_T1_T2_T3_T4_T6_E12temp_storage+16];
	add.s32 	%r494, %r492, %r493;
	ld.shared.u32 	%r495, [_ZZN3cub18CUB_300001_SM_10006detail6reduce28DeviceReduceSingleTileKernelINS2_10policy_hubIijN4cuda3std3__44plusIiEEE10Policy1000EPiSC_iS9_iiNS7_10__identityEEEvT0_T1_T2_T3_T4_T6_E12temp_storage+20];
	add.s32 	%r496, %r494, %r495;
	ld.shared.u32 	%r497, [_ZZN3cub18CUB_300001_SM_10006detail6reduce28DeviceReduceSingleTileKernelINS2_10policy_hubIijN4cuda3std3__44plusIiEEE10Policy1000EPiSC_iS9_iiNS7_10__identityEEEvT0_T1_T2_T3_T4_T6_E12temp_storage+24];
	add.s32 	%r498, %r496, %r497;
	ld.shared.u32 	%r499, [_ZZN3cub18CUB_300001_SM_10006detail6reduce28DeviceReduceSingleTileKernelINS2_10policy_hubIijN4cuda3std3__44plusIiEEE10Policy1000EPiSC_iS9_iiNS7_10__identityEEEvT0_T1_T2_T3_T4_T6_E12temp_storage+28];
	add.s32 	%r500, %r498, %r499;
	ld.shared.u32 	%r501, [_ZZN3cub18CUB_300001_SM_10006detail6reduce28DeviceReduceSingleTileKernelINS2_10policy_hubIijN4cuda3std3__44plusIiEEE10Policy1000EPiSC_iS9_iiNS7_10__identityEEEvT0_T1_T2_T3_T4_T6_E12temp_storage+32];
	add.s32 	%r502, %r500, %r501;
	ld.shared.u32 	%r503, [_ZZN3cub18CUB_300001_SM_10006detail6reduce28DeviceReduceSingleTileKernelINS2_10policy_hubIijN4cuda3std3__44plusIiEEE10Policy1000EPiSC_iS9_iiNS7_10__identityEEEvT0_T1_T2_T3_T4_T6_E12temp_storage+36];
	add.s32 	%r686, %r502, %r503;
	bra.uni 	$L__BB15_72;
$L__BB15_38:
	setp.gt.s32 	%p3, %r120, 4095;
	@%p3 bra 	$L__BB15_56;
	mov.u32 	%r60, %tid.x;
	setp.ge.s32 	%p20, %r60, %r120;
	mov.b32 	%r670, 0;
	mov.u32 	%r665, %r60;
	@%p20 bra 	$L__BB15_41;
	mul.wide.u32 	%rd66, %r60, 4;
	add.s64 	%rd65, %rd16, %rd66;
	// begin inline asm
	ld.global.nc.u32 %r670, [%rd65];
	// end inline asm
	add.s32 	%r665, %r60, 256;
$L__BB15_41:
	setp.ge.s32 	%p21, %r665, %r120;
	@%p21 bra 	$L__BB15_47;
	not.b32 	%r252, %r665;
	add.s32 	%r65, %r120, %r252;
	and.b32  	%r253, %r65, 768;
	setp.eq.s32 	%p22, %r253, 768;
	@%p22 bra 	$L__BB15_45;
	mul.wide.u32 	%rd67, %r665, 4;
	add.s64 	%rd123, %rd16, %rd67;
	shr.u32 	%r254, %r65, 8;
	add.s32 	%r255, %r254, 1;
	and.b32  	%r256, %r255, 3;
	neg.s32 	%r662, %r256;
$L__BB15_44:
	.pragma "nounroll";
	// begin inline asm
	ld.global.nc.u32 %r257, [%rd123];
	// end inline asm
	add.s32 	%r670, %r257, %r670;
	add.s32 	%r665, %r665, 256;
	add.s64 	%rd123, %rd123, 1024;
	add.s32 	%r662, %r662, 1;
	setp.ne.s32 	%p23, %r662, 0;
	@%p23 bra 	$L__BB15_44;
$L__BB15_45:
	setp.lt.u32 	%p24, %r65, 768;
	@%p24 bra 	$L__BB15_47;
$L__BB15_46:
	mul.wide.s32 	%rd73, %r665, 4;
	add.s64 	%rd69, %rd16, %rd73;
	// begin inline asm
	ld.global.nc.u32 %r258, [%rd69];
	// end inline asm
	add.s32 	%r262, %r258, %r670;
	add.s64 	%rd70, %rd69, 1024;
	// begin inline asm
	ld.global.nc.u32 %r259, [%rd70];
	// end inline asm
	add.s32 	%r263, %r259, %r262;
	add.s64 	%rd71, %rd69, 2048;
	// begin inline asm
	ld.global.nc.u32 %r260, [%rd71];
	// end inline asm
	add.s32 	%r264, %r260, %r263;
	add.s64 	%rd72, %rd69, 3072;
	// begin inline asm
	ld.global.nc.u32 %r261, [%rd72];
	// end inline asm
	add.s32 	%r670, %r261, %r264;
	add.s32 	%r665, %r665, 1024;
	setp.lt.s32 	%p25, %r665, %r120;
	@%p25 bra 	$L__BB15_46;
$L__BB15_47:
	setp.lt.s32 	%p26, %r120, 256;
	@%p26 bra 	$L__BB15_52;
	// begin inline asm
	mov.u32 %r328, %laneid;
	// end inline asm
	mov.b32 	%r331, 1;
	mov.b32 	%r352, 31;
	mov.b32 	%r353, -1;
	// begin inline asm
	shfl.sync.down.b32 %r329, %r670, %r331, %r352, %r353;
	// end inline asm
	setp.gt.s32 	%p42, %r328, 30;
	selp.b32 	%r354, 0, %r329, %p42;
	add.s32 	%r335, %r354, %r670;
	mov.b32 	%r336, 2;
	// begin inline asm
	shfl.sync.down.b32 %r334, %r335, %r336, %r352, %r353;
	// end inline asm
	setp.gt.s32 	%p43, %r328, 29;
	selp.b32 	%r355, 0, %r334, %p43;
	add.s32 	%r340, %r335, %r355;
	mov.b32 	%r341, 4;
	// begin inline asm
	shfl.sync.down.b32 %r339, %r340, %r341, %r352, %r353;
	// end inline asm
	setp.gt.s32 	%p44, %r328, 27;
	selp.b32 	%r356, 0, %r339, %p44;
	add.s32 	%r345, %r340, %r356;
	mov.b32 	%r346, 8;
	// begin inline asm
	shfl.sync.down.b32 %r344, %r345, %r346, %r352, %r353;
	// end inline asm
	setp.gt.s32 	%p45, %r328, 23;
	selp.b32 	%r357, 0, %r344, %p45;
	add.s32 	%r350, %r345, %r357;
	mov.b32 	%r351, 16;
	// begin inline asm
	shfl.sync.down.b32 %r349, %r350, %r351, %r352, %r353;
	// end inline asm
	setp.gt.s32 	%p46, %r328, 15;
	selp.b32 	%r358, 0, %r349, %p46;
	add.s32 	%r686, %r350, %r358;
	setp.ne.s32 	%p47, %r328, 0;
	@%p47 bra 	$L__BB15_50;
	shr.u32 	%r359, %r60, 3;
	and.b32  	%r360, %r359, 124;
	mov.u32 	%r361, _ZZN3cub18CUB_300001_SM_10006detail6reduce28DeviceReduceSingleTileKernelINS2_10policy_hubIijN4cuda3std3__44plusIiEEE10Policy1000EPiSC_iS9_iiNS7_10__identityEEEvT0_T1_T2_T3_T4_T6_E12temp_storage;
	add.s32 	%r362, %r361, %r360;
	st.shared.u32 	[%r362+8], %r686;
$L__BB15_50:
	bar.sync 	0;
	setp.ne.s32 	%p48, %r60, 0;
	@%p48 bra 	$L__BB15_72;
	ld.shared.u32 	%r363, [_ZZN3cub18CUB_300001_SM_10006detail6reduce28DeviceReduceSingleTileKernelINS2_10policy_hubIijN4cuda3std3__44plusIiEEE10Policy1000EPiSC_iS9_iiNS7_10__identityEEEvT0_T1_T2_T3_T4_T6_E12temp_storage+12];
	add.s32 	%r364, %r363, %r686;
	ld.shared.u32 	%r365, [_ZZN3cub18CUB_300001_SM_10006detail6reduce28DeviceReduceSingleTileKernelINS2_10policy_hubIijN4cuda3std3__44plusIiEEE10Policy1000EPiSC_iS9_iiNS7_10__identityEEEvT0_T1_T2_T3_T4_T6_E12temp_storage+16];
	add.s32 	%r366, %r364, %r365;
	ld.shared.u32 	%r367, [_ZZN3cub18CUB_300001_SM_10006detail6reduce28DeviceReduceSingleTileKernelINS2_10policy_hubIijN4cuda3std3__44plusIiEEE10Policy1000EPiSC_iS9_iiNS7_10__identityEEEvT0_T1_T2_T3_T4_T6_E12temp_storage+20];
	add.s32 	%r368, %r366, %r367;
	ld.shared.u32 	%r369, [_ZZN3cub18CUB_300001_SM_10006detail6reduce28DeviceReduceSingleTileKernelINS2_10policy_hubIijN4cuda3std3__44plusIiEEE10Policy1000EPiSC_iS9_iiNS7_10__identityEEEvT0_T1_T2_T3_T4_T6_E12temp_storage+24];
	add.s32 	%r370, %r368, %r369;
	ld.shared.u32 	%r371, [_ZZN3cub18CUB_300001_SM_10006detail6reduce28DeviceReduceSingleTileKernelINS2_10policy_hubIijN4cuda3std3__44plusIiEEE10Policy1000EPiSC_iS9_iiNS7_10__identityEEEvT0_T1_T2_T3_T4_T6_E12temp_storage+28];
	add.s32 	%r372, %r370, %r371;
	ld.shared.u32 	%r373, [_ZZN3cub18CUB_300001_SM_10006detail6reduce28DeviceReduceSingleTileKernelINS2_10policy_hubIijN4cuda3std3__44plusIiEEE10Policy1000EPiSC_iS9_iiNS7_10__identityEEEvT0_T1_T2_T3_T4_T6_E12temp_storage+32];
	add.s32 	%r374, %r372, %r373;
	ld.shared.u32 	%r375, [_ZZN3cub18CUB_300001_SM_10006detail6reduce28DeviceReduceSingleTileKernelINS2_10policy_hubIijN4cuda3std3__44plusIiEEE10Policy1000EPiSC_iS9_iiNS7_10__identityEEEvT0_T1_T2_T3_T4_T6_E12temp_storage+36];
	add.s32 	%r686, %r374, %r375;
	bra.uni 	$L__BB15_72;
$L__BB15_52:
	// begin inline asm
	mov.u32 %r265, %laneid;
	// end inline asm
	and.b32  	%r291, %r60, 992;
	add.s32 	%r292, %r291, 32;
	setp.gt.s32 	%p27, %r292, %r120;
	not.b32 	%r293, %r291;
	add.s32 	%r294, %r120, %r293;
	selp.b32 	%r289, %r294, 31, %p27;
	mov.b32 	%r268, 1;
	mov.b32 	%r290, -1;
	// begin inline asm
	shfl.sync.down.b32 %r266, %r670, %r268, %r289, %r290;
	// end inline asm
	setp.lt.s32 	%p28, %r265, %r289;
	selp.b32 	%r295, %r266, 0, %p28;
	add.s32 	%r272, %r295, %r670;
	mov.b32 	%r273, 2;
	// begin inline asm
	shfl.sync.down.b32 %r271, %r272, %r273, %r289, %r290;
	// end inline asm
	add.s32 	%r296, %r265, 2;
	setp.gt.s32 	%p29, %r296, %r289;
	selp.b32 	%r297, 0, %r271, %p29;
	add.s32 	%r277, %r272, %r297;
	mov.b32 	%r278, 4;
	// begin inline asm
	shfl.sync.down.b32 %r276, %r277, %r278, %r289, %r290;
	// end inline asm
	add.s32 	%r298, %r265, 4;
	setp.gt.s32 	%p30, %r298, %r289;
	selp.b32 	%r299, 0, %r276, %p30;
	add.s32 	%r282, %r277, %r299;
	mov.b32 	%r283, 8;
	// begin inline asm
	shfl.sync.down.b32 %r281, %r282, %r283, %r289, %r290;
	// end inline asm
	add.s32 	%r300, %r265, 8;
	setp.gt.s32 	%p31, %r300, %r289;
	selp.b32 	%r301, 0, %r281, %p31;
	add.s32 	%r287, %r282, %r301;
	mov.b32 	%r288, 16;
	// begin inline asm
	shfl.sync.down.b32 %r286, %r287, %r288, %r289, %r290;
	// end inline asm
	add.s32 	%r302, %r265, 16;
	setp.gt.s32 	%p32, %r302, %r289;
	selp.b32 	%r303, 0, %r286, %p32;
	add.s32 	%r686, %r287, %r303;
	setp.ne.s32 	%p33, %r265, 0;
	@%p33 bra 	$L__BB15_54;
	shr.u32 	%r304, %r60, 3;
	and.b32  	%r305, %r304, 124;
	mov.u32 	%r306, _ZZN3cub18CUB_300001_SM_10006detail6reduce28DeviceReduceSingleTileKernelINS2_10policy_hubIijN4cuda3std3__44plusIiEEE10Policy1000EPiSC_iS9_iiNS7_10__identityEEEvT0_T1_T2_T3_T4_T6_E12temp_storage;
	add.s32 	%r307, %r306, %r305;
	st.shared.u32 	[%r307+8], %r686;
$L__BB15_54:
	bar.sync 	0;
	setp.ne.s32 	%p34, %r60, 0;
	@%p34 bra 	$L__BB15_72;
	setp.gt.s32 	%p35, %r120, 32;
	ld.shared.u32 	%r308, [_ZZN3cub18CUB_300001_SM_10006detail6reduce28DeviceReduceSingleTileKernelINS2_10policy_hubIijN4cuda3std3__44plusIiEEE10Policy1000EPiSC_iS9_iiNS7_10__identityEEEvT0_T1_T2_T3_T4_T6_E12temp_storage+12];
	selp.b32 	%r309, %r308, 0, %p35;
	add.s32 	%r310, %r309, %r686;
	setp.gt.s32 	%p36, %r120, 64;
	ld.shared.u32 	%r311, [_ZZN3cub18CUB_300001_SM_10006detail6reduce28DeviceReduceSingleTileKernelINS2_10policy_hubIijN4cuda3std3__44plusIiEEE10Policy1000EPiSC_iS9_iiNS7_10__identityEEEvT0_T1_T2_T3_T4_T6_E12temp_storage+16];
	selp.b32 	%r312, %r311, 0, %p36;
	add.s32 	%r313, %r310, %r312;
	setp.gt.s32 	%p37, %r120, 96;
	ld.shared.u32 	%r314, [_ZZN3cub18CUB_300001_SM_10006detail6reduce28DeviceReduceSingleTileKernelINS2_10policy_hubIijN4cuda3std3__44plusIiEEE10Policy1000EPiSC_iS9_iiNS7_10__identityEEEvT0_T1_T2_T3_T4_T6_E12temp_storage+20];
	selp.b32 	%r315, %r314, 0, %p37;
	add.s32 	%r316, %r313, %r315;
	setp.gt.s32 	%p38, %r120, 128;
	ld.shared.u32 	%r317, [_ZZN3cub18CUB_300001_SM_10006detail6reduce28DeviceReduceSingleTileKernelINS2_10policy_hubIijN4cuda3std3__44plusIiEEE10Policy1000EPiSC_iS9_iiNS7_10__identityEEEvT0_T1_T2_T3_T4_T6_E12temp_storage+24];
	selp.b32 	%r318, %r317, 0, %p38;
	add.s32 	%r319, %r316, %r318;
	setp.gt.s32 	%p39, %r120, 160;
	ld.shared.u32 	%r320, [_ZZN3cub18CUB_300001_SM_10006detail6reduce28DeviceReduceSingleTileKernelINS2_10policy_hubIijN4cuda3std3__44plusIiEEE10Policy1000EPiSC_iS9_iiNS7_10__identityEEEvT0_T1_T2_T3_T4_T6_E12temp_storage+28];
	selp.b32 	%r321, %r320, 0, %p39;
	add.s32 	%r322, %r319, %r321;
	setp.gt.s32 	%p40, %r120, 192;
	ld.shared.u32 	%r323, [_ZZN3cub18CUB_300001_SM_10006detail6reduce28DeviceReduceSingleTileKernelINS2_10policy_hubIijN4cuda3std3__44plusIiEEE10Policy1000EPiSC_iS9_iiNS7_10__identityEEEvT0_T1_T2_T3_T4_T6_E12temp_storage+32];
	selp.b32 	%r324, %r323, 0, %p40;
	add.s32 	%r325, %r322, %r324;
	setp.gt.s32 	%p41, %r120, 224;
	ld.shared.u32 	%r326, [_ZZN3cub18CUB_300001_SM_10006detail6reduce28DeviceReduceSingleTileKernelINS2_10policy_hubIijN4cuda3std3__44plusIiEEE10Policy1000EPiSC_iS9_iiNS7_10__identityEEEvT0_T1_T2_T3_T4_T6_E12temp_storage+36];
	selp.b32 	%r327, %r326, 0, %p41;
	add.s32 	%r686, %r325, %r327;
	bra.uni 	$L__BB15_72;
$L__BB15_56:
	mov.u32 	%r85, %tid.x;
	mul.wide.u32 	%rd35, %r85, 4;
	add.s64 	%rd19, %rd16, %rd35;
	// begin inline asm
	ld.global.nc.u32 %r122, [%rd19];
	// end inline asm
	add.s64 	%rd20, %rd19, 1024;
	// begin inline asm
	ld.global.nc.u32 %r123, [%rd20];
	// end inline asm
	add.s64 	%rd21, %rd19, 2048;
	// begin inline asm
	ld.global.nc.u32 %r124, [%rd21];
	// end inline asm
	add.s64 	%rd22, %rd19, 3072;
	// begin inline asm
	ld.global.nc.u32 %r125, [%rd22];
	// end inline asm
	add.s64 	%rd23, %rd19, 4096;
	// begin inline asm
	ld.global.nc.u32 %r126, [%rd23];
	// end inline asm
	add.s64 	%rd24, %rd19, 5120;
	// begin inline asm
	ld.global.nc.u32 %r127, [%rd24];
	// end inline asm
	add.s64 	%rd25, %rd19, 6144;
	// begin inline asm
	ld.global.nc.u32 %r128, [%rd25];
	// end inline asm
	add.s64 	%rd26, %rd19, 7168;
	// begin inline asm
	ld.global.nc.u32 %r129, [%rd26];
	// end inline asm
	add.s64 	%rd27, %rd19, 8192;
	// begin inline asm
	ld.global.nc.u32 %r130, [%rd27];
	// end inline asm
	add.s64 	%rd28, %rd19, 9216;
	// begin inline asm
	ld.global.nc.u32 %r131, [%rd28];
	// end inline asm
	add.s64 	%rd29, %rd19, 10240;
	// begin inline asm
	ld.global.nc.u32 %r132, [%rd29];
	// end inline asm
	add.s64 	%rd30, %rd19, 11264;
	// begin inline asm
	ld.global.nc.u32 %r133, [%rd30];
	// end inline asm
	add.s64 	%rd31, %rd19, 12288;
	// begin inline asm
	ld.global.nc.u32 %r134, [%rd31];
	// end inline asm
	add.s64 	%rd32, %rd19, 13312;
	// begin inline asm
	ld.global.nc.u32 %r135, [%rd32];
	// end inline asm
	add.s64 	%rd33, %rd19, 14336;
	// begin inline asm
	ld.global.nc.u32 %r136, [%rd33];
	// end inline asm
	add.s64 	%rd34, %rd19, 15360;
	// begin inline asm
	ld.global.nc.u32 %r137, [%rd34];
	// end inline asm
	add.s32 	%r139, %r123, %r122;
	add.s32 	%r140, %r124, %r139;
	add.s32 	%r141, %r125, %r140;
	add.s32 	%r142, %r126, %r141;
	add.s32 	%r143, %r127, %r142;
	add.s32 	%r144, %r128, %r143;
	add.s32 	%r145, %r129, %r144;
	add.s32 	%r146, %r130, %r145;
	add.s32 	%r147, %r131, %r146;
	add.s32 	%r148, %r132, %r147;
	add.s32 	%r149, %r133, %r148;
	add.s32 	%r150, %r134, %r149;
	add.s32 	%r151, %r135, %r150;
	add.s32 	%r152, %r136, %r151;
	add.s32 	%r685, %r137, %r152;
	setp.lt.u32 	%p4, %r120, 8192;
	mov.b32 	%r674, 4096;
	@%p4 bra 	$L__BB15_60;
	add.s32 	%r87, %r120, -4096;
	mov.b32 	%r674, 4096;
$L__BB15_58:
	mul.wide.s32 	%rd52, %r674, 4;
	add.s64 	%rd36, %rd19, %rd52;
	// begin inline asm
	ld.global.nc.u32 %r154, [%rd36];
	// end inline asm
	add.s64 	%rd37, %rd36, 1024;
	// begin inline asm
	ld.global.nc.u32 %r155, [%rd37];
	// end inline asm
	add.s64 	%rd38, %rd36, 2048;
	// begin inline asm
	ld.global.nc.u32 %r156, [%rd38];
	// end inline asm
	add.s64 	%rd39, %rd36, 3072;
	// begin inline asm
	ld.global.nc.u32 %r157, [%rd39];
	// end inline asm
	add.s64 	%rd40, %rd36, 4096;
	// begin inline asm
	ld.global.nc.u32 %r158, [%rd40];
	// end inline asm
	add.s64 	%rd41, %rd36, 5120;
	// begin inline asm
	ld.global.nc.u32 %r159, [%rd41];
	// end inline asm
	add.s64 	%rd42, %rd36, 6144;
	// begin inline asm
	ld.global.nc.u32 %r160, [%rd42];
	// end inline asm
	add.s64 	%rd43, %rd36, 7168;
	// begin inline asm
	ld.global.nc.u32 %r161, [%rd43];
	// end inline asm
	add.s64 	%rd44, %rd36, 8192;
	// begin inline asm
	ld.global.nc.u32 %r162, [%rd44];
	// end inline asm
	add.s64 	%rd45, %rd36, 9216;
	// begin inline asm
	ld.global.nc.u32 %r163, [%rd45];
	// end inline asm
	add.s64 	%rd46, %rd36, 10240;
	// begin inline asm
	ld.global.nc.u32 %r164, [%rd46];
	// end inline asm
	add.s64 	%rd47, %rd36, 11264;
	// begin inline asm
	ld.global.nc.u32 %r165, [%rd47];
	// end inline asm
	add.s64 	%rd48, %rd36, 12288;
	// begin inline asm
	ld.global.nc.u32 %r166, [%rd48];
	// end inline asm
	add.s64 	%rd49, %rd36, 13312;
	// begin inline asm
	ld.global.nc.u32 %r167, [%rd49];
	// end inline asm
	add.s64 	%rd50, %rd36, 14336;
	// begin inline asm
	ld.global.nc.u32 %r168, [%rd50];
	// end inline asm
	add.s64 	%rd51, %rd36, 15360;
	// begin inline asm
	ld.global.nc.u32 %r169, [%rd51];
	// end inline asm
	add.s32 	%r170, %r154, %r685;
	add.s32 	%r171, %r155, %r170;
	add.s32 	%r172, %r156, %r171;
	add.s32 	%r173, %r157, %r172;
	add.s32 	%r174, %r158, %r173;
	add.s32 	%r175, %r159, %r174;
	add.s32 	%r176, %r160, %r175;
	add.s32 	%r177, %r161, %r176;
	add.s32 	%r178, %r162, %r177;
	add.s32 	%r179, %r163, %r178;
	add.s32 	%r180, %r164, %r179;
	add.s32 	%r181, %r165, %r180;
	add.s32 	%r182, %r166, %r181;
	add.s32 	%r183, %r167, %r182;
	add.s32 	%r184, %r168, %r183;
	add.s32 	%r685, %r169, %r184;
	sub.s32 	%r185, %r120, %r674;
	setp.lt.s32 	%p5, %r185, 4096;
	@%p5 bra 	$L__BB15_68;
	add.s32 	%r674, %r674, 4096;
	setp.le.s32 	%p6, %r674, %r87;
	@%p6 bra 	$L__BB15_58;
$L__BB15_60:
	setp.le.s32 	%p7, %r120, %r674;
	@%p7 bra 	$L__BB15_68;
	sub.s32 	%r94, %r120, %r674;
	setp.ge.s32 	%p8, %r85, %r94;
	@%p8 bra 	$L__BB15_68;
	not.b32 	%r187, %r85;
	add.s32 	%r188, %r120, %r187;
	sub.s32 	%r95, %r188, %r674;
	and.b32  	%r189, %r95, 768;
	setp.eq.s32 	%p9, %r189, 768;
	mov.u32 	%r679, %r85;
	@%p9 bra 	$L__BB15_65;
	add.s32 	%r676, %r85, %r674;
	shr.u32 	%r190, %r95, 8;
	add.s32 	%r191, %r190, 1;
	and.b32  	%r192, %r191, 3;
	neg.s32 	%r675, %r192;
	mov.u32 	%r679, %r85;
$L__BB15_64:
	.pragma "nounroll";
	mul.wide.u32 	%rd54, %r676, 4;
	add.s64 	%rd53, %rd16, %rd54;
	// begin inline asm
	ld.global.nc.u32 %r193, [%rd53];
	// end inline asm
	add.s32 	%r685, %r193, %r685;
	add.s32 	%r679, %r679, 256;
	add.s32 	%r676, %r676, 256;
	add.s32 	%r675, %r675, 1;
	setp.ne.s32 	%p10, %r675, 0;
	@%p10 bra 	$L__BB15_64;
$L__BB15_65:
	setp.lt.u32 	%p11, %r95, 768;
	@%p11 bra 	$L__BB15_68;
	cvt.u64.u32 	%rd55, %r679;
	cvt.u64.u32 	%rd56, %r674;
	add.s64 	%rd57, %rd55, %rd56;
	shl.b64 	%rd58, %rd57, 2;
	add.s64 	%rd59, %rd58, %rd16;
	add.s64 	%rd124, %rd59, 2048;
	add.s32 	%r682, %r679, %r674;
$L__BB15_67:
	mul.wide.u32 	%rd64, %r682, 4;
	add.s64 	%rd60, %rd16, %rd64;
	// begin inline asm
	ld.global.nc.u32 %r194, [%rd60];
	// end inline asm
	add.s32 	%r198, %r194, %r685;
	add.s64 	%rd61, %rd124, -1024;
	// begin inline asm
	ld.global.nc.u32 %r195, [%rd61];
	// end inline asm
	add.s32 	%r199, %r195, %r198;
	// begin inline asm
	ld.global.nc.u32 %r196, [%rd124];
	// end inline asm
	add.s32 	%r200, %r196, %r199;
	add.s64 	%rd63, %rd124, 1024;
	// begin inline asm
	ld.global.nc.u32 %r197, [%rd63];
	// end inline asm
	add.s32 	%r685, %r197, %r200;
	add.s32 	%r679, %r679, 1024;
	add.s64 	%rd124, %rd124, 4096;
	add.s32 	%r682, %r682, 1024;
	setp.lt.s32 	%p12, %r679, %r94;
	@%p12 bra 	$L__BB15_67;
$L__BB15_68:
	// begin inline asm
	mov.u32 %r201, %laneid;
	// end inline asm
	mov.b32 	%r204, 1;
	mov.b32 	%r225, 31;
	mov.b32 	%r226, -1;
	// begin inline asm
	shfl.sync.down.b32 %r202, %r685, %r204, %r225, %r226;
	// end inline asm
	setp.gt.s32 	%p13, %r201, 30;
	selp.b32 	%r227, 0, %r202, %p13;
	add.s32 	%r208, %r227, %r685;
	mov.b32 	%r209, 2;
	// begin inline asm
	shfl.sync.down.b32 %r207, %r208, %r209, %r225, %r226;
	// end inline asm
	setp.gt.s32 	%p14, %r201, 29;
	selp.b32 	%r228, 0, %r207, %p14;
	add.s32 	%r213, %r208, %r228;
	mov.b32 	%r214, 4;
	// begin inline asm
	shfl.sync.down.b32 %r212, %r213, %r214, %r225, %r226;
	// end inline asm
	setp.gt.s32 	%p15, %r201, 27;
	selp.b32 	%r229, 0, %r212, %p15;
	add.s32 	%r218, %r213, %r229;
	mov.b32 	%r219, 8;
	// begin inline asm
	shfl.sync.down.b32 %r217, %r218, %r219, %r225, %r226;
	// end inline asm
	setp.gt.s32 	%p16, %r201, 23;
	selp.b32 	%r230, 0, %r217, %p16;
	add.s32 	%r223, %r218, %r230;
	mov.b32 	%r224, 16;
	// begin inline asm
	shfl.sync.down.b32 %r222, %r223, %r224, %r225, %r226;
	// end inline asm
	setp.gt.s32 	%p17, %r201, 15;
	selp.b32 	%r231, 0, %r222, %p17;
	add.s32 	%r686, %r223, %r231;
	setp.ne.s32 	%p18, %r201, 0;
	@%p18 bra 	$L__BB15_70;
	shr.u32 	%r232, %r85, 3;
	and.b32  	%r233, %r232, 124;
	mov.u32 	%r234, _ZZN3cub18CUB_300001_SM_10006detail6reduce28DeviceReduceSingleTileKernelINS2_10policy_hubIijN4cuda3std3__44plusIiEEE10Policy1000EPiSC_iS9_iiNS7_10__identityEEEvT0_T1_T2_T3_T4_T6_E12temp_storage;
	add.s32 	%r235, %r234, %r233;
	st.shared.u32 	[%r235+8], %r686;
$L__BB15_70:
	bar.sync 	0;
	setp.ne.s32 	%p19, %r85, 0;
	@%p19 bra 	$L__BB15_72;
	ld.shared.u32 	%r236, [_ZZN3cub18CUB_300001_SM_10006detail6reduce28DeviceReduceSingleTileKernelINS2_10policy_hubIijN4cuda3std3__44plusIiEEE10Policy1000EPiSC_iS9_iiNS7_10__identityEEEvT0_T1_T2_T3_T4_T6_E12temp_storage+12];
	add.s32 	%r237, %r236, %r686;
	ld.shared.u32 	%r238, [_ZZN3cub18CUB_300001_SM_10006detail6reduce28DeviceReduceSingleTileKernelINS2_10policy_hubIijN4cuda3std3__44plusIiEEE10Policy1000EPiSC_iS9_iiNS7_10__identityEEEvT0_T1_T2_T3_T4_T6_E12temp_storage+16];
	add.s32 	%r239, %r237, %r238;
	ld.shared.u32 	%r240, [_ZZN3cub18CUB_300001_SM_10006detail6reduce28DeviceReduceSingleTileKernelINS2_10policy_hubIijN4cuda3std3__44plusIiEEE10Policy1000EPiSC_iS9_iiNS7_10__identityEEEvT0_T1_T2_T3_T4_T6_E12temp_storage+20];
	add.s32 	%r241, %r239, %r240;
	ld.shared.u32 	%r242, [_ZZN3cub18CUB_300001_SM_10006detail6reduce28DeviceReduceSingleTileKernelINS2_10policy_hubIijN4cuda3std3__44plusIiEEE10Policy1000EPiSC_iS9_iiNS7_10__identityEEEvT0_T1_T2_T3_T4_T6_E12temp_storage+24];
	add.s32 	%r243, %r241, %r242;
	ld.shared.u32 	%r244, [_ZZN3cub18CUB_300001_SM_10006detail6reduce28DeviceReduceSingleTileKernelINS2_10policy_hubIijN4cuda3std3__44plusIiEEE10Policy1000EPiSC_iS9_iiNS7_10__identityEEEvT0_T1_T2_T3_T4_T6_E12temp_storage+28];
	add.s32 	%r245, %r243, %r244;
	ld.shared.u32 	%r246, [_ZZN3cub18CUB_300001_SM_10006detail6reduce28DeviceReduceSingleTileKernelINS2_10policy_hubIijN4cuda3std3__44plusIiEEE10Policy1000EPiSC_iS9_iiNS7_10__identityEEEvT0_T1_T2_T3_T4_T6_E12temp_storage+32];
	add.s32 	%r247, %r245, %r246;
	ld.shared.u32 	%r248, [_ZZN3cub18CUB_300001_SM_10006detail6reduce28DeviceReduceSingleTileKernelINS2_10policy_hubIijN4cuda3std3__44plusIiEEE10Policy1000EPiSC_iS9_iiNS7_10__identityEEEvT0_T1_T2_T3_T4_T6_E12temp_storage+36];
	add.s32 	%r686, %r247, %r248;
$L__BB15_72:
	mov.u32 	%r631, %tid.x;
	setp.ne.s32 	%p95, %r631, 0;
	@%p95 bra 	$L__BB15_74;
	add.s32 	%r632, %r686, %r121;
	st.global.u32 	[%rd1], %r632;
$L__BB15_74:
	ret;

}
	// .globl	_ZN3cub18CUB_300001_SM_10006detail6reduce28DeviceReduceSingleTileKernelINS2_10policy_hubIiyN4cuda3std3__44plusIiEEE10Policy1000EN6thrust24THRUST_300001_SM_1000_NS6detail15normal_iteratorINSD_10device_ptrIiEEEEPiyS9_iiNS7_10__identityEEEvT0_T1_T2_T3_T4_T6_
.visible .entry _ZN3cub18CUB_300001_SM_10006detail6reduce28DeviceReduceSingleTileKernelINS2_10policy_hubIiyN4cuda3std3__44plusIiEEE10Policy1000EN6thrust24THRUST_300001_SM_1000_NS6detail15normal_iteratorINSD_10device_ptrIiEEEEPiyS9_iiNS7_10__identityEEEvT0_T1_T2_T3_T4_T6_(
	.param .align 8 .b8 _ZN3cub18CUB_300001_SM_10006detail6reduce28DeviceReduceSingleTileKernelINS2_10policy_hubIiyN4cuda3std3__44plusIiEEE10Policy1000EN6thrust24THRUST_300001_SM_1000_NS6detail15normal_iteratorINSD_10device_ptrIiEEEEPiyS9_iiNS7_10__identityEEEvT0_T1_T2_T3_T4_T6__param_0[8],
	.param .u64 .ptr .align 1 _ZN3cub18CUB_300001_SM_10006detail6reduce28DeviceReduceSingleTileKernelINS2_10policy_hubIiyN4cuda3std3__44plusIiEEE10Policy1000EN6thrust24THRUST_300001_SM_1000_NS6detail15normal_iteratorINSD_10device_ptrIiEEEEPiyS9_iiNS7_10__identityEEEvT0_T1_T2_T3_T4_T6__param_1,
	.param .u64 _ZN3cub18CUB_300001_SM_10006detail6reduce28DeviceReduceSingleTileKernelINS2_10policy_hubIiyN4cuda3std3__44plusIiEEE10Policy1000EN6thrust24THRUST_300001_SM_1000_NS6detail15normal_iteratorINSD_10device_ptrIiEEEEPiyS9_iiNS7_10__identityEEEvT0_T1_T2_T3_T4_T6__param_2,
	.param .align 1 .b8 _ZN3cub18CUB_300001_SM_10006detail6reduce28DeviceReduceSingleTileKernelINS2_10policy_hubIiyN4cuda3std3__44plusIiEEE10Policy1000EN6thrust24THRUST_300001_SM_1000_NS6detail15normal_iteratorINSD_10device_ptrIiEEEEPiyS9_iiNS7_10__identityEEEvT0_T1_T2_T3_T4_T6__param_3[1],
	.param .u32 _ZN3cub18CUB_300001_SM_10006detail6reduce28DeviceReduceSingleTileKernelINS2_10policy_hubIiyN4cuda3std3__44plusIiEEE10Policy1000EN6thrust24THRUST_300001_SM_1000_NS6detail15normal_iteratorINSD_10device_ptrIiEEEEPiyS9_iiNS7_10__identityEEEvT0_T1_T2_T3_T4_T6__param_4,
	.param .align 1 .b8 _ZN3cub18CUB_300001_SM_10006detail6reduce28DeviceReduceSingleTileKernelINS2_10policy_hubIiyN4cuda3std3__44plusIiEEE10Policy1000EN6thrust24THRUST_300001_SM_1000_NS6detail15normal_iteratorINSD_10device_ptrIiEEEEPiyS9_iiNS7_10__identityEEEvT0_T1_T2_T3_T4_T6__param_5[1]
)
.maxntid 256
.minnctapersm 1
{
	.reg .pred 	%p<59>;
	.reg .b32 	%r<471>;
	.reg .b64 	%rd<56>;
	// demoted variable
	.shared .align 4 .b8 _ZZN3cub18CUB_300001_SM_10006detail6reduce28DeviceReduceSingleTileKernelINS2_10policy_hubIiyN4cuda3std3__44plusIiEEE10Policy1000EN6thrust24THRUST_300001_SM_1000_NS6detail15normal_iteratorINSD_10device_ptrIiEEEEPiyS9_iiNS7_10__identityEEEvT0_T1_T2_T3_T4_T6_E12temp_storage[44];
	ld.param.u64 	%rd18, [_ZN3cub18CUB_300001_SM_10006detail6reduce28DeviceReduceSingleTileKernelINS2_10policy_hubIiyN4cuda3std3__44plusIiEEE10Policy1000EN6thrust24THRUST_300001_SM_1000_NS6detail15normal_iteratorINSD_10device_ptrIiEEEEPiyS9_iiNS7_10__identityEEEvT0_T1_T2_T3_T4_T6__param_0];
	ld.param.u64 	%rd20, [_ZN3cub18CUB_300001_SM_10006detail6reduce28DeviceReduceSingleTileKernelINS2_10policy_hubIiyN4cuda3std3__44plusIiEEE10Policy1000EN6thrust24THRUST_300001_SM_1000_NS6detail15normal_iteratorINSD_10device_ptrIiEEEEPiyS9_iiNS7_10__identityEEEvT0_T1_T2_T3_T4_T6__param_1];
	ld.param.u64 	%rd19, [_ZN3cub18CUB_300001_SM_10006detail6reduce28DeviceReduceSingleTileKernelINS2_10policy_hubIiyN4cuda3std3__44plusIiEEE10Policy1000EN6thrust24THRUST_300001_SM_1000_NS6detail15normal_iteratorINSD_10device_ptrIiEEEEPiyS9_iiNS7_10__identityEEEvT0_T1_T2_T3_T4_T6__param_2];
	ld.param.u32 	%r81, [_ZN3cub18CUB_300001_SM_10006detail6reduce28DeviceReduceSingleTileKernelINS2_10policy_hubIiyN4cuda3std3__44plusIiEEE10Policy1000EN6thrust24THRUST_300001_SM_1000_NS6detail15normal_iteratorINSD_10device_ptrIiEEEEPiyS9_iiNS7_10__identityEEEvT0_T1_T2_T3_T4_T6__param_4];
	cvta.to.global.u64 	%rd1, %rd20;
	setp.ne.s64 	%p1, %rd19, 0;
	@%p1 bra 	$L__BB16_3;
	mov.u32 	%r434, %tid.x;
	setp.ne.s32 	%p58, %r434, 0;
	@%p58 bra 	$L__BB16_51;
	st.global.u32 	[%rd1], %r81;
	bra.uni 	$L__BB16_51;
$L__BB16_3:
	cvta.to.global.u64 	%rd2, %rd18;
	setp.gt.u64 	%p2, %rd19, 4095;
	@%p2 bra 	$L__BB16_28;
	cvt.u32.u64 	%r1, %rd19;
	mov.u32 	%r2, %tid.x;
	setp.ge.u32 	%p24, %r2, %r1;
	mov.b32 	%r452, 0;
	mov.u32 	%r441, %r2;
	@%p24 bra 	$L__BB16_6;
	mul.wide.u32 	%rd41, %r2, 4;
	add.s64 	%rd42, %rd2, %rd41;
	ld.global.u32 	%r452, [%rd42];
	add.s32 	%r441, %r2, 256;
$L__BB16_6:
	setp.ge.u32 	%p25, %r441, %r1;
	@%p25 bra 	$L__BB16_19;
	not.b32 	%r261, %r441;
	add.s32 	%r262, %r261, %r1;
	shr.u32 	%r263, %r262, 8;
	add.s32 	%r7, %r263, 1;
	and.b32  	%r8, %r7, 15;
	setp.lt.u32 	%p26, %r262, 3840;
	@%p26 bra 	$L__BB16_10;
	and.b32  	%r264, %r7, 33554416;
	neg.s32 	%r437, %r264;
	mul.wide.u32 	%rd43, %r441, 4;
	add.s64 	%rd44, %rd43, %rd2;
	add.s64 	%rd51, %rd44, 8192;
$L__BB16_9:
	.pragma "nounroll";
	ld.global.u32 	%r265, [%rd51+-8192];
	add.s32 	%r266, %r265, %r452;
	ld.global.u32 	%r267, [%rd51+-7168];
	add.s32 	%r268, %r267, %r266;
	ld.global.u32 	%r269, [%rd51+-6144];
	add.s32 	%r270, %r269, %r268;
	ld.global.u32 	%r271, [%rd51+-5120];
	add.s32 	%r272, %r271, %r270;
	ld.global.u32 	%r273, [%rd51+-4096];
	add.s32 	%r274, %r273, %r272;
	ld.global.u32 	%r275, [%rd51+-3072];
	add.s32 	%r276, %r275, %r274;
	ld.global.u32 	%r277, [%rd51+-2048];
	add.s32 	%r278, %r277, %r276;
	ld.global.u32 	%r279, [%rd51+-1024];
	add.s32 	%r280, %r279, %r278;
	ld.global.u32 	%r281, [%rd51];
	add.s32 	%r282, %r281, %r280;
	ld.global.u32 	%r283, [%rd51+1024];
	add.s32 	%r284, %r283, %r282;
	ld.global.u32 	%r285, [%rd51+2048];
	add.s32 	%r286, %r285, %r284;
	ld.global.u32 	%r287, [%rd51+3072];
	add.s32 	%r288, %r287, %r286;
	ld.global.u32 	%r289, [%rd51+4096];
	add.s32 	%r290, %r289, %r288;
	ld.global.u32 	%r291, [%rd51+5120];
	add.s32 	%r292, %r291, %r290;
	ld.global.u32 	%r293, [%rd51+6144];
	add.s32 	%r294, %r293, %r292;
	ld.global.u32 	%r295, [%rd51+7168];
	add.s32 	%r452, %r295, %r294;
	add.s32 	%r441, %r441, 4096;
	add.s32 	%r437, %r437, 16;
	add.s64 	%rd51, %rd51, 16384;
	setp.ne.s32 	%p27, %r437, 0;
	@%p27 bra 	$L__BB16_9;
$L__BB16_10:
	setp.eq.s32 	%p28, %r8, 0;
	@%p28 bra 	$L__BB16_19;
	and.b32  	%r19, %r7, 7;
	setp.lt.u32 	%p29, %r8, 8;
	@%p29 bra 	$L__BB16_13;
	mul.wide.s32 	%rd45, %r441, 4;
	add.s64 	%rd46, %rd2, %rd45;
	ld.global.u32 	%r297, [%rd46];
	add.s32 	%r298, %r297, %r452;
	ld.global.u32 	%r299, [%rd46+1024];
	add.s32 	%r300, %r299, %r298;
	ld.global.u32 	%r301, [%rd46+2048];
	add.s32 	%r302, %r301, %r300;
	ld.global.u32 	%r303, [%rd46+3072];
	add.s32 	%r304, %r303, %r302;
	ld.global.u32 	%r305, [%rd46+4096];
	add.s32 	%r306, %r305, %r304;
	ld.global.u32 	%r307, [%rd46+5120];
	add.s32 	%r308, %r307, %r306;
	ld.global.u32 	%r309, [%rd46+6144];
	add.s32 	%r310, %r309, %r308;
	ld.global.u32 	%r311, [%rd46+7168];
	add.s32 	%r452, %r311, %r310;
	add.s32 	%r441, %r441, 2048;
$L__BB16_13:
	setp.eq.s32 	%p30, %r19, 0;
	@%p30 bra 	$L__BB16_19;
	and.b32  	%r25, %r7, 3;
	setp.lt.u32 	%p31, %r19, 4;
	@%p31 bra 	$L__BB16_16;
	mul.wide.s32 	%rd47, %r441, 4;
	add.s64 	%rd48, %rd2, %rd47;
	ld.global.u32 	%r313, [%rd48];
	add.s32 	%r314, %r313, %r452;
	ld.global.u32 	%r315, [%rd48+1024];
	add.s32 	%r316, %r315, %r314;
	ld.global.u32 	%r317, [%rd48+2048];
	add.s32 	%r318, %r317, %r316;
	ld.global.u32 	%r319, [%rd48+3072];
	add.s32 	%r452, %r319, %r318;
	add.s32 	%r441, %r441, 1024;
$L__BB16_16:
	setp.eq.s32 	%p32, %r25, 0;
	@%p32 bra 	$L__BB16_19;
	neg.s32 	%r449, %r25;
$L__BB16_18:
	.pragma "nounroll";
	mul.wide.s32 	%rd49, %r441, 4;
	add.s64 	%rd50, %rd2, %rd49;
	ld.global.u32 	%r320, [%rd50];
	add.s32 	%r452, %r320, %r452;
	add.s32 	%r441, %r441, 256;
	add.s32 	%r449, %r449, 1;
	setp.ne.s32 	%p33, %r449, 0;
	@%p33 bra 	$L__BB16_18;
$L__BB16_19:
	setp.lt.u64 	%p34, %rd19, 256;
	@%p34 bra 	$L__BB16_24;
	// begin inline asm
	mov.u32 %r384, %laneid;
	// end inline asm
	mov.b32 	%r387, 1;
	mov.b32 	%r408, 31;
	mov.b32 	%r409, -1;
	// begin inline asm
	shfl.sync.down.b32 %r385, %r452, %r387, %r408, %r409;
	// end inline asm
	setp.gt.s32 	%p50, %r384, 30;
	selp.b32 	%r410, 0, %r385, %p50;
	add.s32 	%r391, %r410, %r452;
	mov.b32 	%r392, 2;
	// begin inline asm
	shfl.sync.down.b32 %r390, %r391, %r392, %r408, %r409;
	// end inline asm
	setp.gt.s32 	%p51, %r384, 29;
	selp.b32 	%r411, 0, %r390, %p51;
	add.s32 	%r396, %r391, %r411;
	mov.b32 	%r397, 4;
	// begin inline asm
	shfl.sync.down.b32 %r395, %r396, %r397, %r408, %r409;
	// end inline asm
	setp.gt.s32 	%p52, %r384, 27;
	selp.b32 	%r412, 0, %r395, %p52;
	add.s32 	%r401, %r396, %r412;
	mov.b32 	%r402, 8;
	// begin inline asm
	shfl.sync.down.b32 %r400, %r401, %r402, %r408, %r409;
	// end inline asm
	setp.gt.s32 	%p53, %r384, 23;
	selp.b32 	%r413, 0, %r400, %p53;
	add.s32 	%r406, %r401, %r413;
	mov.b32 	%r407, 16;
	// begin inline asm
	shfl.sync.down.b32 %r405, %r406, %r407, %r408, %r409;
	// end inline asm
	setp.gt.s32 	%p54, %r384, 15;
	selp.b32 	%r414, 0, %r405, %p54;
	add.s32 	%r470, %r406, %r414;
	setp.ne.s32 	%p55, %r384, 0;
	@%p55 bra 	$L__BB16_22;
	shr.u32 	%r415, %r2, 3;
	and.b32  	%r416, %r415, 124;
	mov.u32 	%r417, _ZZN3cub18CUB_300001_SM_10006detail6reduce28DeviceReduceSingleTileKernelINS2_10policy_hubIiyN4cuda3std3__44plusIiEEE10Policy1000EN6thrust24THRUST_300001_SM_1000_NS6detail15normal_iteratorINSD_10device_ptrIiEEEEPiyS9_iiNS7_10__identityEEEvT0_T1_T2_T3_T4_T6_E12temp_storage;
	add.s32 	%r418, %r417, %r416;
	st.shared.u32 	[%r418+8], %r470;
$L__BB16_22:
	bar.sync 	0;
	setp.ne.s32 	%p56, %r2, 0;
	@%p56 bra 	$L__BB16_49;
	ld.shared.u32 	%r419, [_ZZN3cub18CUB_300001_SM_10006detail6reduce28DeviceReduceSingleTileKernelINS2_10policy_hubIiyN4cuda3std3__44plusIiEEE10Policy1000EN6thrust24THRUST_300001_SM_1000_NS6detail15normal_iteratorINSD_10device_ptrIiEEEEPiyS9_iiNS7_10__identityEEEvT0_T1_T2_T3_T4_T6_E12temp_storage+12];
	add.s32 	%r420, %r419, %r470;
	ld.shared.u32 	%r421, [_ZZN3cub18CUB_300001_SM_10006detail6reduce28DeviceReduceSingleTileKernelINS2_10policy_hubIiyN4cuda3std3__44plusIiEEE10Policy1000EN6thrust24THRUST_300001_SM_1000_NS6detail15normal_iteratorINSD_10device_ptrIiEEEEPiyS9_iiNS7_10__identityEEEvT0_T1_T2_T3_T4_T6_E12temp_storage+16];
	add.s32 	%r422, %r420, %r421;
	ld.shared.u32 	%r423, [_ZZN3cub18CUB_300001_SM_10006detail6reduce28DeviceReduceSingleTileKernelINS2_10policy_hubIiyN4cuda3std3__44plusIiEEE10Policy1000EN6thrust24THRUST_300001_SM_1000_NS6detail15normal_iteratorINSD_10device_ptrIiEEEEPiyS9_iiNS7_10__identityEEEvT0_T1_T2_T3_T4_T6_E12temp_storage+20];
	add.s32 	%r424, %r422, %r423;
	ld.shared.u32 	%r425, [_ZZN3cub18CUB_300001_SM_10006detail6reduce28DeviceReduceSingleTileKernelINS2_10policy_hubIiyN4cuda3std3__44plusIiEEE10Policy1000EN6thrust24THRUST_300001_SM_1000_NS6detail15normal_iteratorINSD_10device_ptrIiEEEEPiyS9_iiNS7_10__identityEEEvT0_T1_T2_T3_T4_T6_E12temp_storage+24];
	add.s32 	%r426, %r424, %r425;
	ld.shared.u32 	%r427, [_ZZN3cub18CUB_300001_SM_10006detail6reduce28DeviceReduceSingleTileKernelINS2_10policy_hubIiyN4cuda3std3__44plusIiEEE10Policy1000EN6thrust24THRUST_300001_SM_1000_NS6detail15normal_iteratorINSD_10device_ptrIiEEEEPiyS9_iiNS7_10__identityEEEvT0_T1_T2_T3_T4_T6_E12temp_storage+28];
	add.s32 	%r428, %r426, %r427;
	ld.shared.u32 	%r429, [_ZZN3cub18CUB_300001_SM_10006detail6reduce28DeviceReduceSingleTileKernelINS2_10policy_hubIiyN4cuda3std3__44plusIiEEE10Policy1000EN6thrust24THRUST_300001_SM_1000_NS6detail15normal_iteratorINSD_10device_ptrIiEEEEPiyS9_iiNS7_10__identityEEEvT0_T1_T2_T3_T4_T6_E12temp_storage+32];
	add.s32 	%r430, %r428, %r429;
	ld.shared.u32 	%r431, [_ZZN3cub18CUB_300001_SM_10006detail6reduce28DeviceReduceSingleTileKernelINS2_10policy_hubIiyN4cuda3std3__44plusIiEEE10Policy1000EN6thrust24THRUST_300001_SM_1000_NS6detail15normal_iteratorINSD_10device_ptrIiEEEEPiyS9_iiNS7_10__identityEEEvT0_T1_T2_T3_T4_T6_E12temp_storage+36];
	add.s32 	%r470, %r430, %r431;
	bra.uni 	$L__BB16_49;
$L__BB16_24:
	// begin inline asm
	mov.u32 %r321, %laneid;
	// end inline asm
	and.b32  	%r347, %r2, 992;
	add.s32 	%r348, %r347, 32;
	setp.gt.u32 	%p35, %r348, %r1;
	not.b32 	%r349, %r347;
	add.s32 	%r350, %r1, %r349;
	selp.b32 	%r345, %r350, 31, %p35;
	mov.b32 	%r324, 1;
	mov.b32 	%r346, -1;
	// begin inline asm
	shfl.sync.down.b32 %r322, %r452, %r324, %r345, %r346;
	// end inline asm
	setp.lt.s32 	%p36, %r321, %r345;
	selp.b32 	%r351, %r322, 0, %p36;
	add.s32 	%r328, %r351, %r452;
	mov.b32 	%r329, 2;
	// begin inline asm
	shfl.sync.down.b32 %r327, %r328, %r329, %r345, %r346;
	// end inline asm
	add.s32 	%r352, %r321, 2;
	setp.gt.s32 	%p37, %r352, %r345;
	selp.b32 	%r353, 0, %r327, %p37;
	add.s32 	%r333, %r328, %r353;
	mov.b32 	%r334, 4;
	// begin inline asm
	shfl.sync.down.b32 %r332, %r333, %r334, %r345, %r346;
	// end inline asm
	add.s32 	%r354, %r321, 4;
	setp.gt.s32 	%p38, %r354, %r345;
	selp.b32 	%r355, 0, %r332, %p38;
	add.s32 	%r338, %r333, %r355;
	mov.b32 	%r339, 8;
	// begin inline asm
	shfl.sync.down.b32 %r337, %r338, %r339, %r345, %r346;
	// end inline asm
	add.s32 	%r356, %r321, 8;
	setp.gt.s32 	%p39, %r356, %r345;
	selp.b32 	%r357, 0, %r337, %p39;
	add.s32 	%r343, %r338, %r357;
	mov.b32 	%r344, 16;
	// begin inline asm
	shfl.sync.down.b32 %r342, %r343, %r344, %r345, %r346;
	// end inline asm
	add.s32 	%r358, %r321, 16;
	setp.gt.s32 	%p40, %r358, %r345;
	selp.b32 	%r359, 0, %r342, %p40;
	add.s32 	%r470, %r343, %r359;
	setp.ne.s32 	%p41, %r321, 0;
	@%p41 bra 	$L__BB16_26;
	shr.u32 	%r360, %r2, 3;
	and.b32  	%r361, %r360, 124;
	mov.u32 	%r362, _ZZN3cub18CUB_300001_SM_10006detail6reduce28DeviceReduceSingleTileKernelINS2_10policy_hubIiyN4cuda3std3__44plusIiEEE10Policy1000EN6thrust24THRUST_300001_SM_1000_NS6detail15normal_iteratorINSD_10device_ptrIiEEEEPiyS9_iiNS7_10__identityEEEvT0_T1_T2_T3_T4_T6_E12temp_storage;
	add.s32 	%r363, %r362, %r361;
	st.shared.u32 	[%r363+8], %r470;
$L__BB16_26:
	bar.sync 	0;
	setp.ne.s32 	%p42, %r2, 0;
	@%p42 bra 	$L__BB16_49;
	setp.gt.u64 	%p43, %rd19, 32;
	ld.shared.u32 	%r364, [_ZZN3cub18CUB_300001_SM_10006detail6reduce28DeviceReduceSingleTileKernelINS2_10policy_hubIiyN4cuda3std3__44plusIiEEE10Policy1000EN6thrust24THRUST_300001_SM_1000_NS6detail15normal_iteratorINSD_10device_ptrIiEEEEPiyS9_iiNS7_10__identityEEEvT0_T1_T2_T3_T4_T6_E12temp_storage+12];
	selp.b32 	%r365, %r364, 0, %p43;
	add.s32 	%r366, %r365, %r470;
	setp.gt.u64 	%p44, %rd19, 64;
	ld.shared.u32 	%r367, [_ZZN3cub18CUB_300001_SM_10006detail6reduce28DeviceReduceSingleTileKernelINS2_10policy_hubIiyN4cuda3std3__44plusIiEEE10Policy1000EN6thrust24THRUST_300001_SM_1000_NS6detail15normal_iteratorINSD_10device_ptrIiEEEEPiyS9_iiNS7_10__identityEEEvT0_T1_T2_T3_T4_T6_E12temp_storage+16];
	selp.b32 	%r368, %r367, 0, %p44;
	add.s32 	%r369, %r366, %r368;
	setp.gt.u64 	%p45, %rd19, 96;
	ld.shared.u32 	%r370, [_ZZN3cub18CUB_300001_SM_10006detail6reduce28DeviceReduceSingleTileKernelINS2_10policy_hubIiyN4cuda3std3__44plusIiEEE10Policy1000EN6thrust24THRUST_300001_SM_1000_NS6detail15normal_iteratorINSD_10device_ptrIiEEEEPiyS9_iiNS7_10__identityEEEvT0_T1_T2_T3_T4_T6_E12temp_storage+20];
	selp.b32 	%r371, %r370, 0, %p45;
	add.s32 	%r372, %r369, %r371;
	setp.gt.u64 	%p46, %rd19, 128;
	ld.shared.u32 	%r373, [_ZZN3cub18CUB_300001_SM_10006detail6reduce28DeviceReduceSingleTileKernelINS2_10policy_hubIiyN4cuda3std3__44plusIiEEE10Policy1000EN6thrust24THRUST_300001_SM_1000_NS6detail15normal_iteratorINSD_10device_ptrIiEEEEPiyS9_iiNS7_10__identityEEEvT0_T1_T2_T3_T4_T6_E12temp_storage+24];
	selp.b32 	%r374, %r373, 0, %p46;
	add.s32 	%r375, %r372, %r374;
	setp.gt.u64 	%p47, %rd19, 160;
	ld.shared.u32 	%r376, [_ZZN3cub18CUB_300001_SM_10006detail6reduce28DeviceReduceSingleTileKernelINS2_10policy_hubIiyN4cuda3std3__44plusIiEEE10Policy1000EN6thrust24THRUST_300001_SM_1000_NS6detail15normal_iteratorINSD_10device_ptrIiEEEEPiyS9_iiNS7_10__identityEEEvT0_T1_T2_T3_T4_T6_E12temp_storage+28];
	selp.b32 	%r377, %r376, 0, %p47;
	add.s32 	%r378, %r375, %r377;
	setp.gt.u64 	%p48, %rd19, 192;
	ld.shared.u32 	%r379, [_ZZN3cub18CUB_300001_SM_10006detail6reduce28DeviceReduceSingleTileKernelINS2_10policy_hubIiyN4cuda3std3__44plusIiEEE10Policy1000EN6thrust24THRUST_300001_SM_1000_NS6detail15normal_iteratorINSD_10device_ptrIiEEEEPiyS9_iiNS7_10__identityEEEvT0_T1_T2_T3_T4_T6_E12temp_storage+32];
	selp.b32 	%r380, %r379, 0, %p48;
	add.s32 	%r381, %r378, %r380;
	setp.gt.u64 	%p49, %rd19, 224;
	ld.shared.u32 	%r382, [_ZZN3cub18CUB_300001_SM_10006detail6reduce28DeviceReduceSingleTileKernelINS2_10policy_hubIiyN4cuda3std3__44plusIiEEE10Policy1000EN6thrust24THRUST_300001_SM_1000_NS6detail15normal_iteratorINSD_10device_ptrIiEEEEPiyS9_iiNS7_10__identityEEEvT0_T1_T2_T3_T4_T6_E12temp_storage+36];
	selp.b32 	%r383, %r382, 0, %p49;
	add.s32 	%r470, %r381, %r383;
	bra.uni 	$L__BB16_49;
$L__BB16_28:
	mov.u32 	%r43, %tid.x;
	cvt.u64.u32 	%rd6, %r43;
	mul.wide.u32 	%rd22, %r43, 4;
	add.s64 	%rd7, %rd2, %rd22;
	ld.global.u32 	%r82, [%rd7];
	ld.global.u32 	%r83, [%rd7+1024];
	ld.global.u32 	%r84, [%rd7+2048];
	ld.global.u32 	%r85, [%rd7+3072];
	ld.global.u32 	%r86, [%rd7+4096];
	ld.global.u32 	%r87, [%rd7+5120];
	ld.global.u32 	%r88, [%rd7+6144];
	ld.global.u32 	%r89, [%rd7+7168];
	ld.global.u32 	%r90, [%rd7+8192];
	ld.global.u32 	%r91, [%rd7+9216];
	ld.global.u32 	%r92, [%rd7+10240];
	ld.global.u32 	%r93, [%rd7+11264];
	ld.global.u32 	%r94, [%rd7+12288];
	ld.global.u32 	%r95, [%rd7+13312];
	ld.global.u32 	%r96, [%rd7+14336];
	ld.global.u32 	%r97, [%rd7+15360];
	add.s32 	%r98, %r83, %r82;
	add.s32 	%r99, %r84, %r98;
	add.s32 	%r100, %r85, %r99;
	add.s32 	%r101, %r86, %r100;
	add.s32 	%r102, %r87, %r101;
	add.s32 	%r103, %r88, %r102;
	add.s32 	%r104, %r89, %r103;
	add.s32 	%r105, %r90, %r104;
	add.s32 	%r106, %r91, %r105;
	add.s32 	%r107, %r92, %r106;
	add.s32 	%r108, %r93, %r107;
	add.s32 	%r109, %r94, %r108;
	add.s32 	%r110, %r95, %r109;
	add.s32 	%r111, %r96, %r110;
	add.s32 	%r469, %r97, %r111;
	add.s64 	%rd8, %rd19, -4096;
	setp.lt.u64 	%p3, %rd8, 4096;
	mov.b64 	%rd53, 4096;
	@%p3 bra 	$L__BB16_32;
	mov.b64 	%rd53, 4096;
$L__BB16_30:
	shl.b64 	%rd24, %rd53, 2;
	add.s64 	%rd25, %rd7, %rd24;
	ld.global.u32 	%r112, [%rd25];
	ld.global.u32 	%r113, [%rd25+1024];
	ld.global.u32 	%r114, [%rd25+2048];
	ld.global.u32 	%r115, [%rd25+3072];
	ld.global.u32 	%r116, [%rd25+4096];
	ld.global.u32 	%r117, [%rd25+5120];
	ld.global.u32 	%r118, [%rd25+6144];
	ld.global.u32 	%r119, [%rd25+7168];
	ld.global.u32 	%r120, [%rd25+8192];
	ld.global.u32 	%r121, [%rd25+9216];
	ld.global.u32 	%r122, [%rd25+10240];
	ld.global.u32 	%r123, [%rd25+11264];
	ld.global.u32 	%r124, [%rd25+12288];
	ld.global.u32 	%r125, [%rd25+13312];
	ld.global.u32 	%r126, [%rd25+14336];
	ld.global.u32 	%r127, [%rd25+15360];
	add.s32 	%r128, %r112, %r469;
	add.s32 	%r129, %r113, %r128;
	add.s32 	%r130, %r114, %r129;
	add.s32 	%r131, %r115, %r130;
	add.s32 	%r132, %r116, %r131;
	add.s32 	%r133, %r117, %r132;
	add.s32 	%r134, %r118, %r133;
	add.s32 	%r135, %r119, %r134;
	add.s32 	%r136, %r120, %r135;
	add.s32 	%r137, %r121, %r136;
	add.s32 	%r138, %r122, %r137;
	add.s32 	%r139, %r123, %r138;
	add.s32 	%r140, %r124, %r139;
	add.s32 	%r141, %r125, %r140;
	add.s32 	%r142, %r126, %r141;
	add.s32 	%r469, %r127, %r142;
	sub.s64 	%rd26, %rd19, %rd53;
	setp.lt.u64 	%p4, %rd26, 4096;
	@%p4 bra 	$L__BB16_45;
	add.s64 	%rd53, %rd53, 4096;
	setp.le.u64 	%p5, %rd53, %rd8;
	@%p5 bra 	$L__BB16_30;
$L__BB16_32:
	setp.le.u64 	%p6, %rd19, %rd53;
	cvt.u32.u64 	%r143, %rd53;
	cvt.u32.u64 	%r144, %rd19;
	sub.s32 	%r145, %r144, %r143;
	setp.ge.s32 	%p7, %r43, %r145;
	or.pred  	%p8, %p6, %p7;
	@%p8 bra 	$L__BB16_45;
	not.b32 	%r149, %r43;
	add.s32 	%r150, %r149, %r144;
	sub.s32 	%r152, %r150, %r143;
	shr.u32 	%r153, %r152, 8;
	add.s32 	%r48, %r153, 1;
	and.b32  	%r49, %r48, 15;
	setp.lt.u32 	%p9, %r152, 3840;
	mov.u32 	%r459, %r43;
	@%p9 bra 	$L__BB16_36;
	and.b32  	%r154, %r48, 33554416;
	neg.s32 	%r455, %r154;
	add.s64 	%rd27, %rd53, %rd6;
	shl.b64 	%rd28, %rd27, 2;
	add.s64 	%rd29, %rd28, %rd2;
	add.s64 	%rd54, %rd29, 8192;
	mov.u32 	%r459, %r43;
$L__BB16_35:
	.pragma "nounroll";
	ld.global.u32 	%r155, [%rd54+-8192];
	add.s32 	%r156, %r155, %r469;
	ld.global.u32 	%r157, [%rd54+-7168];
	add.s32 	%r158, %r157, %r156;
	ld.global.u32 	%r159, [%rd54+-6144];
	add.s32 	%r160, %r159, %r158;
	ld.global.u32 	%r161, [%rd54+-5120];
	add.s32 	%r162, %r161, %r160;
	ld.global.u32 	%r163, [%rd54+-4096];
	add.s32 	%r164, %r163, %r162;
	ld.global.u32 	%r165, [%rd54+-3072];
	add.s32 	%r166, %r165, %r164;
	ld.global.u32 	%r167, [%rd54+-2048];
	add.s32 	%r168, %r167, %r166;
	ld.global.u32 	%r169, [%rd54+-1024];
	add.s32 	%r170, %r169, %r168;
	ld.global.u32 	%r171, [%rd54];
	add.s32 	%r172, %r171, %r170;
	ld.global.u32 	%r173, [%rd54+1024];
	add.s32 	%r174, %r173, %r172;
	ld.global.u32 	%r175, [%rd54+2048];
	add.s32 	%r176, %r175, %r174;
	ld.global.u32 	%r177, [%rd54+3072];
	add.s32 	%r178, %r177, %r176;
	ld.global.u32 	%r179, [%rd54+4096];
	add.s32 	%r180, %r179, %r178;
	ld.global.u32 	%r181, [%rd54+5120];
	add.s32 	%r182, %r181, %r180;
	ld.global.u32 	%r183, [%rd54+6144];
	add.s32 	%r184, %r183, %r182;
	ld.global.u32 	%r185, [%rd54+7168];
	add.s32 	%r469, %r185, %r184;
	add.s32 	%r459, %r459, 4096;
	add.s32 	%r455, %r455, 16;
	add.s64 	%rd54, %rd54, 16384;
	setp.ne.s32 	%p10, %r455, 0;
	@%p10 bra 	$L__BB16_35;
$L__BB16_36:
	setp.eq.s32 	%p11, %r49, 0;
	@%p11 bra 	$L__BB16_45;
	and.b32  	%r60, %r48, 7;
	setp.lt.u32 	%p12, %r49, 8;
	@%p12 bra 	$L__BB16_39;
	cvt.u64.u32 	%rd30, %r459;
	add.s64 	%rd31, %rd53, %rd30;
	shl.b64 	%rd32, %rd31, 2;
	add.s64 	%rd33, %rd2, %rd32;
	ld.global.u32 	%r187, [%rd33];
	add.s32 	%r188, %r187, %r469;
	ld.global.u32 	%r189, [%rd33+1024];
	add.s32 	%r190, %r189, %r188;
	ld.global.u32 	%r191, [%rd33+2048];
	add.s32 	%r192, %r191, %r190;
	ld.global.u32 	%r193, [%rd33+3072];
	add.s32 	%r194, %r193, %r192;
	ld.global.u32 	%r195, [%rd33+4096];
	add.s32 	%r196, %r195, %r194;
	ld.global.u32 	%r197, [%rd33+5120];
	add.s32 	%r198, %r197, %r196;
	ld.global.u32 	%r199, [%rd33+6144];
	add.s32 	%r200, %r199, %r198;
	ld.global.u32 	%r201, [%rd33+7168];
	add.s32 	%r469, %r201, %r200;
	add.s32 	%r459, %r459, 2048;
$L__BB16_39:
	setp.eq.s32 	%p13, %r60, 0;
	@%p13 bra 	$L__BB16_45;
	and.b32  	%r66, %r48, 3;
	setp.lt.u32 	%p14, %r60, 4;
	@%p14 bra 	$L__BB16_42;
	cvt.u64.u32 	%rd34, %r459;
	add.s64 	%rd35, %rd53, %rd34;
	shl.b64 	%rd36, %rd35, 2;
	add.s64 	%rd37, %rd2, %rd36;
	ld.global.u32 	%r203, [%rd37];
	add.s32 	%r204, %r203, %r469;
	ld.global.u32 	%r205, [%rd37+1024];
	add.s32 	%r206, %r205, %r204;
	ld.global.u32 	%r207, [%rd37+2048];
	add.s32 	%r208, %r207, %r206;
	ld.global.u32 	%r209, [%rd37+3072];
	add.s32 	%r469, %r209, %r208;
	add.s32 	%r459, %r459, 1024;
$L__BB16_42:
	setp.eq.s32 	%p15, %r66, 0;
	@%p15 bra 	$L__BB16_45;
	cvt.u64.u32 	%rd38, %r459;
	add.s64 	%rd39, %rd53, %rd38;
	shl.b64 	%rd40, %rd39, 2;
	add.s64 	%rd55, %rd2, %rd40;
	neg.s32 	%r467, %r66;
$L__BB16_44:
	.pragma "nounroll";
	ld.global.u32 	%r210, [%rd55];
	add.s32 	%r469, %r210, %r469;
	add.s64 	%rd55, %rd55, 1024;
	add.s32 	%r467, %r467, 1;
	setp.ne.s32 	%p16, %r467, 0;
	@%p16 bra 	$L__BB16_44;
$L__BB16_45:
	// begin inline asm
	mov.u32 %r211, %laneid;
	// end inline asm
	mov.b32 	%r214, 1;
	mov.b32 	%r235, 31;
	mov.b32 	%r236, -1;
	// begin inline asm
	shfl.sync.down.b32 %r212, %r469, %r214, %r235, %r236;
	// end inline asm
	setp.gt.s32 	%p17, %r211, 30;
	selp.b32 	%r237, 0, %r212, %p17;
	add.s32 	%r218, %r237, %r469;
	mov.b32 	%r219, 2;
	// begin inline asm
	shfl.sync.down.b32 %r217, %r218, %r219, %r235, %r236;
	// end inline asm
	setp.gt.s32 	%p18, %r211, 29;
	selp.b32 	%r238, 0, %r217, %p18;
	add.s32 	%r223, %r218, %r238;
	mov.b32 	%r224, 4;
	// begin inline asm
	shfl.sync.down.b32 %r222, %r223, %r224, %r235, %r236;
	// end inline asm
	setp.gt.s32 	%p19, %r211, 27;
	selp.b32 	%r239, 0, %r222, %p19;
	add.s32 	%r228, %r223, %r239;
	mov.b32 	%r229, 8;
	// begin inline asm
	shfl.sync.down.b32 %r227, %r228, %r229, %r235, %r236;
	// end inline asm
	setp.gt.s32 	%p20, %r211, 23;
	selp.b32 	%r240, 0, %r227, %p20;
	add.s32 	%r233, %r228, %r240;
	mov.b32 	%r234, 16;
	// begin inline asm
	shfl.sync.down.b32 %r232, %r233, %r234, %r235, %r236;
	// end inline asm
	setp.gt.s32 	%p21, %r211, 15;
	selp.b32 	%r241, 0, %r232, %p21;
	add.s32 	%r470, %r233, %r241;
	setp.ne.s32 	%p22, %r211, 0;
	@%p22 bra 	$L__BB16_47;
	shr.u32 	%r242, %r43, 3;
	and.b32  	%r243, %r242, 124;
	mov.u32 	%r244, _ZZN3cub18CUB_300001_SM_10006detail6reduce28DeviceReduceSingleTileKernelINS2_10policy_hubIiyN4cuda3std3__44plusIiEEE10Policy1000EN6thrust24THRUST_300001_SM_1000_NS6detail15normal_iteratorINSD_10device_ptrIiEEEEPiyS9_iiNS7_10__identityEEEvT0_T1_T2_T3_T4_T6_E12temp_storage;
	add.s32 	%r245, %r244, %r243;
	st.shared.u32 	[%r245+8], %r470;
$L__BB16_47:
	bar.sync 	0;
	setp.ne.s32 	%p23, %r43, 0;
	@%p23 bra 	$L__BB16_49;
	ld.shared.u32 	%r246, [_ZZN3cub18CUB_300001_SM_10006detail6reduce28DeviceReduceSingleTileKernelINS2_10policy_hubIiyN4cuda3std3__44plusIiEEE10Policy1000EN6thrust24THRUST_300001_SM_1000_NS6detail15normal_iteratorINSD_10device_ptrIiEEEEPiyS9_iiNS7_10__identityEEEvT0_T1_T2_T3_T4_T6_E12temp_storage+12];
	add.s32 	%r247, %r246, %r470;
	ld.shared.u32 	%r248, [_ZZN3cub18CUB_300001_SM_10006detail6reduce28DeviceReduceSingleTileKernelINS2_10policy_hubIiyN4cuda3std3__44plusIiEEE10Policy1000EN6thrust24THRUST_300001_SM_1000_NS6detail15normal_iteratorINSD_10device_ptrIiEEEEPiyS9_iiNS7_10__identityEEEvT0_T1_T2_T3_T4_T6_E12temp_storage+16];
	add.s32 	%r249, %r247, %r248;
	ld.shared.u32 	%r250, [_ZZN3cub18CUB_300001_SM_10006detail6reduce28DeviceReduceSingleTileKernelINS2_10policy_hubIiyN4cuda3std3__44plusIiEEE10Policy1000EN6thrust24THRUST_300001_SM_1000_NS6detail15normal_iteratorINSD_10device_ptrIiEEEEPiyS9_iiNS7_10__identityEEEvT0_T1_T2_T3_T4_T6_E12temp_storage+20];
	add.s32 	%r251, %r249, %r250;
	ld.shared.u32 	%r252, [_ZZN3cub18CUB_300001_SM_10006detail6reduce28DeviceReduceSingleTileKernelINS2_10policy_hubIiyN4cuda3std3__44plusIiEEE10Policy1000EN6thrust24THRUST_300001_SM_1000_NS6detail15normal_iteratorINSD_10device_ptrIiEEEEPiyS9_iiNS7_10__identityEEEvT0_T1_T2_T3_T4_T6_E12temp_storage+24];
	add.s32 	%r253, %r251, %r252;
	ld.shared.u32 	%r254, [_ZZN3cub18CUB_300001_SM_10006detail6reduce28DeviceReduceSingleTileKernelINS2_10policy_hubIiyN4cuda3std3__44plusIiEEE10Policy1000EN6thrust24THRUST_300001_SM_1000_NS6detail15normal_iteratorINSD_10device_ptrIiEEEEPiyS9_iiNS7_10__identityEEEvT0_T1_T2_T3_T4_T6_E12temp_storage+28];
	add.s32 	%r255, %r253, %r254;
	ld.shared.u32 	%r256, [_ZZN3cub18CUB_300001_SM_10006detail6reduce28DeviceReduceSingleTileKernelINS2_10policy_hubIiyN4cuda3std3__44plusIiEEE10Policy1000EN6thrust24THRUST_300001_SM_1000_NS6detail15normal_iteratorINSD_10device_ptrIiEEEEPiyS9_iiNS7_10__identityEEEvT0_T1_T2_T3_T4_T6_E12temp_storage+32];
	add.s32 	%r257, %r255, %r256;
	ld.shared.u32 	%r258, [_ZZN3cub18CUB_300001_SM_10006detail6reduce28DeviceReduceSingleTileKernelINS2_10policy_hubIiyN4cuda3std3__44plusIiEEE10Policy1000EN6thrust24THRUST_300001_SM_1000_NS6detail15normal_iteratorINSD_10device_ptrIiEEEEPiyS9_iiNS7_10__identityEEEvT0_T1_T2_T3_T4_T6_E12temp_storage+36];
	add.s32 	%r470, %r257, %r258;
$L__BB16_49:
	mov.u32 	%r432, %tid.x;
	setp.ne.s32 	%p57, %r432, 0;
	@%p57 bra 	$L__BB16_51;
	add.s32 	%r433, %r470, %r81;
	st.global.u32 	[%rd1], %r433;
$L__BB16_51:
	ret;

}
	// .globl	_ZN3cub18CUB_300001_SM_10006detail6reduce18DeviceReduceKernelINS2_10policy_hubIiyN4cuda3std3__44plusIiEEE10Policy1000EN6thrust24THRUST_300001_SM_1000_NS6detail15normal_iteratorINSD_10device_ptrIiEEEEyS9_iNS7_10__identityEEEvT0_PT3_T1_NS0_13GridEvenShareISN_EET2_T4_
.visible .entry _ZN3cub18CUB_300001_SM_10006detail6reduce18DeviceReduceKernelINS2_10policy_hubIiyN4cuda3std3__44plusIiEEE10Policy1000EN6thrust24THRUST_300001_SM_1000_NS6detail15normal_iteratorINSD_10device_ptrIiEEEEyS9_iNS7_10__identityEEEvT0_PT3_T1_NS0_13GridEvenShareISN_EET2_T4_(
	.param .align 8 .b8 _ZN3cub18CUB_300001_SM_10006detail6reduce18DeviceReduceKernelINS2_10policy_hubIiyN4cuda3std3__44plusIiEEE10Policy1000EN6thrust24THRUST_300001_SM_1000_NS6detail15normal_iteratorINSD_10device_ptrIiEEEEyS9_iNS7_10__identityEEEvT0_PT3_T1_NS0_13GridEvenShareISN_EET2_T4__param_0[8],
	.param .u64 .ptr .align 1 _ZN3cub18CUB_300001_SM_10006detail6reduce18DeviceReduceKernelINS2_10policy_hubIiyN4cuda3std3__44plusIiEEE10Policy1000EN6thrust24THRUST_300001_SM_1000_NS6detail15normal_iteratorINSD_10device_ptrIiEEEEyS9_iNS7_10__identityEEEvT0_PT3_T1_NS0_13GridEvenShareISN_EET2_T4__param_1,
	.param .u64 _ZN3cub18CUB_300001_SM_10006detail6reduce18DeviceReduceKernelINS2_10policy_hubIiyN4cuda3std3__44plusIiEEE10Policy1000EN6thrust24THRUST_300001_SM_1000_NS6detail15normal_iteratorINSD_10device_ptrIiEEEEyS9_iNS7_10__identityEEEvT0_PT3_T1_NS0_13GridEvenShareISN_EET2_T4__param_2,
	.param .align 8 .b8 _ZN3cub18CUB_300001_SM_10006detail6reduce18DeviceReduceKernelINS2_10policy_hubIiyN4cuda3std3__44plusIiEEE10Policy1000EN6thrust24THRUST_300001_SM_1000_NS6detail15normal_iteratorINSD_10device_ptrIiEEEEyS9_iNS7_10__identityEEEvT0_PT3_T1_NS0_13GridEvenShareISN_EET2_T4__param_3[72],
	.param .align 1 .b8 _ZN3cub18CUB_300001_SM_10006detail6reduce18DeviceReduceKernelINS2_10policy_hubIiyN4cuda3std3__44plusIiEEE10Policy1000EN6thrust24THRUST_300001_SM_1000_NS6detail15normal_iteratorINSD_10device_ptrIiEEEEyS9_iNS7_10__identityEEEvT0_PT3_T1_NS0_13GridEvenShareISN_EET2_T4__param_4[1],
	.param .align 1 .b8 _ZN3cub18CUB_300001_SM_10006detail6reduce18DeviceReduceKernelINS2_10policy_hubIiyN4cuda3std3__44plusIiEEE10Policy1000EN6thrust24THRUST_300001_SM_1000_NS6detail15normal_iteratorINSD_10device_ptrIiEEEEyS9_iNS7_10__identityEEEvT0_PT3_T1_NS0_13GridEvenShareISN_EET2_T4__param_5[1]
)
.maxntid 256
{
	.reg .pred 	%p<57>;
	.reg .b16 	%rs<4>;
	.reg .b32 	%r<502>;
	.reg .b64 	%rd<78>;
	// demoted variable
	.shared .align 4 .b8 _ZZN3cub18CUB_300001_SM_10006detail6reduce18DeviceReduceKernelINS2_10policy_hubIiyN4cuda3std3__44plusIiEEE10Policy1000EN6thrust24THRUST_300001_SM_1000_NS6detail15normal_iteratorINSD_10device_ptrIiEEEEyS9_iNS7_10__identityEEEvT0_PT3_T1_NS0_13GridEvenShareISN_EET2_T4_E12temp_storage[44];
	ld.param.u64 	%rd1, [_ZN3cub18CUB_300001_SM_10006detail6reduce18DeviceReduceKernelINS2_10policy_hubIiyN4cuda3std3__44plusIiEEE10Policy1000EN6thrust24THRUST_300001_SM_1000_NS6detail15normal_iteratorINSD_10device_ptrIiEEEEyS9_iNS7_10__identityEEEvT0_PT3_T1_NS0_13GridEvenShareISN_EET2_T4__param_3+32];
	ld.param.u32 	%r1, [_ZN3cub18CUB_300001_SM_10006detail6reduce18DeviceReduceKernelINS2_10policy_hubIiyN4cuda3std3__44plusIiEEE10Policy1000EN6thrust24THRUST_300001_SM_1000_NS6detail15normal_iteratorINSD_10device_ptrIiEEEEyS9_iNS7_10__identityEEEvT0_PT3_T1_NS0_13GridEvenShareISN_EET2_T4__param_3+40];
	ld.param.u64 	%rd25, [_ZN3cub18CUB_300001_SM_10006detail6reduce18DeviceReduceKernelINS2_10policy_hubIiyN4cuda3std3__44plusIiEEE10Policy1000EN6thrust24THRUST_300001_SM_1000_NS6detail15normal_iteratorINSD_10device_ptrIiEEEEyS9_iNS7_10__identityEEEvT0_PT3_T1_NS0_13GridEvenShareISN_EET2_T4__param_0];
	cvta.to.global.u64 	%rd2, %rd25;
	mov.u32 	%r2, %ctaid.x;
	shl.b32 	%r88, %r1, 12;
	cvt.s64.s32 	%rd3, %r88;
	shl.b32 	%r89, %r2, 12;
	cvt.u64.u32 	%rd4, %r89;
	sub.s64 	%rd5, %rd1, %rd4;
	setp.gt.u64 	%p1, %rd5, 4095;
	@%p1 bra 	$L__BB17_25;
	cvt.u32.u64 	%r287, %rd4;
	cvt.u32.u64 	%r3, %rd1;
	sub.s32 	%r4, %r3, %r287;
	mov.u32 	%r5, %tid.x;
	setp.ge.s32 	%p23, %r5, %r4;
	mov.b32 	%r482, 0;
	mov.u32 	%r471, %r5;
	@%p23 bra 	$L__BB17_3;
	add.s32 	%r289, %r287, %r5;
	mul.wide.u32 	%rd51, %r289, 4;
	add.s64 	%rd52, %rd2, %rd51;
	ld.global.u32 	%r482, [%rd52];
	add.s32 	%r471, %r5, 256;
$L__BB17_3:
	setp.ge.s32 	%p24, %r471, %r4;
	@%p24 bra 	$L__BB17_16;
	not.b32 	%r292, %r471;
	add.s32 	%r293, %r292, %r3;
	sub.s32 	%r294, %r293, %r287;
	shr.u32 	%r295, %r294, 8;
	add.s32 	%r10, %r295, 1;
	and.b32  	%r11, %r10, 15;
	setp.lt.u32 	%p25, %r294, 3840;
	@%p25 bra 	$L__BB17_7;
	and.b32  	%r296, %r10, 33554416;
	neg.s32 	%r467, %r296;
	mul.wide.u32 	%rd53, %r2, 16384;
	mul.wide.u32 	%rd54, %r471, 4;
	or.b64  	%rd55, %rd53, %rd54;
	add.s64 	%rd56, %rd55, %rd2;
	add.s64 	%rd72, %rd56, 8192;
$L__BB17_6:
	.pragma "nounroll";
	ld.global.u32 	%r297, [%rd72+-8192];
	add.s32 	%r298, %r297, %r482;
	ld.global.u32 	%r299, [%rd72+-7168];
	add.s32 	%r300, %r299, %r298;
	ld.global.u32 	%r301, [%rd72+-6144];
	add.s32 	%r302, %r301, %r300;
	ld.global.u32 	%r303, [%rd72+-5120];
	add.s32 	%r304, %r303, %r302;
	ld.global.u32 	%r305, [%rd72+-4096];
	add.s32 	%r306, %r305, %r304;
	ld.global.u32 	%r307, [%rd72+-3072];
	add.s32 	%r308, %r307, %r306;
	ld.global.u32 	%r309, [%rd72+-2048];
	add.s32 	%r310, %r309, %r308;
	ld.global.u32 	%r311, [%rd72+-1024];
	add.s32 	%r312, %r311, %r310;
	ld.global.u32 	%r313, [%rd72];
	add.s32 	%r314, %r313, %r312;
	ld.global.u32 	%r315, [%rd72+1024];
	add.s32 	%r316, %r315, %r314;
	ld.global.u32 	%r317, [%rd72+2048];
	add.s32 	%r318, %r317, %r316;
	ld.global.u32 	%r319, [%rd72+3072];
	add.s32 	%r320, %r319, %r318;
	ld.global.u32 	%r321, [%rd72+4096];
	add.s32 	%r322, %r321, %r320;
	ld.global.u32 	%r323, [%rd72+5120];
	add.s32 	%r324, %r323, %r322;
	ld.global.u32 	%r325, [%rd72+6144];
	add.s32 	%r326, %r325, %r324;
	ld.global.u32 	%r327, [%rd72+7168];
	add.s32 	%r482, %r327, %r326;
	add.s32 	%r471, %r471, 4096;
	add.s32 	%r467, %r467, 16;
	add.s64 	%rd72, %rd72, 16384;
	setp.ne.s32 	%p26, %r467, 0;
	@%p26 bra 	$L__BB17_6;
$L__BB17_7:
	setp.eq.s32 	%p27, %r11, 0;
	@%p27 bra 	$L__BB17_16;
	and.b32  	%r22, %r10, 7;
	setp.lt.u32 	%p28, %r11, 8;
	@%p28 bra 	$L__BB17_10;
	cvt.s64.s32 	%rd57, %r471;
	add.s64 	%rd58, %rd57, %rd4;
	shl.b64 	%rd59, %rd58, 2;
	add.s64 	%rd60, %rd2, %rd59;
	ld.global.u32 	%r329, [%rd60];
	add.s32 	%r330, %r329, %r482;
	ld.global.u32 	%r331, [%rd60+1024];
	add.s32 	%r332, %r331, %r330;
	ld.global.u32 	%r333, [%rd60+2048];
	add.s32 	%r334, %r333, %r332;
	ld.global.u32 	%r335, [%rd60+3072];
	add.s32 	%r336, %r335, %r334;
	ld.global.u32 	%r337, [%rd60+4096];
	add.s32 	%r338, %r337, %r336;
	ld.global.u32 	%r339, [%rd60+5120];
	add.s32 	%r340, %r339, %r338;
	ld.global.u32 	%r341, [%rd60+6144];
	add.s32 	%r342, %r341, %r340;
	ld.global.u32 	%r343, [%rd60+7168];
	add.s32 	%r482, %r343, %r342;
	add.s32 	%r471, %r471, 2048;
$L__BB17_10:
	setp.eq.s32 	%p29, %r22, 0;
	@%p29 bra 	$L__BB17_16;
	and.b32  	%r28, %r10, 3;
	setp.lt.u32 	%p30, %r22, 4;
	@%p30 bra 	$L__BB17_13;
	cvt.s64.s32 	%rd61, %r471;
	add.s64 	%rd62, %rd61, %rd4;
	shl.b64 	%rd63, %rd62, 2;
	add.s64 	%rd64, %rd2, %rd63;
	ld.global.u32 	%r345, [%rd64];
	add.s32 	%r346, %r345, %r482;
	ld.global.u32 	%r347, [%rd64+1024];
	add.s32 	%r348, %r347, %r346;
	ld.global.u32 	%r349, [%rd64+2048];
	add.s32 	%r350, %r349, %r348;
	ld.global.u32 	%r351, [%rd64+3072];
	add.s32 	%r482, %r351, %r350;
	add.s32 	%r471, %r471, 1024;
$L__BB17_13:
	setp.eq.s32 	%p31, %r28, 0;
	@%p31 bra 	$L__BB17_16;
	mul.wide.u32 	%rd65, %r2, 16384;
	add.s64 	%rd9, %rd2, %rd65;
	neg.s32 	%r479, %r28;
$L__BB17_15:
	.pragma "nounroll";
	mul.wide.s32 	%rd66, %r471, 4;
	add.s64 	%rd67, %rd9, %rd66;
	ld.global.u32 	%r352, [%rd67];
	add.s32 	%r482, %r352, %r482;
	add.s32 	%r471, %r471, 256;
	add.s32 	%r479, %r479, 1;
	setp.ne.s32 	%p32, %r479, 0;
	@%p32 bra 	$L__BB17_15;
$L__BB17_16:
	setp.lt.s32 	%p33, %r4, 256;
	@%p33 bra 	$L__BB17_21;
	// begin inline asm
	mov.u32 %r416, %laneid;
	// end inline asm
	mov.b32 	%r419, 1;
	mov.b32 	%r440, 31;
	mov.b32 	%r441, -1;
	// begin inline asm
	shfl.sync.down.b32 %r417, %r482, %r419, %r440, %r441;
	// end inline asm
	setp.gt.s32 	%p49, %r416, 30;
	selp.b32 	%r442, 0, %r417, %p49;
	add.s32 	%r423, %r442, %r482;
	mov.b32 	%r424, 2;
	// begin inline asm
	shfl.sync.down.b32 %r422, %r423, %r424, %r440, %r441;
	// end inline asm
	setp.gt.s32 	%p50, %r416, 29;
	selp.b32 	%r443, 0, %r422, %p50;
	add.s32 	%r428, %r423, %r443;
	mov.b32 	%r429, 4;
	// begin inline asm
	shfl.sync.down.b32 %r427, %r428, %r429, %r440, %r441;
	// end inline asm
	setp.gt.s32 	%p51, %r416, 27;
	selp.b32 	%r444, 0, %r427, %p51;
	add.s32 	%r433, %r428, %r444;
	mov.b32 	%r434, 8;
	// begin inline asm
	shfl.sync.down.b32 %r432, %r433, %r434, %r440, %r441;
	// end inline asm
	setp.gt.s32 	%p52, %r416, 23;
	selp.b32 	%r445, 0, %r432, %p52;
	add.s32 	%r438, %r433, %r445;
	mov.b32 	%r439, 16;
	// begin inline asm
	shfl.sync.down.b32 %r437, %r438, %r439, %r440, %r441;
	// end inline asm
	setp.gt.s32 	%p53, %r416, 15;
	selp.b32 	%r446, 0, %r437, %p53;
	add.s32 	%r501, %r438, %r446;
	setp.ne.s32 	%p54, %r416, 0;
	@%p54 bra 	$L__BB17_19;
	shr.u32 	%r447, %r5, 3;
	and.b32  	%r448, %r447, 124;
	mov.u32 	%r449, _ZZN3cub18CUB_300001_SM_10006detail6reduce18DeviceReduceKernelINS2_10policy_hubIiyN4cuda3std3__44plusIiEEE10Policy1000EN6thrust24THRUST_300001_SM_1000_NS6detail15normal_iteratorINSD_10device_ptrIiEEEEyS9_iNS7_10__identityEEEvT0_PT3_T1_NS0_13GridEvenShareISN_EET2_T4_E12temp_storage;
	add.s32 	%r450, %r449, %r448;
	st.shared.u32 	[%r450+8], %r501;
$L__BB17_19:
	bar.sync 	0;
	setp.ne.s32 	%p55, %r5, 0;
	@%p55 bra 	$L__BB17_46;
	ld.shared.u32 	%r451, [_ZZN3cub18CUB_300001_SM_10006detail6reduce18DeviceReduceKernelINS2_10policy_hubIiyN4cuda3std3__44plusIiEEE10Policy1000EN6thrust24THRUST_300001_SM_1000_NS6detail15normal_iteratorINSD_10device_ptrIiEEEEyS9_iNS7_10__identityEEEvT0_PT3_T1_NS0_13GridEvenShareISN_EET2_T4_E12temp_storage+12];
	add.s32 	%r452, %r451, %r501;
	ld.shared.u32 	%r453, [_ZZN3cub18CUB_300001_SM_10006detail6reduce18DeviceReduceKernelINS2_10policy_hubIiyN4cuda3std3__44plusIiEEE10Policy1000EN6thrust24THRUST_300001_SM_1000_NS6detail15normal_iteratorINSD_10device_ptrIiEEEEyS9_iNS7_10__identityEEEvT0_PT3_T1_NS0_13GridEvenShareISN_EET2_T4_E12temp_storage+16];
	add.s32 	%r454, %r452, %r453;
	ld.shared.u32 	%r455, [_ZZN3cub18CUB_300001_SM_10006detail6reduce18DeviceReduceKernelINS2_10policy_hubIiyN4cuda3std3__44plusIiEEE10Policy1000EN6thrust24THRUST_300001_SM_1000_NS6detail15normal_iteratorINSD_10device_ptrIiEEEEyS9_iNS7_10__identityEEEvT0_PT3_T1_NS0_13GridEvenShareISN_EET2_T4_E12temp_storage+20];
	add.s32 	%r456, %r454, %r455;
	ld.shared.u32 	%r457, [_ZZN3cub18CUB_300001_SM_10006detail6reduce18DeviceReduceKernelINS2_10policy_hubIiyN4cuda3std3__44plusIiEEE10Policy1000EN6thrust24THRUST_300001_SM_1000_NS6detail15normal_iteratorINSD_10device_ptrIiEEEEyS9_iNS7_10__identityEEEvT0_PT3_T1_NS0_13GridEvenShareISN_EET2_T4_E12temp_storage+24];
	add.s32 	%r458, %r456, %r457;
	ld.shared.u32 	%r459, [_ZZN3cub18CUB_300001_SM_10006detail6reduce18DeviceReduceKernelINS2_10policy_hubIiyN4cuda3std3__44plusIiEEE10Policy1000EN6thrust24THRUST_300001_SM_1000_NS6detail15normal_iteratorINSD_10device_ptrIiEEEEyS9_iNS7_10__identityEEEvT0_PT3_T1_NS0_13GridEvenShareISN_EET2_T4_E12temp_storage+28];
	add.s32 	%r460, %r458, %r459;
	ld.shared.u32 	%r461, [_ZZN3cub18CUB_300001_SM_10006detail6reduce18DeviceReduceKernelINS2_10policy_hubIiyN4cuda3std3__44plusIiEEE10Policy1000EN6thrust24THRUST_300001_SM_1000_NS6detail15normal_iteratorINSD_10device_ptrIiEEEEyS9_iNS7_10__identityEEEvT0_PT3_T1_NS0_13GridEvenShareISN_EET2_T4_E12temp_storage+32];
	add.s32 	%r462, %r460, %r461;
	ld.shared.u32 	%r463, [_ZZN3cub18CUB_300001_SM_10006detail6reduce18DeviceReduceKernelINS2_10policy_hubIiyN4cuda3std3__44plusIiEEE10Policy1000EN6thrust24THRUST_300001_SM_1000_NS6detail15normal_iteratorINSD_10device_ptrIiEEEEyS9_iNS7_10__identityEEEvT0_PT3_T1_NS0_13GridEvenShareISN_EET2_T4_E12temp_storage+36];
	add.s32 	%r501, %r462, %r463;
	bra.uni 	$L__BB17_46;
$L__BB17_21:
	// begin inline asm
	mov.u32 %r353, %laneid;
	// end inline asm
	and.b32  	%r379, %r5, 992;
	add.s32 	%r380, %r379, 32;
	setp.gt.s32 	%p34, %r380, %r4;
	not.b32 	%r381, %r379;
	add.s32 	%r382, %r4, %r381;
	selp.b32 	%r377, %r382, 31, %p34;
	mov.b32 	%r356, 1;
	mov.b32 	%r378, -1;
	// begin inline asm
	shfl.sync.down.b32 %r354, %r482, %r356, %r377, %r378;
	// end inline asm
	setp.lt.s32 	%p35, %r353, %r377;
	selp.b32 	%r383, %r354, 0, %p35;
	add.s32 	%r360, %r383, %r482;
	mov.b32 	%r361, 2;
	// begin inline asm
	shfl.sync.down.b32 %r359, %r360, %r361, %r377, %r378;
	// end inline asm
	add.s32 	%r384, %r353, 2;
	setp.gt.s32 	%p36, %r384, %r377;
	selp.b32 	%r385, 0, %r359, %p36;
	add.s32 	%r365, %r360, %r385;
	mov.b32 	%r366, 4;
	// begin inline asm
	shfl.sync.down.b32 %r364, %r365, %r366, %r377, %r378;
	// end inline asm
	add.s32 	%r386, %r353, 4;
	setp.gt.s32 	%p37, %r386, %r377;
	selp.b32 	%r387, 0, %r364, %p37;
	add.s32 	%r370, %r365, %r387;
	mov.b32 	%r371, 8;
	// begin inline asm
	shfl.sync.down.b32 %r369, %r370, %r371, %r377, %r378;
	// end inline asm
	add.s32 	%r388, %r353, 8;
	setp.gt.s32 	%p38, %r388, %r377;
	selp.b32 	%r389, 0, %r369, %p38;
	add.s32 	%r375, %r370, %r389;
	mov.b32 	%r376, 16;
	// begin inline asm
	shfl.sync.down.b32 %r374, %r375, %r376, %r377, %r378;
	// end inline asm
	add.s32 	%r390, %r353, 16;
	setp.gt.s32 	%p39, %r390, %r377;
	selp.b32 	%r391, 0, %r374, %p39;
	add.s32 	%r501, %r375, %r391;
	setp.ne.s32 	%p40, %r353, 0;
	@%p40 bra 	$L__BB17_23;
	shr.u32 	%r392, %r5, 3;
	and.b32  	%r393, %r392, 124;
	mov.u32 	%r394, _ZZN3cub18CUB_300001_SM_10006detail6reduce18DeviceReduceKernelINS2_10policy_hubIiyN4cuda3std3__44plusIiEEE10Policy1000EN6thrust24THRUST_300001_SM_1000_NS6detail15normal_iteratorINSD_10device_ptrIiEEEEyS9_iNS7_10__identityEEEvT0_PT3_T1_NS0_13GridEvenShareISN_EET2_T4_E12temp_storage;
	add.s32 	%r395, %r394, %r393;
	st.shared.u32 	[%r395+8], %r501;
$L__BB17_23:
	bar.sync 	0;
	setp.ne.s32 	%p41, %r5, 0;
	@%p41 bra 	$L__BB17_46;
	setp.gt.s32 	%p42, %r4, 32;
	ld.shared.u32 	%r396, [_ZZN3cub18CUB_300001_SM_10006detail6reduce18DeviceReduceKernelINS2_10policy_hubIiyN4cuda3std3__44plusIiEEE10Policy1000EN6thrust24THRUST_300001_SM_1000_NS6detail15normal_iteratorINSD_10device_ptrIiEEEEyS9_iNS7_10__identityEEEvT0_PT3_T1_NS0_13GridEvenShareISN_EET2_T4_E12temp_storage+12];
	selp.b32 	%r397, %r396, 0, %p42;
	add.s32 	%r398, %r397, %r501;
	setp.gt.s32 	%p43, %r4, 64;
	ld.shared.u32 	%r399, [_ZZN3cub18CUB_300001_SM_10006detail6reduce18DeviceReduceKernelINS2_10policy_hubIiyN4cuda3std3__44plusIiEEE10Policy1000EN6thrust24THRUST_300001_SM_1000_NS6detail15normal_iteratorINSD_10device_ptrIiEEEEyS9_iNS7_10__identityEEEvT0_PT3_T1_NS0_13GridEvenShareISN_EET2_T4_E12temp_storage+16];
	selp.b32 	%r400, %r399, 0, %p43;
	add.s32 	%r401, %r398, %r400;
	setp.gt.s32 	%p44, %r4, 96;
	ld.shared.u32 	%r402, [_ZZN3cub18CUB_300001_SM_10006detail6reduce18DeviceReduceKernelINS2_10policy_hubIiyN4cuda3std3__44plusIiEEE10Policy1000EN6thrust24THRUST_300001_SM_1000_NS6detail15normal_iteratorINSD_10device_ptrIiEEEEyS9_iNS7_10__identityEEEvT0_PT3_T1_NS0_13GridEvenShareISN_EET2_T4_E12temp_storage+20];
	selp.b32 	%r403, %r402, 0, %p44;
	add.s32 	%r404, %r401, %r403;
	setp.gt.s32 	%p45, %r4, 128;
	ld.shared.u32 	%r405, [_ZZN3cub18CUB_300001_SM_10006detail6reduce18DeviceReduceKernelINS2_10policy_hubIiyN4cuda3std3__44plusIiEEE10Policy1000EN6thrust24THRUST_300001_SM_1000_NS6detail15normal_iteratorINSD_10device_ptrIiEEEEyS9_iNS7_10__identityEEEvT0_PT3_T1_NS0_13GridEvenShareISN_EET2_T4_E12temp_storage+24];
	selp.b32 	%r406, %r405, 0, %p45;
	add.s32 	%r407, %r404, %r406;
	setp.gt.s32 	%p46, %r4, 160;
	ld.shared.u32 	%r408, [_ZZN3cub18CUB_300001_SM_10006detail6reduce18DeviceReduceKernelINS2_10policy_hubIiyN4cuda3std3__44plusIiEEE10Policy1000EN6thrust24THRUST_300001_SM_1000_NS6detail15normal_iteratorINSD_10device_ptrIiEEEEyS9_iNS7_10__identityEEEvT0_PT3_T1_NS0_13GridEvenShareISN_EET2_T4_E12temp_storage+28];
	selp.b32 	%r409, %r408, 0, %p46;
	add.s32 	%r410, %r407, %r409;
	setp.gt.s32 	%p47, %r4, 192;
	ld.shared.u32 	%r411, [_ZZN3cub18CUB_300001_SM_10006detail6reduce18DeviceReduceKernelINS2_10policy_hubIiyN4cuda3std3__44plusIiEEE10Policy1000EN6thrust24THRUST_300001_SM_1000_NS6detail15normal_iteratorINSD_10device_ptrIiEEEEyS9_iNS7_10__identityEEEvT0_PT3_T1_NS0_13GridEvenShareISN_EET2_T4_E12temp_storage+32];
	selp.b32 	%r412, %r411, 0, %p47;
	add.s32 	%r413, %r410, %r412;
	setp.gt.s32 	%p48, %r4, 224;
	ld.shared.u32 	%r414, [_ZZN3cub18CUB_300001_SM_10006detail6reduce18DeviceReduceKernelINS2_10policy_hubIiyN4cuda3std3__44plusIiEEE10Policy1000EN6thrust24THRUST_300001_SM_1000_NS6detail15normal_iteratorINSD_10device_ptrIiEEEEyS9_iNS7_10__identityEEEvT0_PT3_T1_NS0_13GridEvenShareISN_EET2_T4_E12temp_storage+36];
	selp.b32 	%r415, %r414, 0, %p48;
	add.s32 	%r501, %r413, %r415;
	bra.uni 	$L__BB17_46;
$L__BB17_25:
	cvt.u32.u64 	%r90, %rd4;
	mov.u32 	%r46, %tid.x;
	add.s32 	%r91, %r46, %r90;
	mul.wide.u32 	%rd26, %r91, 4;
	add.s64 	%rd27, %rd2, %rd26;
	ld.global.u32 	%r92, [%rd27];
	ld.global.u32 	%r93, [%rd27+1024];
	ld.global.u32 	%r94, [%rd27+2048];
	ld.global.u32 	%r95, [%rd27+3072];
	ld.global.u32 	%r96, [%rd27+4096];
	ld.global.u32 	%r97, [%rd27+5120];
	ld.global.u32 	%r98, [%rd27+6144];
	ld.global.u32 	%r99, [%rd27+7168];
	ld.global.u32 	%r100, [%rd27+8192];
	ld.global.u32 	%r101, [%rd27+9216];
	ld.global.u32 	%r102, [%rd27+10240];
	ld.global.u32 	%r103, [%rd27+11264];
	ld.global.u32 	%r104, [%rd27+12288];
	ld.global.u32 	%r105, [%rd27+13312];
	ld.global.u32 	%r106, [%rd27+14336];
	ld.global.u32 	%r107, [%rd27+15360];
	add.s32 	%r108, %r93, %r92;
	add.s32 	%r109, %r94, %r108;
	add.s32 	%r110, %r95, %r109;
	add.s32 	%r111, %r96, %r110;
	add.s32 	%r112, %r97, %r111;
	add.s32 	%r113, %r98, %r112;
	add.s32 	%r114, %r99, %r113;
	add.s32 	%r115, %r100, %r114;
	add.s32 	%r116, %r101, %r115;
	add.s32 	%r117, %r102, %r116;
	add.s32 	%r118, %r103, %r117;
	add.s32 	%r119, %r104, %r118;
	add.s32 	%r120, %r105, %r119;
	add.s32 	%r121, %r106, %r120;
	add.s32 	%r500, %r107, %r121;
	setp.lt.u64 	%p2, %rd5, %rd3;
	@%p2 bra 	$L__BB17_42;
	cvt.u32.u64 	%r123, %rd3;
	cvt.u64.u32 	%rd28, %r46;
	add.s64 	%rd74, %rd4, %rd3;
	cvt.u32.u64 	%r48, %rd1;
	not.b32 	%r125, %r46;
	add.s32 	%r126, %r125, %r48;
	sub.s32 	%r127, %r126, %r123;
	sub.s32 	%r483, %r127, %r90;
	add.s64 	%rd29, %rd74, %rd28;
	shl.b64 	%rd30, %rd29, 2;
	add.s64 	%rd31, %rd30, %rd2;
	add.s64 	%rd73, %rd31, 8192;
	mov.b32 	%r484, 0;
	shl.b32 	%r128, %r1, 12;
	mov.u64 	%rd75, %rd4;
$L__BB17_27:
	cvt.s64.s32 	%rd15, %r128;
	add.s64 	%rd75, %rd75, %rd15;
	add.s64 	%rd32, %rd1, -4096;
	setp.gt.u64 	%p3, %rd75, %rd32;
	@%p3 bra 	$L__BB17_29;
	shl.b32 	%r129, %r1, 12;
	cvt.s64.s32 	%rd33, %r129;
	cvt.u64.u32 	%rd34, %r46;
	add.s64 	%rd35, %rd75, %rd34;
	shl.b64 	%rd36, %rd35, 2;
	add.s64 	%rd37, %rd2, %rd36;
	ld.global.u32 	%r130, [%rd37];
	ld.global.u32 	%r131, [%rd37+1024];
	ld.global.u32 	%r132, [%rd37+2048];
	ld.global.u32 	%r133, [%rd37+3072];
	ld.global.u32 	%r134, [%rd37+4096];
	ld.global.u32 	%r135, [%rd37+5120];
	ld.global.u32 	%r136, [%rd37+6144];
	ld.global.u32 	%r137, [%rd37+7168];
	ld.global.u32 	%r138, [%rd37+8192];
	ld.global.u32 	%r139, [%rd37+9216];
	ld.global.u32 	%r140, [%rd37+10240];
	ld.global.u32 	%r141, [%rd37+11264];
	ld.global.u32 	%r142, [%rd37+12288];
	ld.global.u32 	%r143, [%rd37+13312];
	ld.global.u32 	%r144, [%rd37+14336];
	ld.global.u32 	%r145, [%rd37+15360];
	add.s32 	%r146, %r130, %r500;
	add.s32 	%r147, %r131, %r146;
	add.s32 	%r148, %r132, %r147;
	add.s32 	%r149, %r133, %r148;
	add.s32 	%r150, %r134, %r149;
	add.s32 	%r151, %r135, %r150;
	add.s32 	%r152, %r136, %r151;
	add.s32 	%r153, %r137, %r152;
	add.s32 	%r154, %r138, %r153;
	add.s32 	%r155, %r139, %r154;
	add.s32 	%r156, %r140, %r155;
	add.s32 	%r157, %r141, %r156;
	add.s32 	%r158, %r142, %r157;
	add.s32 	%r159, %r143, %r158;
	add.s32 	%r160, %r144, %r159;
	add.s32 	%r500, %r145, %r160;
	sub.s64 	%rd38, %rd1, %rd75;
	setp.lt.u64 	%p4, %rd38, %rd33;
	add.s32 	%r484, %r484, 1;
	add.s64 	%rd74, %rd74, %rd33;
	sub.s32 	%r483, %r483, %r129;
	mul.wide.s32 	%rd39, %r129, 4;
	add.s64 	%rd73, %rd73, %rd39;
	@%p4 bra 	$L__BB17_42;
	bra.uni 	$L__BB17_27;
$L__BB17_29:
	setp.le.u64 	%p5, %rd1, %rd75;
	cvt.u32.u64 	%r161, %rd75;
	cvt.u32.u64 	%r162, %rd1;
	sub.s32 	%r163, %r162, %r161;
	setp.ge.s32 	%p6, %r46, %r163;
	or.pred  	%p7, %p5, %p6;
	@%p7 bra 	$L__BB17_42;
	cvt.u32.u64 	%r166, %rd15;
	cvt.u32.u64 	%r167, %rd4;
	not.b32 	%r168, %r46;
	add.s32 	%r169, %r168, %r48;
	add.s32 	%r170, %r166, %r167;
	sub.s32 	%r171, %r169, %r170;
	mul.lo.s32 	%r172, %r1, %r484;
	shl.b32 	%r173, %r172, 12;
	sub.s32 	%r174, %r171, %r173;
	shr.u32 	%r175, %r174, 8;
	add.s32 	%r56, %r175, 1;
	and.b32  	%r57, %r56, 15;
	setp.lt.u32 	%p8, %r174, 3840;
	mov.u32 	%r490, %r46;
	@%p8 bra 	$L__BB17_33;
	shr.u32 	%r176, %r483, 8;
	add.s32 	%r177, %r176, 1;
	and.b32  	%r178, %r177, 33554416;
	neg.s32 	%r486, %r178;
	mov.u32 	%r490, %r46;
$L__BB17_32:
	.pragma "nounroll";
	ld.global.u32 	%r179, [%rd73+-8192];
	add.s32 	%r180, %r179, %r500;
	ld.global.u32 	%r181, [%rd73+-7168];
	add.s32 	%r182, %r181, %r180;
	ld.global.u32 	%r183, [%rd73+-6144];
	add.s32 	%r184, %r183, %r182;
	ld.global.u32 	%r185, [%rd73+-5120];
	add.s32 	%r186, %r185, %r184;
	ld.global.u32 	%r187, [%rd73+-4096];
	add.s32 	%r188, %r187, %r186;
	ld.global.u32 	%r189, [%rd73+-3072];
	add.s32 	%r190, %r189, %r188;
	ld.global.u32 	%r191, [%rd73+-2048];
	add.s32 	%r192, %r191, %r190;
	ld.global.u32 	%r193, [%rd73+-1024];
	add.s32 	%r194, %r193, %r192;
	ld.global.u32 	%r195, [%rd73];
	add.s32 	%r196, %r195, %r194;
	ld.global.u32 	%r197, [%rd73+1024];
	add.s32 	%r198, %r197, %r196;
	ld.global.u32 	%r199, [%rd73+2048];
	add.s32 	%r200, %r199, %r198;
	ld.global.u32 	%r201, [%rd73+3072];
	add.s32 	%r202, %r201, %r200;
	ld.global.u32 	%r203, [%rd73+4096];
	add.s32 	%r204, %r203, %r202;
	ld.global.u32 	%r205, [%rd73+5120];
	add.s32 	%r206, %r205, %r204;
	ld.global.u32 	%r207, [%rd73+6144];
	add.s32 	%r208, %r207, %r206;
	ld.global.u32 	%r209, [%rd73+7168];
	add.s32 	%r500, %r209, %r208;
	add.s32 	%r490, %r490, 4096;
	add.s32 	%r486, %r486, 16;
	add.s64 	%rd73, %rd73, 16384;
	setp.ne.s32 	%p9, %r486, 0;
	@%p9 bra 	$L__BB17_32;
$L__BB17_33:
	setp.eq.s32 	%p10, %r57, 0;
	@%p10 bra 	$L__BB17_42;
	and.b32  	%r68, %r56, 7;
	setp.lt.u32 	%p11, %r57, 8;
	@%p11 bra 	$L__BB17_36;
	cvt.u64.u32 	%rd40, %r490;
	add.s64 	%rd41, %rd75, %rd40;
	shl.b64 	%rd42, %rd41, 2;
	add.s64 	%rd43, %rd2, %rd42;
	ld.global.u32 	%r211, [%rd43];
	add.s32 	%r212, %r211, %r500;
	ld.global.u32 	%r213, [%rd43+1024];
	add.s32 	%r214, %r213, %r212;
	ld.global.u32 	%r215, [%rd43+2048];
	add.s32 	%r216, %r215, %r214;
	ld.global.u32 	%r217, [%rd43+3072];
	add.s32 	%r218, %r217, %r216;
	ld.global.u32 	%r219, [%rd43+4096];
	add.s32 	%r220, %r219, %r218;
	ld.global.u32 	%r221, [%rd43+5120];
	add.s32 	%r222, %r221, %r220;
	ld.global.u32 	%r223, [%rd43+6144];
	add.s32 	%r224, %r223, %r222;
	ld.global.u32 	%r225, [%rd43+7168];
	add.s32 	%r500, %r225, %r224;
	add.s32 	%r490, %r490, 2048;
$L__BB17_36:
	setp.eq.s32 	%p12, %r68, 0;
	@%p12 bra 	$L__BB17_42;
	setp.lt.u32 	%p13, %r68, 4;
	@%p13 bra 	$L__BB17_39;
	cvt.u64.u32 	%rd44, %r490;
	add.s64 	%rd45, %rd75, %rd44;
	shl.b64 	%rd46, %rd45, 2;
	add.s64 	%rd47, %rd2, %rd46;
	ld.global.u32 	%r227, [%rd47];
	add.s32 	%r228, %r227, %r500;
	ld.global.u32 	%r229, [%rd47+1024];
	add.s32 	%r230, %r229, %r228;
	ld.global.u32 	%r231, [%rd47+2048];
	add.s32 	%r232, %r231, %r230;
	ld.global.u32 	%r233, [%rd47+3072];
	add.s32 	%r500, %r233, %r232;
	add.s32 	%r490, %r490, 1024;
$L__BB17_39:
	and.b32  	%r234, %r56, 3;
	setp.eq.s32 	%p14, %r234, 0;
	@%p14 bra 	$L__BB17_42;
	cvt.u64.u32 	%rd48, %r490;
	add.s64 	%rd49, %rd48, %rd74;
	shl.b64 	%rd50, %rd49, 2;
	add.s64 	%rd77, %rd2, %rd50;
	cvt.u16.u32 	%rs1, %r483;
	shr.u16 	%rs2, %rs1, 8;
	add.s16 	%rs3, %rs2, 1;
	cvt.u32.u16 	%r235, %rs3;
	and.b32  	%r236, %r235, 3;
	neg.s32 	%r498, %r236;
$L__BB17_41:
	.pragma "nounroll";
	ld.global.u32 	%r237, [%rd77];
	add.s32 	%r500, %r237, %r500;
	add.s64 	%rd77, %rd77, 1024;
	add.s32 	%r498, %r498, 1;
	setp.ne.s32 	%p15, %r498, 0;
	@%p15 bra 	$L__BB17_41;
$L__BB17_42:
	// begin inline asm
	mov.u32 %r238, %laneid;
	// end inline asm
	mov.b32 	%r241, 1;
	mov.b32 	%r262, 31;
	mov.b32 	%r263, -1;
	// begin inline asm
	shfl.sync.down.b32 %r239, %r500, %r241, %r262, %r263;
	// end inline asm
	setp.gt.s32 	%p16, %r238, 30;
	selp.b32 	%r264, 0, %r239, %p16;
	add.s32 	%r245, %r264, %r500;
	mov.b32 	%r246, 2;
	// begin inline asm
	shfl.sync.down.b32 %r244, %r245, %r246, %r262, %r263;
	// end inline asm
	setp.gt.s32 	%p17, %r238, 29;
	selp.b32 	%r265, 0, %r244, %p17;
	add.s32 	%r250, %r245, %r265;
	mov.b32 	%r251, 4;
	// begin inline asm
	shfl.sync.down.b32 %r249, %r250, %r251, %r262, %r263;
	// end inline asm
	setp.gt.s32 	%p18, %r238, 27;
	selp.b32 	%r266, 0, %r249, %p18;
	add.s32 	%r255, %r250, %r266;
	mov.b32 	%r256, 8;
	// begin inline asm
	shfl.sync.down.b32 %r254, %r255, %r256, %r262, %r263;
	// end inline asm
	setp.gt.s32 	%p19, %r238, 23;
	selp.b32 	%r267, 0, %r254, %p19;
	add.s32 	%r260, %r255, %r267;
	mov.b32 	%r261, 16;
	// begin inline asm
	shfl.sync.down.b32 %r259, %r260, %r261, %r262, %r263;
	// end inline asm
	setp.gt.s32 	%p20, %r238, 15;
	selp.b32 	%r268, 0, %r259, %p20;
	add.s32 	%r501, %r260, %r268;
	setp.ne.s32 	%p21, %r238, 0;
	@%p21 bra 	$L__BB17_44;
	shr.u32 	%r269, %r46, 3;
	and.b32  	%r270, %r269, 124;
	mov.u32 	%r271, _ZZN3cub18CUB_300001_SM_10006detail6reduce18DeviceReduceKernelINS2_10policy_hubIiyN4cuda3std3__44plusIiEEE10Policy1000EN6thrust24THRUST_300001_SM_1000_NS6detail15normal_iteratorINSD_10device_ptrIiEEEEyS9_iNS7_10__identityEEEvT0_PT3_T1_NS0_13GridEvenShareISN_EET2_T4_E12temp_storage;
	add.s32 	%r272, %r271, %r270;
	st.shared.u32 	[%r272+8], %r501;
$L__BB17_44:
	bar.sync 	0;
	setp.ne.s32 	%p22, %r46, 0;
	@%p22 bra 	$L__BB17_46;
	ld.shared.u32 	%r273, [_ZZN3cub18CUB_300001_SM_10006detail6reduce18DeviceReduceKernelINS2_10policy_hubIiyN4cuda3std3__44plusIiEEE10Policy1000EN6thrust24THRUST_300001_SM_1000_NS6detail15normal_iteratorINSD_10device_ptrIiEEEEyS9_iNS7_10__identityEEEvT0_PT3_T1_NS0_13GridEvenShareISN_EET2_T4_E12temp_storage+12];
	add.s32 	%r274, %r273, %r501;
	ld.shared.u32 	%r275, [_ZZN3cub18CUB_300001_SM_10006detail6reduce18DeviceReduceKernelINS2_10policy_hubIiyN4cuda3std3__44plusIiEEE10Policy1000EN6thrust24THRUST_300001_SM_1000_NS6detail15normal_iteratorINSD_10device_ptrIiEEEEyS9_iNS7_10__identityEEEvT0_PT3_T1_NS0_13GridEvenShareISN_EET2_T4_E12temp_storage+16];
	add.s32 	%r276, %r274, %r275;
	ld.shared.u32 	%r277, [_ZZN3cub18CUB_300001_SM_10006detail6reduce18DeviceReduceKernelINS2_10policy_hubIiyN4cuda3std3__44plusIiEEE10Policy1000EN6thrust24THRUST_300001_SM_1000_NS6detail15normal_iteratorINSD_10device_ptrIiEEEEyS9_iNS7_10__identityEEEvT0_PT3_T1_NS0_13GridEvenShareISN_EET2_T4_E12temp_storage+20];
	add.s32 	%r278, %r276, %r277;
	ld.shared.u32 	%r279, [_ZZN3cub18CUB_300001_SM_10006detail6reduce18DeviceReduceKernelINS2_10policy_hubIiyN4cuda3std3__44plusIiEEE10Policy1000EN6thrust24THRUST_300001_SM_1000_NS6detail15normal_iteratorINSD_10device_ptrIiEEEEyS9_iNS7_10__identityEEEvT0_PT3_T1_NS0_13GridEvenShareISN_EET2_T4_E12temp_storage+24];
	add.s32 	%r280, %r278, %r279;
	ld.shared.u32 	%r281, [_ZZN3cub18CUB_300001_SM_10006detail6reduce18DeviceReduceKernelINS2_10policy_hubIiyN4cuda3std3__44plusIiEEE10Policy1000EN6thrust24THRUST_300001_SM_1000_NS6detail15normal_iteratorINSD_10device_ptrIiEEEEyS9_iNS7_10__identityEEEvT0_PT3_T1_NS0_13GridEvenShareISN_EET2_T4_E12temp_storage+28];
	add.s32 	%r282, %r280, %r281;
	ld.shared.u32 	%r283, [_ZZN3cub18CUB_300001_SM_10006detail6reduce18DeviceReduceKernelINS2_10policy_hubIiyN4cuda3std3__44plusIiEEE10Policy1000EN6thrust24THRUST_300001_SM_1000_NS6detail15normal_iteratorINSD_10device_ptrIiEEEEyS9_iNS7_10__identityEEEvT0_PT3_T1_NS0_13GridEvenShareISN_EET2_T4_E12temp_storage+32];
	add.s32 	%r284, %r282, %r283;
	ld.shared.u32 	%r285, [_ZZN3cub18CUB_300001_SM_10006detail6reduce18DeviceReduceKernelINS2_10policy_hubIiyN4cuda3std3__44plusIiEEE10Policy1000EN6thrust24THRUST_300001_SM_1000_NS6detail15normal_iteratorINSD_10device_ptrIiEEEEyS9_iNS7_10__identityEEEvT0_PT3_T1_NS0_13GridEvenShareISN_EET2_T4_E12temp_storage+36];
	add.s32 	%r501, %r284, %r285;
$L__BB17_46:
	mov.u32 	%r464, %tid.x;
	setp.ne.s32 	%p56, %r464, 0;
	@%p56 bra 	$L__BB17_48;
	ld.param.u64 	%rd71, [_ZN3cub18CUB_300001_SM_10006detail6reduce18DeviceReduceKernelINS2_10policy_hubIiyN4cuda3std3__44plusIiEEE10Policy1000EN6thrust24THRUST_300001_SM_1000_NS6detail15normal_iteratorINSD_10device_ptrIiEEEEyS9_iNS7_10__identityEEEvT0_PT3_T1_NS0_13GridEvenShareISN_EET2_T4__param_1];
	cvta.to.global.u64 	%rd68, %rd71;
	mul.wide.u32 	%rd69, %r2, 4;
	add.s64 	%rd70, %rd68, %rd69;
	st.global.u32 	[%rd70], %r501;
$L__BB17_48:
	ret;

}
	// .globl	_ZN3cub18CUB_300001_SM_10006detail6reduce28DeviceReduceSingleTileKernelINS2_10policy_hubIiyN4cuda3std3__44plusIiEEE10Policy1000EPiSC_iS9_iiNS7_10__identityEEEvT0_T1_T2_T3_T4_T6_
.visible .entry _ZN3cub18CUB_300001_SM_10006detail6reduce28DeviceReduceSingleTileKernelINS2_10policy_hubIiyN4cuda3std3__44plusIiEEE10Policy1000EPiSC_iS9_iiNS7_10__identityEEEvT0_T1_T2_T3_T4_T6_(
	.param .u64 .ptr .align 1 _ZN3cub18CUB_300001_SM_10006detail6reduce28DeviceReduceSingleTileKernelINS2_10policy_hubIiyN4cuda3std3__44plusIiEEE10Policy1000EPiSC_iS9_iiNS7_10__identityEEEvT0_T1_T2_T3_T4_T6__param_0,
	.param .u64 .ptr .align 1 _ZN3cub18CUB_300001_SM_10006detail6reduce28DeviceReduceSingleTileKernelINS2_10policy_hubIiyN4cuda3std3__44plusIiEEE10Policy1000EPiSC_iS9_iiNS7_10__identityEEEvT0_T1_T2_T3_T4_T6__param_1,
	.param .u32 _ZN3cub18CUB_300001_SM_10006detail6reduce28DeviceReduceSingleTileKernelINS2_10policy_hubIiyN4cuda3std3__44plusIiEEE10Policy1000EPiSC_iS9_iiNS7_10__identityEEEvT0_T1_T2_T3_T4_T6__param_2,
	.param .align 1 .b8 _ZN3cub18CUB_300001_SM_10006detail6reduce28DeviceReduceSingleTileKernelINS2_10policy_hubIiyN4cuda3std3__44plusIiEEE10Policy1000EPiSC_iS9_iiNS7_10__identityEEEvT0_T1_T2_T3_T4_T6__param_3[1],
	.param .u32 _ZN3cub18CUB_300001_SM_10006detail6reduce28DeviceReduceSingleTileKernelINS2_10policy_hubIiyN4cuda3std3__44plusIiEEE10Policy1000EPiSC_iS9_iiNS7_10__identityEEEvT0_T1_T2_T3_T4_T6__param_4,
	.param .align 1 .b8 _ZN3cub18CUB_300001_SM_10006detail6reduce28DeviceReduceSingleTileKernelINS2_10policy_hubIiyN4cuda3std3__44plusIiEEE10Policy1000EPiSC_iS9_iiNS7_10__identityEEEvT0_T1_T2_T3_T4_T6__param_5[1]
)
.maxntid 256
.minnctapersm 1
{
	.reg .pred 	%p<97>;
	.reg .b32 	%r<687>;
	.reg .b64 	%rd<125>;
	// demoted variable
	.shared .align 4 .b8 _ZZN3cub18CUB_300001_SM_10006detail6reduce28DeviceReduceSingleTileKernelINS2_10policy_hubIiyN4cuda3std3__44plusIiEEE10Policy1000EPiSC_iS9_iiNS7_10__identityEEEvT0_T1_T2_T3_T4_T6_E12temp_storage[44];
	ld.param.u64 	%rd16, [_ZN3cub18CUB_300001_SM_10006detail6reduce28DeviceReduceSingleTileKernelINS2_10policy_hubIiyN4cuda3std3__44plusIiEEE10Policy1000EPiSC_iS9_iiNS7_10__identityEEEvT0_T1_T2_T3_T4_T6__param_0];
	ld.param.u64 	%rd17, [_ZN3cub18CUB_300001_SM_10006detail6reduce28DeviceReduceSingleTileKernelINS2_10policy_hubIiyN4cuda3std3__44plusIiEEE10Policy1000EPiSC_iS9_iiNS7_10__identityEEEvT0_T1_T2_T3_T4_T6__param_1];
	ld.param.u32 	%r120, [_ZN3cub18CUB_300001_SM_10006detail6reduce28DeviceReduceSingleTileKernelINS2_10policy_hubIiyN4cuda3std3__44plusIiEEE10Policy1000EPiSC_iS9_iiNS7_10__identityEEEvT0_T1_T2_T3_T4_T6__param_2];
	ld.param.u32 	%r121, [_ZN3cub18CUB_300001_SM_10006detail6reduce28DeviceReduceSingleTileKernelINS2_10policy_hubIiyN4cuda3std3__44plusIiEEE10Policy1000EPiSC_iS9_iiNS7_10__identityEEEvT0_T1_T2_T3_T4_T6__param_4];
	cvta.to.global.u64 	%rd1, %rd17;
	setp.ne.s32 	%p1, %r120, 0;
	@%p1 bra 	$L__BB18_3;
	mov.u32 	%r633, %tid.x;
	setp.ne.s32 	%p96, %r633, 0;
	@%p96 bra 	$L__BB18_74;
	st.global.u32 	[%rd1], %r121;
	bra.uni 	$L__BB18_74;
$L__BB18_3:
	and.b64  	%rd18, %rd16, 15;
	setp.ne.s64 	%p2, %rd18, 0;
	@%p2 bra 	$L__BB18_38;
	setp.gt.s32 	%p49, %r120, 4095;
	@%p49 bra 	$L__BB18_22;
	mov.u32 	%r1, %tid.x;
	setp.ge.s32 	%p66, %r1, %r120;
	mov.b32 	%r644, 0;
	mov.u32 	%r639, %r1;
	@%p66 bra 	$L__BB18_7;
	mul.wide.u32 	%rd113, %r1, 4;
	add.s64 	%rd112, %rd16, %rd113;
	// begin inline asm
	ld.global.nc.u32 %r644, [%rd112];
	// end inline asm
	add.s32 	%r639, %r1, 256;
$L__BB18_7:
	setp.ge.s32 	%p67, %r639, %r120;
	@%p67 bra 	$L__BB18_13;
	not.b32 	%r507, %r639;
	add.s32 	%r6, %r120, %r507;
	and.b32  	%r508, %r6, 768;
	setp.eq.s32 	%p68, %r508, 768;
	@%p68 bra 	$L__BB18_11;
	mul.wide.u32 	%rd114, %r639, 4;
	add.s64 	%rd121, %rd16, %rd114;
	shr.u32 	%r509, %r6, 8;
	add.s32 	%r510, %r509, 1;
	and.b32  	%r511, %r510, 3;
	neg.s32 	%r636, %r511;
$L__BB18_10:
	.pragma "nounroll";
	// begin inline asm
	ld.global.nc.u32 %r512, [%rd121];
	// end inline asm
	add.s32 	%r644, %r512, %r644;
	add.s32 	%r639, %r639, 256;
	add.s64 	%rd121, %rd121, 1024;
	add.s32 	%r636, %r636, 1;
	setp.ne.s32 	%p69, %r636, 0;
	@%p69 bra 	$L__BB18_10;
$L__BB18_11:
	setp.lt.u32 	%p70, %r6, 768;
	@%p70 bra 	$L__BB18_13;
$L__BB18_12:
	mul.wide.s32 	%rd120, %r639, 4;
	add.s64 	%rd116, %rd16, %rd120;
	// begin inline asm
	ld.global.nc.u32 %r513, [%rd116];
	// end inline asm
	add.s32 	%r517, %r513, %r644;
	add.s64 	%rd117, %rd116, 1024;
	// begin inline asm
	ld.global.nc.u32 %r514, [%rd117];
	// end inline asm
	add.s32 	%r518, %r514, %r517;
	add.s64 	%rd118, %rd116, 2048;
	// begin inline asm
	ld.global.nc.u32 %r515, [%rd118];
	// end inline asm
	add.s32 	%r519, %r515, %r518;
	add.s64 	%rd119, %rd116, 3072;
	// begin inline asm
	ld.global.nc.u32 %r516, [%rd119];
	// end inline asm
	add.s32 	%r644, %r516, %r519;
	add.s32 	%r639, %r639, 1024;
	setp.lt.s32 	%p71, %r639, %r120;
	@%p71 bra 	$L__BB18_12;
$L__BB18_13:
	setp.lt.s32 	%p72, %r120, 256;
	@%p72 bra 	$L__BB18_18;
	// begin inline asm
	mov.u32 %r583, %laneid;
	// end inline asm
	mov.b32 	%r586, 1;
	mov.b32 	%r607, 31;
	mov.b32 	%r608, -1;
	// begin inline asm
	shfl.sync.down.b32 %r584, %r644, %r586, %r607, %r608;
	// end inline asm
	setp.gt.s32 	%p88, %r583, 30;
	selp.b32 	%r609, 0, %r584, %p88;
	add.s32 	%r590, %r609, %r644;
	mov.b32 	%r591, 2;
	// begin inline asm
	shfl.sync.down.b32 %r589, %r590, %r591, %r607, %r608;
	// end inline asm
	setp.gt.s32 	%p89, %r583, 29;
	selp.b32 	%r610, 0, %r589, %p89;
	add.s32 	%r595, %r590, %r610;
	mov.b32 	%r596, 4;
	// begin inline asm
	shfl.sync.down.b32 %r594, %r595, %r596, %r607, %r608;
	// end inline asm
	setp.gt.s32 	%p90, %r583, 27;
	selp.b32 	%r611, 0, %r594, %p90;
	add.s32 	%r600, %r595, %r611;
	mov.b32 	%r601, 8;
	// begin inline asm
	shfl.sync.down.b32 %r599, %r600, %r601, %r607, %r608;
	// end inline asm
	setp.gt.s32 	%p91, %r583, 23;
	selp.b32 	%r612, 0, %r599, %p91;
	add.s32 	%r605, %r600, %r612;
	mov.b32 	%r606, 16;
	// begin inline asm
	shfl.sync.down.b32 %r604, %r605, %r606, %r607, %r608;
	// end inline asm
	setp.gt.s32 	%p92, %r583, 15;
	selp.b32 	%r613, 0, %r604, %p92;
	add.s32 	%r686, %r605, %r613;
	setp.ne.s32 	%p93, %r583, 0;
	@%p93 bra 	$L__BB18_16;
	shr.u32 	%r614, %r1, 3;
	and.b32  	%r615, %r614, 124;
	mov.u32 	%r616, _ZZN3cub18CUB_300001_SM_10006detail6reduce28DeviceReduceSingleTileKernelINS2_10policy_hubIiyN4cuda3std3__44plusIiEEE10Policy1000EPiSC_iS9_iiNS7_10__identityEEEvT0_T1_T2_T3_T4_T6_E12temp_storage;
	add.s32 	%r617, %r616, %r615;
	st.shared.u32 	[%r617+8], %r686;
$L__BB18_16:
	bar.sync 	0;
	setp.ne.s32 	%p94, %r1, 0;
	@%p94 bra 	$L__BB18_72;
	ld.shared.u32 	%r618, [_ZZN3cub18CUB_300001_SM_10006detail6reduce28DeviceReduceSingleTileKernelINS2_10policy_hubIiyN4cuda3std3__44plusIiEEE10Policy1000EPiSC_iS9_iiNS7_10__identityEEEvT0_T1_T2_T3_T4_T6_E12temp_storage+12];
	add.s32 	%r619, %r618, %r686;
	ld.shared.u32 	%r620, [_ZZN3cub18CUB_300001_SM_10006detail6reduce28DeviceReduceSingleTileKernelINS2_10policy_hubIiyN4cuda3std3__44plusIiEEE10Policy1000EPiSC_iS9_iiNS7_10__identityEEEvT0_T1_T2_T3_T4_T6_E12temp_storage+16];
	add.s32 	%r621, %r619, %r620;
	ld.shared.u32 	%r622, [_ZZN3cub18CUB_300001_SM_10006detail6reduce28DeviceReduceSingleTileKernelINS2_10policy_hubIiyN4cuda3std3__44plusIiEEE10Policy1000EPiSC_iS9_iiNS7_10__identityEEEvT0_T1_T2_T3_T4_T6_E12temp_storage+20];
	add.s32 	%r623, %r621, %r622;
	ld.shared.u32 	%r624, [_ZZN3cub18CUB_300001_SM_10006detail6reduce28DeviceReduceSingleTileKernelINS2_10policy_hubIiyN4cuda3std3__44plusIiEEE10Policy1000EPiSC_iS9_iiNS7_10__identityEEEvT0_T1_T2_T3_T4_T6_E12temp_storage+24];
	add.s32 	%r625, %r623, %r624;
	ld.shared.u32 	%r626, [_ZZN3cub18CUB_300001_SM_10006detail6reduce28DeviceReduceSingleTileKernelINS2_10policy_hubIiyN4cuda3std3__44plusIiEEE10Policy1000EPiSC_iS9_iiNS7_10__identityEEEvT0_T1_T2_T3_T4_T6_E12temp_storage+28];
	add.s32 	%r627, %r625, %r626;
	ld.shared.u32 	%r628, [_ZZN3cub18CUB_300001_SM_10006detail6reduce28DeviceReduceSingleTileKernelINS2_10policy_hubIiyN4cuda3std3__44plusIiEEE10Policy1000EPiSC_iS9_iiNS7_10__identityEEEvT0_T1_T2_T3_T4_T6_E12temp_storage+32];
	add.s32 	%r629, %r627, %r628;
	ld.shared.u32 	%r630, [_ZZN3cub18CUB_300001_SM_10006detail6reduce28DeviceReduceSingleTileKernelINS2_10policy_hubIiyN4cuda3std3__44plusIiEEE10Policy1000EPiSC_iS9_iiNS7_10__identityEEEvT0_T1_T2_T3_T4_T6_E12temp_storage+36];
	add.s32 	%r686, %r629, %r630;
	bra.uni 	$L__BB18_72;
$L__BB18_18:
	// begin inline asm
	mov.u32 %r520, %laneid;
	// end inline asm
	and.b32  	%r546, %r1, 992;
	add.s32 	%r547, %r546, 32;
	setp.gt.s32 	%p73, %r547, %r120;
	not.b32 	%r548, %r546;
	add.s32 	%r549, %r120, %r548;
	selp.b32 	%r544, %r549, 31, %p73;
	mov.b32 	%r523, 1;
	mov.b32 	%r545, -1;
	// begin inline asm
	shfl.sync.down.b32 %r521, %r644, %r523, %r544, %r545;
	// end inline asm
	setp.lt.s32 	%p74, %r520, %r544;
	selp.b32 	%r550, %r521, 0, %p74;
	add.s32 	%r527, %r550, %r644;
	mov.b32 	%r528, 2;
	// begin inline asm
	shfl.sync.down.b32 %r526, %r527, %r528, %r544, %r545;
	// end inline asm
	add.s32 	%r551, %r520, 2;
	setp.gt.s32 	%p75, %r551, %r544;
	selp.b32 	%r552, 0, %r526, %p75;
	add.s32 	%r532, %r527, %r552;
	mov.b32 	%r533, 4;
	// begin inline asm
	shfl.sync.down.b32 %r531, %r532, %r533, %r544, %r545;
	// end inline asm
	add.s32 	%r553, %r520, 4;
	setp.gt.s32 	%p76, %r553, %r544;
	selp.b32 	%r554, 0, %r531, %p76;
	add.s32 	%r537, %r532, %r554;
	mov.b32 	%r538, 8;
	// begin inline asm
	shfl.sync.down.b32 %r536, %r537, %r538, %r544, %r545;
	// end inline asm
	add.s32 	%r555, %r520, 8;
	setp.gt.s32 	%p77, %r555, %r544;
	selp.b32 	%r556, 0, %r536, %p77;
	add.s32 	%r542, %r537, %r556;
	mov.b32 	%r543, 16;
	// begin inline asm
	shfl.sync.down.b32 %r541, %r542, %r543, %r544, %r545;
	// end inline asm
	add.s32 	%r557, %r520, 16;
	setp.gt.s32 	%p78, %r557, %r544;
	selp.b32 	%r558, 0, %r541, %p78;
	add.s32 	%r686, %r542, %r558;
	setp.ne.s32 	%p79, %r520, 0;
	@%p79 bra 	$L__BB18_20;
	shr.u32 	%r559, %r1, 3;
	and.b32  	%r560, %r559, 124;
	mov.u32 	%r561, _ZZN3cub18CUB_300001_SM_10006detail6reduce28DeviceReduceSingleTileKernelINS2_10policy_hubIiyN4cuda3std3__44plusIiEEE10Policy1000EPiSC_iS9_iiNS7_10__identityEEEvT0_T1_T2_T3_T4_T6_E12temp_storage;
	add.s32 	%r562, %r561, %r560;
	st.shared.u32 	[%r562+8], %r686;
$L__BB18_20:
	bar.sync 	0;
	setp.ne.s32 	%p80, %r1, 0;
	@%p80 bra 	$L__BB18_72;
	setp.gt.s32 	%p81, %r120, 32;
	ld.shared.u32 	%r563, [_ZZN3cub18CUB_300001_SM_10006detail6reduce28DeviceReduceSingleTileKernelINS2_10policy_hubIiyN4cuda3std3__44plusIiEEE10Policy1000EPiSC_iS9_iiNS7_10__identityEEEvT0_T1_T2_T3_T4_T6_E12temp_storage+12];
	selp.b32 	%r564, %r563, 0, %p81;
	add.s32 	%r565, %r564, %r686;
	setp.gt.s32 	%p82, %r120, 64;
	ld.shared.u32 	%r566, [_ZZN3cub18CUB_300001_SM_10006detail6reduce28DeviceReduceSingleTileKernelINS2_10policy_hubIiyN4cuda3std3__44plusIiEEE10Policy1000EPiSC_iS9_iiNS7_10__identityEEEvT0_T1_T2_T3_T4_T6_E12temp_storage+16];
	selp.b32 	%r567, %r566, 0, %p82;
	add.s32 	%r568, %r565, %r567;
	setp.gt.s32 	%p83, %r120, 96;
	ld.shared.u32 	%r569, [_ZZN3cub18CUB_300001_SM_10006detail6reduce28DeviceReduceSingleTileKernelINS2_10policy_hubIiyN4cuda3std3__44plusIiEEE10Policy1000EPiSC_iS9_iiNS7_10__identityEEEvT0_T1_T2_T3_T4_T6_E12temp_storage+20];
	selp.b32 	%r570, %r569, 0, %p83;
	add.s32 	%r571, %r568, %r570;
	setp.gt.s32 	%p84, %r120, 128;
	ld.shared.u32 	%r572, [_ZZN3cub18CUB_300001_SM_10006detail6reduce28DeviceReduceSingleTileKernelINS2_10policy_hubIiyN4cuda3std3__44plusIiEEE10Policy1000EPiSC_iS9_iiNS7_10__identityEEEvT0_T1_T2_T3_T4_T6_E12temp_storage+24];
	selp.b32 	%r573, %r572, 0, %p84;
	add.s32 	%r574, %r571, %r573;
	setp.gt.s32 	%p85, %r120, 160;
	ld.shared.u32 	%r575, [_ZZN3cub18CUB_300001_SM_10006detail6reduce28DeviceReduceSingleTileKernelINS2_10policy_hubIiyN4cuda3std3__44plusIiEEE10Policy1000EPiSC_iS9_iiNS7_10__identityEEEvT0_T1_T2_T3_T4_T6_E12temp_storage+28];
	selp.b32 	%r576, %r575, 0, %p85;
	add.s32 	%r577, %r574, %r576;
	setp.gt.s32 	%p86, %r120, 192;
	ld.shared.u32 	%r578, [_ZZN3cub18CUB_300001_SM_10006detail6reduce28DeviceReduceSingleTileKernelINS2_10policy_hubIiyN4cuda3std3__44plusIiEEE10Policy1000EPiSC_iS9_iiNS7_10__identityEEEvT0_T1_T2_T3_T4_T6_E12temp_storage+32];
	selp.b32 	%r579, %r578, 0, %p86;
	add.s32 	%r580, %r577, %r579;
	setp.gt.s32 	%p87, %r120, 224;
	ld.shared.u32 	%r581, [_ZZN3cub18CUB_300001_SM_10006detail6reduce28DeviceReduceSingleTileKernelINS2_10policy_hubIiyN4cuda3std3__44plusIiEEE10Policy1000EPiSC_iS9_iiNS7_10__identityEEEvT0_T1_T2_T3_T4_T6_E12temp_storage+36];
	selp.b32 	%r582, %r581, 0, %p87;
	add.s32 	%r686, %r580, %r582;
	bra.uni 	$L__BB18_72;
$L__BB18_22:
	mov.u32 	%r26, %tid.x;
	shl.b32 	%r377, %r26, 2;
	mul.wide.u32 	%rd86, %r377, 4;
	add.s64 	%rd76, %rd16, %rd86;
	// begin inline asm
	ld.global.nc.v2.u64 {%rd74, %rd75}, [%rd76];
	// end inline asm
	mov.b64 	{%r378, %r379}, %rd75;
	mov.b64 	{%r380, %r381}, %rd74;
	add.s64 	%rd79, %rd76, 4096;
	// begin inline asm
	ld.global.nc.v2.u64 {%rd77, %rd78}, [%rd79];
	// end inline asm
	mov.b64 	{%r382, %r383}, %rd78;
	mov.b64 	{%r384, %r385}, %rd77;
	add.s64 	%rd82, %rd76, 8192;
	// begin inline asm
	ld.global.nc.v2.u64 {%rd80, %rd81}, [%rd82];
	// end inline asm
	mov.b64 	{%r386, %r387}, %rd81;
	mov.b64 	{%r388, %r389}, %rd80;
	add.s64 	%rd85, %rd76, 12288;
	// begin inline asm
	ld.global.nc.v2.u64 {%rd83, %rd84}, [%rd85];
	// end inline asm
	mov.b64 	{%r390, %r391}, %rd84;
	mov.b64 	{%r392, %r393}, %rd83;
	add.s32 	%r394, %r381, %r380;
	add.s32 	%r395, %r378, %r394;
	add.s32 	%r396, %r379, %r395;
	add.s32 	%r397, %r384, %r396;
	add.s32 	%r398, %r385, %r397;
	add.s32 	%r399, %r382, %r398;
	add.s32 	%r400, %r383, %r399;
	add.s32 	%r401, %r388, %r400;
	add.s32 	%r402, %r389, %r401;
	add.s32 	%r403, %r386, %r402;
	add.s32 	%r404, %r387, %r403;
	add.s32 	%r405, %r392, %r404;
	add.s32 	%r406, %r393, %r405;
	add.s32 	%r407, %r390, %r406;
	add.s32 	%r659, %r391, %r407;
	setp.lt.u32 	%p50, %r120, 8192;
	mov.b32 	%r648, 4096;
	@%p50 bra 	$L__BB18_26;
	add.s32 	%r28, %r120, -4096;
	mov.b32 	%r648, 4096;
$L__BB18_24:
	mul.wide.s32 	%rd99, %r648, 4;
	add.s64 	%rd89, %rd76, %rd99;
	// begin inline asm
	ld.global.nc.v2.u64 {%rd87, %rd88}, [%rd89];
	// end inline asm
	mov.b64 	{%r409, %r410}, %rd88;
	mov.b64 	{%r411, %r412}, %rd87;
	add.s64 	%rd92, %rd89, 4096;
	// begin inline asm
	ld.global.nc.v2.u64 {%rd90, %rd91}, [%rd92];
	// end inline asm
	mov.b64 	{%r413, %r414}, %rd91;
	mov.b64 	{%r415, %r416}, %rd90;
	add.s64 	%rd95, %rd89, 8192;
	// begin inline asm
	ld.global.nc.v2.u64 {%rd93, %rd94}, [%rd95];
	// end inline asm
	mov.b64 	{%r417, %r418}, %rd94;
	mov.b64 	{%r419, %r420}, %rd93;
	add.s64 	%rd98, %rd89, 12288;
	// begin inline asm
	ld.global.nc.v2.u64 {%rd96, %rd97}, [%rd98];
	// end inline asm
	mov.b64 	{%r421, %r422}, %rd97;
	mov.b64 	{%r423, %r424}, %rd96;
	add.s32 	%r425, %r411, %r659;
	add.s32 	%r426, %r412, %r425;
	add.s32 	%r427, %r409, %r426;
	add.s32 	%r428, %r410, %r427;
	add.s32 	%r429, %r415, %r428;
	add.s32 	%r430, %r416, %r429;
	add.s32 	%r431, %r413, %r430;
	add.s32 	%r432, %r414, %r431;
	add.s32 	%r433, %r419, %r432;
	add.s32 	%r434, %r420, %r433;
	add.s32 	%r435, %r417, %r434;
	add.s32 	%r436, %r418, %r435;
	add.s32 	%r437, %r423, %r436;
	add.s32 	%r438, %r424, %r437;
	add.s32 	%r439, %r421, %r438;
	add.s32 	%r659, %r422, %r439;
	sub.s32 	%r440, %r120, %r648;
	setp.lt.s32 	%p51, %r440, 4096;
	@%p51 bra 	$L__BB18_34;
	add.s32 	%r648, %r648, 4096;
	setp.le.s32 	%p52, %r648, %r28;
	@%p52 bra 	$L__BB18_24;
$L__BB18_26:
	setp.le.s32 	%p53, %r120, %r648;
	@%p53 bra 	$L__BB18_34;
	sub.s32 	%r35, %r120, %r648;
	setp.ge.s32 	%p54, %r26, %r35;
	@%p54 bra 	$L__BB18_34;
	not.b32 	%r442, %r26;
	add.s32 	%r443, %r120, %r442;
	sub.s32 	%r36, %r443, %r648;
	and.b32  	%r444, %r36, 768;
	setp.eq.s32 	%p55, %r444, 768;
	mov.u32 	%r653, %r26;
	@%p55 bra 	$L__BB18_31;
	add.s32 	%r650, %r26, %r648;
	shr.u32 	%r445, %r36, 8;
	add.s32 	%r446, %r445, 1;
	and.b32  	%r447, %r446, 3;
	neg.s32 	%r649, %r447;
	mov.u32 	%r653, %r26;
$L__BB18_30:
	.pragma "nounroll";
	mul.wide.u32 	%rd101, %r650, 4;
	add.s64 	%rd100, %rd16, %rd101;
	// begin inline asm
	ld.global.nc.u32 %r448, [%rd100];
	// end inline asm
	add.s32 	%r659, %r448, %r659;
	add.s32 	%r653, %r653, 256;
	add.s32 	%r650, %r650, 256;
	add.s32 	%r649, %r649, 1;
	setp.ne.s32 	%p56, %r649, 0;
	@%p56 bra 	$L__BB18_30;
$L__BB18_31:
	setp.lt.u32 	%p57, %r36, 768;
	@%p57 bra 	$L__BB18_34;
	cvt.u64.u32 	%rd102, %r653;
	cvt.u64.u32 	%rd103, %r648;
	add.s64 	%rd104, %rd102, %rd103;
	shl.b64 	%rd105, %rd104, 2;
	add.s64 	%rd106, %rd105, %rd16;
	add.s64 	%rd122, %rd106, 2048;
	add.s32 	%r656, %r653, %r648;
$L__BB18_33:
	mul.wide.u32 	%rd111, %r656, 4;
	add.s64 	%rd107, %rd16, %rd111;
	// begin inline asm
	ld.global.nc.u32 %r449, [%rd107];
	// end inline asm
	add.s32 	%r453, %r449, %r659;
	add.s64 	%rd108, %rd122, -1024;
	// begin inline asm
	ld.global.nc.u32 %r450, [%rd108];
	// end inline asm
	add.s32 	%r454, %r450, %r453;
	// begin inline asm
	ld.global.nc.u32 %r451, [%rd122];
	// end inline asm
	add.s32 	%r455, %r451, %r454;
	add.s64 	%rd110, %rd122, 1024;
	// begin inline asm
	ld.global.nc.u32 %r452, [%rd110];
	// end inline asm
	add.s32 	%r659, %r452, %r455;
	add.s32 	%r653, %r653, 1024;
	add.s64 	%rd122, %rd122, 4096;
	add.s32 	%r656, %r656, 1024;
	setp.lt.s32 	%p58, %r653, %r35;
	@%p58 bra 	$L__BB18_33;
$L__BB18_34:
	// begin inline asm
	mov.u32 %r456, %laneid;
	// end inline asm
	mov.b32 	%r459, 1;
	mov.b32 	%r480, 31;
	mov.b32 	%r481, -1;
	// begin inline asm
	shfl.sync.down.b32 %r457, %r659, %r459, %r480, %r481;
	// end inline asm
	setp.gt.s32 	%p59, %r456, 30;
	selp.b32 	%r482, 0, %r457, %p59;
	add.s32 	%r463, %r482, %r659;
	mov.b32 	%r464, 2;
	// begin inline asm
	shfl.sync.down.b32 %r462, %r463, %r464, %r480, %r481;
	// end inline asm
	setp.gt.s32 	%p60, %r456, 29;
	selp.b32 	%r483, 0, %r462, %p60;
	add.s32 	%r468, %r463, %r483;
	mov.b32 	%r469, 4;
	// begin inline asm
	shfl.sync.down.b32 %r467, %r468, %r469, %r480, %r481;
	// end inline asm
	setp.gt.s32 	%p61, %r456, 27;
	selp.b32 	%r484, 0, %r467, %p61;
	add.s32 	%r473, %r468, %r484;
	mov.b32 	%r474, 8;
	// begin inline asm
	shfl.sync.down.b32 %r472, %r473, %r474, %r480, %r481;
	// end inline asm
	setp.gt.s32 	%p62, %r456, 23;
	selp.b32 	%r485, 0, %r472, %p62;
	add.s32 	%r478, %r473, %r485;
	mov.b32 	%r479, 16;
	// begin inline asm
	shfl.sync.down.b32 %r477, %r478, %r479, %r480, %r481;
	// end inline asm
	setp.gt.s32 	%p63, %r456, 15;
	selp.b32 	%r486, 0, %r477, %p63;
	add.s32 	%r686, %r478, %r486;
	setp.ne.s32 	%p64, %r456, 0;
	@%p64 bra 	$L__BB18_36;
	shr.u32 	%r487, %r26, 3;
	and.b32  	%r488, %r487, 124;
	mov.u32 	%r489, _ZZN3cub18CUB_300001_SM_10006detail6reduce28DeviceReduceSingleTileKernelINS2_10policy_hubIiyN4cuda3std3__44plusIiEEE10Policy1000EPiSC_iS9_iiNS7_10__identityEEEvT0_T1_T2_T3_T4_T6_E12temp_storage;
	add.s32 	%r490, %r489, %r488;
	st.shared.u32 	[%r490+8], %r686;
$L__BB18_36:
	bar.sync 	0;
	setp.ne.s32 	%p65, %r26, 0;
	@%p65 bra 	$L__BB18_72;
	ld.shared.u32 	%r491, [_ZZN3cub18CUB_300001_SM_10006detail6reduce28DeviceReduceSingleTileKernelINS2_10policy_hubIiyN4cuda3std3__44plusIiEEE10Policy1000EPiSC_iS9_iiNS7_10__identityEEEvT0_T1_T2_T3_T4_T6_E12temp_storage+12];
	add.s32 	%r492, %r491, %r686;
	ld.shared.u32 	%r493, [_ZZN3cub18CUB_300001_SM_10006detail6reduce28DeviceReduceSingleTileKernelINS2_10policy_hubIiyN4cuda3std3__44plusIiEEE10Policy1000EPiSC_iS9_iiNS7_10__identityEEEvT0_T1_T2_T3_T4_T6_E12temp_storage+16];
	add.s32 	%r494, %r492, %r493;
	ld.shared.u32 	%r495, [_ZZN3cub18CUB_300001_SM_10006detail6reduce28DeviceReduceSingleTileKernelINS2_10policy_hubIiyN4cuda3std3__44plusIiEEE10Policy1000EPiSC_iS9_iiNS7_10__identityEEEvT0_T1_T2_T3_T4_T6_E12temp_storage+20];
	add.s32 	%r496, %r494, %r495;
	ld.shared.u32 	%r497, [_ZZN3cub18CUB_300001_SM_10006detail6reduce28DeviceReduceSingleTileKernelINS2_10policy_hubIiyN4cuda3std3__44plusIiEEE10Policy1000EPiSC_iS9_iiNS7_10__identityEEEvT0_T1_T2_T3_T4_T6_E12temp_storage+24];
	add.s32 	%r498, %r496, %r497;
	ld.shared.u32 	%r499, [_ZZN3cub18CUB_300001_SM_10006detail6reduce28DeviceReduceSingleTileKernelINS2_10policy_hubIiyN4cuda3std3__44plusIiEEE10Policy1000EPiSC_iS9_iiNS7_10__identityEEEvT0_T1_T2_T3_T4_T6_E12temp_storage+28];
	add.s32 	%r500, %r498, %r499;
	ld.shared.u32 	%r501, [_ZZN3cub18CUB_300001_SM_10006detail6reduce28DeviceReduceSingleTileKernelINS2_10policy_hubIiyN4cuda3std3__44plusIiEEE10Policy1000EPiSC_iS9_iiNS7_10__identityEEEvT0_T1_T2_T3_T4_T6_E12temp_storage+32];
	add.s32 	%r502, %r500, %r501;
	ld.shared.u32 	%r503, [_ZZN3cub18CUB_300001_SM_10006detail6reduce28DeviceReduceSingleTileKernelINS2_10policy_hubIiyN4cuda3std3__44plusIiEEE10Policy1000EPiSC_iS9_iiNS7_10__identityEEEvT0_T1_T2_T3_T4_T6_E12temp_storage+36];
	add.s32 	%r686, %r502, %r503;
	bra.uni 	$L__BB18_72;
$L__BB18_38:
	setp.gt.s32 	%p3, %r120, 4095;
	@%p3 bra 	$L__BB18_56;
	mov.u32 	%r60, %tid.x;
	setp.ge.s32 	%p20, %r60, %r120;
	mov.b32 	%r670, 0;
	mov.u32 	%r665, %r60;
	@%p20 bra 	$L__BB18_41;
	mul.wide.u32 	%rd66, %r60, 4;
	add.s64 	%rd65, %rd16, %rd66;
	// begin inline asm
	ld.global.nc.u32 %r670, [%rd65];
	// end inline asm
	add.s32 	%r665, %r60, 256;
$L__BB18_41:
	setp.ge.s32 	%p21, %r665, %r120;
	@%p21 bra 	$L__BB18_47;
	not.b32 	%r252, %r665;
	add.s32 	%r65, %r120, %r252;
	and.b32  	%r253, %r65, 768;
	setp.eq.s32 	%p22, %r253, 768;
	@%p22 bra 	$L__BB18_45;
	mul.wide.u32 	%rd67, %r665, 4;
	add.s64 	%rd123, %rd16, %rd67;
	shr.u32 	%r254, %r65, 8;
	add.s32 	%r255, %r254, 1;
	and.b32  	%r256, %r255, 3;
	neg.s32 	%r662, %r256;
$L__BB18_44:
	.pragma "nounroll";
	// begin inline asm
	ld.global.nc.u32 %r257, [%rd123];
	// end inline asm
	add.s32 	%r670, %r257, %r670;
	add.s32 	%r665, %r665, 256;
	add.s64 	%rd123, %rd123, 1024;
	add.s32 	%r662, %r662, 1;
	setp.ne.s32 	%p23, %r662, 0;
	@%p23 bra 	$L__BB18_44;
$L__BB18_45:
	setp.lt.u32 	%p24, %r65, 768;
	@%p24 bra 	$L__BB18_47;
$L__BB18_46:
	mul.wide.s32 	%rd73, %r665, 4;
	add.s64 	%rd69, %rd16, %rd73;
	// begin inline asm
	ld.global.nc.u32 %r258, [%rd69];
	// end inline asm
	add.s32 	%r262, %r258, %r670;
	add.s64 	%rd70, %rd69, 1024;
	// begin inline asm
	ld.global.nc.u32 %r259, [%rd70];
	// end inline asm
	add.s32 	%r263, %r259, %r262;
	add.s64 	%rd71, %rd69, 2048;
	// begin inline asm
	ld.global.nc.u32 %r260, [%rd71];
	// end inline asm
	add.s32 	%r264, %r260, %r263;
	add.s64 	%rd72, %rd69, 3072;
	// begin inline asm
	ld.global.nc.u32 %r261, [%rd72];
	// end inline asm
	add.s32 	%r670, %r261, %r264;
	add.s32 	%r665, %r665, 1024;
	setp.lt.s32 	%p25, %r665, %r120;
	@%p25 bra 	$L__BB18_46;
$L__BB18_47:
	setp.lt.s32 	%p26, %r120, 256;
	@%p26 bra 	$L__BB18_52;
	// begin inline asm
	mov.u32 %r328, %laneid;
	// end inline asm
	mov.b32 	%r331, 1;
	mov.b32 	%r352, 31;
	mov.b32 	%r353, -1;
	// begin inline asm
	shfl.sync.down.b32 %r329, %r670, %r331, %r352, %r353;
	// end inline asm
	setp.gt.s32 	%p42, %r328, 30;
	selp.b32 	%r354, 0, %r329, %p42;
	add.s32 	%r335, %r354, %r670;
	mov.b32 	%r336, 2;
	// begin inline asm
	shfl.sync.down.b32 %r334, %r335, %r336, %r352, %r353;
	// end inline asm
	setp.gt.s32 	%p43, %r328, 29;
	selp.b32 	%r355, 0, %r334, %p43;
	add.s32 	%r340, %r335, %r355;
	mov.b32 	%r341, 4;
	// begin inline asm
	shfl.sync.down.b32 %r339, %r340, %r341, %r352, %r353;
	// end inline asm
	setp.gt.s32 	%p44, %r328, 27;
	selp.b32 	%r356, 0, %r339, %p44;
	add.s32 	%r345, %r340, %r356;
	mov.b32 	%r346, 8;
	// begin inline asm
	shfl.sync.down.b32 %r344, %r345, %r346, %r352, %r353;
	// end inline asm
	setp.gt.s32 	%p45, %r328, 23;
	selp.b32 	%r357, 0, %r344, %p45;
	add.s32 	%r350, %r345, %r357;
	mov.b32 	%r351, 16;
	// begin inline asm
	shfl.sync.down.b32 %r349, %r350, %r351, %r352, %r353;
	// end inline asm
	setp.gt.s32 	%p46, %r328, 15;
	selp.b32 	%r358, 0, %r349, %p46;
	add.s32 	%r686, %r350, %r358;
	setp.ne.s32 	%p47, %r328, 0;
	@%p47 bra 	$L__BB18_50;
	shr.u32 	%r359, %r60, 3;
	and.b32  	%r360, %r359, 124;
	mov.u32 	%r361, _ZZN3cub18CUB_300001_SM_10006detail6reduce28DeviceReduceSingleTileKernelINS2_10policy_hubIiyN4cuda3std3__44plusIiEEE10Policy1000EPiSC_iS9_iiNS7_10__identityEEEvT0_T1_T2_T3_T4_T6_E12temp_storage;
	add.s32 	%r362, %r361, %r360;
	st.shared.u32 	[%r362+8], %r686;
$L__BB18_50:
	bar.sync 	0;
	setp.ne.s32 	%p48, %r60, 0;
	@%p48 bra 	$L__BB18_72;
	ld.shared.u32 	%r363, [_ZZN3cub18CUB_300001_SM_10006detail6reduce28DeviceReduceSingleTileKernelINS2_10policy_hubIiyN4cuda3std3__44plusIiEEE10Policy1000EPiSC_iS9_iiNS7_10__identityEEEvT0_T1_T2_T3_T4_T6_E12temp_storage+12];
	add.s32 	%r364, %r363, %r686;
	ld.shared.u32 	%r365, [_ZZN3cub18CUB_300001_SM_10006detail6reduce28DeviceReduceSingleTileKernelINS2_10policy_hubIiyN4cuda3std3__44plusIiEEE10Policy1000EPiSC_iS9_iiNS7_10__identityEEEvT0_T1_T2_T3_T4_T6_E12temp_storage+16];
	add.s32 	%r366, %r364, %r365;
	ld.shared.u32 	%r367, [_ZZN3cub18CUB_300001_SM_10006detail6reduce28DeviceReduceSingleTileKernelINS2_10policy_hubIiyN4cuda3std3__44plusIiEEE10Policy1000EPiSC_iS9_iiNS7_10__identityEEEvT0_T1_T2_T3_T4_T6_E12temp_storage+20];
	add.s32 	%r368, %r366, %r367;
	ld.shared.u32 	%r369, [_ZZN3cub18CUB_300001_SM_10006detail6reduce28DeviceReduceSingleTileKernelINS2_10policy_hubIiyN4cuda3std3__44plusIiEEE10Policy1000EPiSC_iS9_iiNS7_10__identityEEEvT0_T1_T2_T3_T4_T6_E12temp_storage+24];
	add.s32 	%r370, %r368, %r369;
	ld.shared.u32 	%r371, [_ZZN3cub18CUB_300001_SM_10006detail6reduce28DeviceReduceSingleTileKernelINS2_10policy_hubIiyN4cuda3std3__44plusIiEEE10Policy1000EPiSC_iS9_iiNS7_10__identityEEEvT0_T1_T2_T3_T4_T6_E12temp_storage+28];
	add.s32 	%r372, %r370, %r371;
	ld.shared.u32 	%r373, [_ZZN3cub18CUB_300001_SM_10006detail6reduce28DeviceReduceSingleTileKernelINS2_10policy_hubIiyN4cuda3std3__44plusIiEEE10Policy1000EPiSC_iS9_iiNS7_10__identityEEEvT0_T1_T2_T3_T4_T6_E12temp_storage+32];
	add.s32 	%r374, %r372, %r373;
	ld.shared.u32 	%r375, [_ZZN3cub18CUB_300001_SM_10006detail6reduce28DeviceReduceSingleTileKernelINS2_10policy_hubIiyN4cuda3std3__44plusIiEEE10Policy1000EPiSC_iS9_iiNS7_10__identityEEEvT0_T1_T2_T3_T4_T6_E12temp_storage+36];
	add.s32 	%r686, %r374, %r375;
	bra.uni 	$L__BB18_72;
$L__BB18_52:
	// begin inline asm
	mov.u32 %r265, %laneid;
	// end inline asm
	and.b32  	%r291, %r60, 992;
	add.s32 	%r292, %r291, 32;
	setp.gt.s32 	%p27, %r292, %r120;
	not.b32 	%r293, %r291;
	add.s32 	%r294, %r120, %r293;
	selp.b32 	%r289, %r294, 31, %p27;
	mov.b32 	%r268, 1;
	mov.b32 	%r290, -1;
	// begin inline asm
	shfl.sync.down.b32 %r266, %r670, %r268, %r289, %r290;
	// end inline asm
	setp.lt.s32 	%p28, %r265, %r289;
	selp.b32 	%r295, %r266, 0, %p28;
	add.s32 	%r272, %r295, %r670;
	mov.b32 	%r273, 2;
	// begin inline asm
	shfl.sync.down.b32 %r271, %r272, %r273, %r289, %r290;
	// end inline asm
	add.s32 	%r296, %r265, 2;
	setp.gt.s32 	%p29, %r296, %r289;
	selp.b32 	%r297, 0, %r271, %p29;
	add.s32 	%r277, %r272, %r297;
	mov.b32 	%r278, 4;
	// begin inline asm
	shfl.sync.down.b32 %r276, %r277, %r278, %r289, %r290;
	// end inline asm
	add.s32 	%r298, %r265, 4;
	setp.gt.s32 	%p30, %r298, %r289;
	selp.b32 	%r299, 0, %r276, %p30;
	add.s32 	%r282, %r277, %r299;
	mov.b32 	%r283, 8;
	// begin inline asm
	shfl.sync.down.b32 %r281, %r282, %r283, %r289, %r290;
	// end inline asm
	add.s32 	%r300, %r265, 8;
	setp.gt.s32 	%p31, %r300, %r289;
	selp.b32 	%r301, 0, %r281, %p31;
	add.s32 	%r287, %r282, %r301;
	mov.b32 	%r288, 16;
	// begin inline asm
	shfl.sync.down.b32 %r286, %r287, %r288, %r289, %r290;
	// end inline asm
	add.s32 	%r302, %r265, 16;
	setp.gt.s32 	%p32, %r302, %r289;
	selp.b32 	%r303, 0, %r286, %p32;
	add.s32 	%r686, %r287, %r303;
	setp.ne.s32 	%p33, %r265, 0;
	@%p33 bra 	$L__BB18_54;
	shr.u32 	%r304, %r60, 3;
	and.b32  	%r305, %r304, 124;
	mov.u32 	%r306, _ZZN3cub18CUB_300001_SM_10006detail6reduce28DeviceReduceSingleTileKernelINS2_10policy_hubIiyN4cuda3std3__44plusIiEEE10Policy1000EPiSC_iS9_iiNS7_10__identityEEEvT0_T1_T2_T3_T4_T6_E12temp_storage;
	add.s32 	%r307, %r306, %r305;
	st.shared.u32 	[%r307+8], %r686;
$L__BB18_54:
	bar.sync 	0;
	setp.ne.s32 	%p34, %r60, 0;
	@%p34 bra 	$L__BB18_72;
	setp.gt.s32 	%p35, %r120, 32;
	ld.shared.u32 	%r308, [_ZZN3cub18CUB_300001_SM_10006detail6reduce28DeviceReduceSingleTileKernelINS2_10policy_hubIiyN4cuda3std3__44plusIiEEE10Policy1000EPiSC_iS9_iiNS7_10__identityEEEvT0_T1_T2_T3_T4_T6_E12temp_storage+12];
	selp.b32 	%r309, %r308, 0, %p35;
	add.s32 	%r310, %r309, %r686;
	setp.gt.s32 	%p36, %r120, 64;
	ld.shared.u32 	%r311, [_ZZN3cub18CUB_300001_SM_10006detail6reduce28DeviceReduceSingleTileKernelINS2_10policy_hubIiyN4cuda3std3__44plusIiEEE10Policy1000EPiSC_iS9_iiNS7_10__identityEEEvT0_T1_T2_T3_T4_T6_E12temp_storage+16];
	selp.b32 	%r312, %r311, 0, %p36;
	add.s32 	%r313, %r310, %r312;
	setp.gt.s32 	%p37, %r120, 96;
	ld.shared.u32 	%r314, [_ZZN3cub18CUB_300001_SM_10006detail6reduce28DeviceReduceSingleTileKernelINS2_10policy_hubIiyN4cuda3std3__44plusIiEEE10Policy1000EPiSC_iS9_iiNS7_10__identityEEEvT0_T1_T2_T3_T4_T6_E12temp_storage+20];
	selp.b32 	%r315, %r314, 0, %p37;
	add.s32 	%r316, %r313, %r315;
	setp.gt.s32 	%p38, %r120, 128;
	ld.shared.u32 	%r317, [_ZZN3cub18CUB_300001_SM_10006detail6reduce28DeviceReduceSingleTileKernelINS2_10policy_hubIiyN4cuda3std3__44plusIiEEE10Policy1000EPiSC_iS9_iiNS7_10__identityEEEvT0_T1_T2_T3_T4_T6_E12temp_storage+24];
	selp.b32 	%r318, %r317, 0, %p38;
	add.s32 	%r319, %r316, %r318;
	setp.gt.s32 	%p39, %r120, 160;
	ld.shared.u32 	%r320, [_ZZN3cub18CUB_300001_SM_10006detail6reduce28DeviceReduceSingleTileKernelINS2_10policy_hubIiyN4cuda3std3__44plusIiEEE10Policy1000EPiSC_iS9_iiNS7_10__identityEEEvT0_T1_T2_T3_T4_T6_E12temp_storage+28];
	selp.b32 	%r321, %r320, 0, %p39;
	add.s32 	%r322, %r319, %r321;
	setp.gt.s32 	%p40, %r120, 192;
	ld.shared.u32 	%r323, [_ZZN3cub18CUB_300001_SM_10006detail6reduce28DeviceReduceSingleTileKernelINS2_10policy_hubIiyN4cuda3std3__44plusIiEEE10Policy1000EPiSC_iS9_iiNS7_10__identityEEEvT0_T1_T2_T3_T4_T6_E12temp_storage+32];
	selp.b32 	%r324, %r323, 0, %p40;
	add.s32 	%r325, %r322, %r324;
	setp.gt.s32 	%p41, %r120, 224;
	ld.shared.u32 	%r326, [_ZZN3cub18CUB_300001_SM_10006detail6reduce28DeviceReduceSingleTileKernelINS2_10policy_hubIiyN4cuda3std3__44plusIiEEE10Policy1000EPiSC_iS9_iiNS7_10__identityEEEvT0_T1_T2_T3_T4_T6_E12temp_storage+36];
	selp.b32 	%r327, %r326, 0, %p41;
	add.s32 	%r686, %r325, %r327;
	bra.uni 	$L__BB18_72;
$L__BB18_56:
	mov.u32 	%r85, %tid.x;
	mul.wide.u32 	%rd35, %r85, 4;
	add.s64 	%rd19, %rd16, %rd35;
	// begin inline asm
	ld.global.nc.u32 %r122, [%rd19];
	// end inline asm
	add.s64 	%rd20, %rd19, 1024;
	// begin inline asm
	ld.global.nc.u32 %r123, [%rd20];
	// end inline asm
	add.s64 	%rd21, %rd19, 2048;
	// begin inline asm
	ld.global.nc.u32 %r124, [%rd21];
	// end inline asm
	add.s64 	%rd22, %rd19, 3072;
	// begin inline asm
	ld.global.nc.u32 %r125, [%rd22];
	// end inline asm
	add.s64 	%rd23, %rd19, 4096;
	// begin inline asm
	ld.global.nc.u32 %r126, [%rd23];
	// end inline asm
	add.s64 	%rd24, %rd19, 5120;
	// begin inline asm
	ld.global.nc.u32 %r127, [%rd24];
	// end inline asm
	add.s64 	%rd25, %rd19, 6144;
	// begin inline asm
	ld.global.nc.u32 %r128, [%rd25];
	// end inline asm
	add.s64 	%rd26, %rd19, 7168;
	// begin inline asm
	ld.global.nc.u32 %r129, [%rd26];
	// end inline asm
	add.s64 	%rd27, %rd19, 8192;
	// begin inline asm
	ld.global.nc.u32 %r130, [%rd27];
	// end inline asm
	add.s64 	%rd28, %rd19, 9216;
	// begin inline asm
	ld.global.nc.u32 %r131, [%rd28];
	// end inline asm
	add.s64 	%rd29, %rd19, 10240;
	// begin inline asm
	ld.global.nc.u32 %r132, [%rd29];
	// end inline asm
	add.s64 	%rd30, %rd19, 11264;
	// begin inline asm
	ld.global.nc.u32 %r133, [%rd30];
	// end inline asm
	add.s64 	%rd31, %rd19, 12288;
	// begin inline asm
	ld.global.nc.u32 %r134, [%rd31];
	// end inline asm
	add.s64 	%rd32, %rd19, 13312;
	// begin inline asm
	ld.global.nc.u32 %r135, [%rd32];
	// end inline asm
	add.s64 	%rd33, %rd19, 14336;
	// begin inline asm
	ld.global.nc.u32 %r136, [%rd33];
	// end inline asm
	add.s64 	%rd34, %rd19, 15360;
	// begin inline asm
	ld.global.nc.u32 %r137, [%rd34];
	// end inline asm
	add.s32 	%r139, %r123, %r122;
	add.s32 	%r140, %r124, %r139;
	add.s32 	%r141, %r125, %r140;
	add.s32 	%r142, %r126, %r141;
	add.s32 	%r143, %r127, %r142;
	add.s32 	%r144, %r128, %r143;
	add.s32 	%r145, %r129, %r144;
	add.s32 	%r146, %r130, %r145;
	add.s32 	%r147, %r131, %r146;
	add.s32 	%r148, %r132, %r147;
	add.s32 	%r149, %r133, %r148;
	add.s32 	%r150, %r134, %r149;
	add.s32 	%r151, %r135, %r150;
	add.s32 	%r152, %r136, %r151;
	add.s32 	%r685, %r137, %r152;
	setp.lt.u32 	%p4, %r120, 8192;
	mov.b32 	%r674, 4096;
	@%p4 bra 	$L__BB18_60;
	add.s32 	%r87, %r120, -4096;
	mov.b32 	%r674, 4096;
$L__BB18_58:
	mul.wide.s32 	%rd52, %r674, 4;
	add.s64 	%rd36, %rd19, %rd52;
	// begin inline asm
	ld.global.nc.u32 %r154, [%rd36];
	// end inline asm
	add.s64 	%rd37, %rd36, 1024;
	// begin inline asm
	ld.global.nc.u32 %r155, [%rd37];
	// end inline asm
	add.s64 	%rd38, %rd36, 2048;
	// begin inline asm
	ld.global.nc.u32 %r156, [%rd38];
	// end inline asm
	add.s64 	%rd39, %rd36, 3072;
	// begin inline asm
	ld.global.nc.u32 %r157, [%rd39];
	// end inline asm
	add.s64 	%rd40, %rd36, 4096;
	// begin inline asm
	ld.global.nc.u32 %r158, [%rd40];
	// end inline asm
	add.s64 	%rd41, %rd36, 5120;
	// begin inline asm
	ld.global.nc.u32 %r159, [%rd41];
	// end inline asm
	add.s64 	%rd42, %rd36, 6144;
	// begin inline asm
	ld.global.nc.u32 %r160, [%rd42];
	// end inline asm
	add.s64 	%rd43, %rd36, 7168;
	// begin inline asm
	ld.global.nc.u32 %r161, [%rd43];
	// end inline asm
	add.s64 	%rd44, %rd36, 8192;
	// begin inline asm
	ld.global.nc.u32 %r162, [%rd44];
	// end inline asm
	add.s64 	%rd45, %rd36, 9216;
	// begin inline asm
	ld.global.nc.u32 %r163, [%rd45];
	// end inline asm
	add.s64 	%rd46, %rd36, 10240;
	// begin inline asm
	ld.global.nc.u32 %r164, [%rd46];
	// end inline asm
	add.s64 	%rd47, %rd36, 11264;
	// begin inline asm
	ld.global.nc.u32 %r165, [%rd47];
	// end inline asm
	add.s64 	%rd48, %rd36, 12288;
	// begin inline asm
	ld.global.nc.u32 %r166, [%rd48];
	// end inline asm
	add.s64 	%rd49, %rd36, 13312;
	// begin inline asm
	ld.global.nc.u32 %r167, [%rd49];
	// end inline asm
	add.s64 	%rd50, %rd36, 14336;
	// begin inline asm
	ld.global.nc.u32 %r168, [%rd50];
	// end inline asm
	add.s64 	%rd51, %rd36, 15360;
	// begin inline asm
	ld.global.nc.u32 %r169, [%rd51];
	// end inline asm
	add.s32 	%r170, %r154, %r685;
	add.s32 	%r171, %r155, %r170;
	add.s32 	%r172, %r156, %r171;
	add.s32 	%r173, %r157, %r172;
	add.s32 	%r174, %r158, %r173;
	add.s32 	%r175, %r159, %r174;
	add.s32 	%r176, %r160, %r175;
	add.s32 	%r177, %r161, %r176;
	add.s32 	%r178, %r162, %r177;
	add.s32 	%r179, %r163, %r178;
	add.s32 	%r180, %r164, %r179;
	add.s32 	%r181, %r165, %r180;
	add.s32 	%r182, %r166, %r181;
	add.s32 	%r183, %r167, %r182;
	add.s32 	%r184, %r168, %r183;
	add.s32 	%r685, %r169, %r184;
	sub.s32 	%r185, %r120, %r674;
	setp.lt.s32 	%p5, %r185, 4096;
	@%p5 bra 	$L__BB18_68;
	add.s32 	%r674, %r674, 4096;
	setp.le.s32 	%p6, %r674, %r87;
	@%p6 bra 	$L__BB18_58;
$L__BB18_60:
	setp.le.s32 	%p7, %r120, %r674;
	@%p7 bra 	$L__BB18_68;
	sub.s32 	%r94, %r120, %r674;
	setp.ge.s32 	%p8, %r85, %r94;
	@%p8 bra 	$L__BB18_68;
	not.b32 	%r187, %r85;
	add.s32 	%r188, %r120, %r187;
	sub.s32 	%r95, %r188, %r674;
	and.b32  	%r189, %r95, 768;
	setp.eq.s32 	%p9, %r189, 768;
	mov.u32 	%r679, %r85;
	@%p9 bra 	$L__BB18_65;
	add.s32 	%r676, %r85, %r674;
	shr.u32 	%r190, %r95, 8;
	add.s32 	%r191, %r190, 1;
	and.b32  	%r192, %r191, 3;
	neg.s32 	%r675, %r192;
	mov.u32 	%r679, %r85;
$L__BB18_64:
	.pragma "nounroll";
	mul.wide.u32 	%rd54, %r676, 4;
	add.s64 	%rd53, %rd16, %rd54;
	// begin inline asm
	ld.global.nc.u32 %r193, [%rd53];
	// end inline asm
	add.s32 	%r685, %r193, %r685;
	add.s32 	%r679, %r679, 256;
	add.s32 	%r676, %r676, 256;
	add.s32 	%r675, %r675, 1;
	setp.ne.s32 	%p10, %r675, 0;
	@%p10 bra 	$L__BB18_64;
$L__BB18_65:
	setp.lt.u32 	%p11, %r95, 768;
	@%p11 bra 	$L__BB18_68;
	cvt.u64.u32 	%rd55, %r679;
	cvt.u64.u32 	%rd56, %r674;
	add.s64 	%rd57, %rd55, %rd56;
	shl.b64 	%rd58, %rd57, 2;
	add.s64 	%rd59, %rd58, %rd16;
	add.s64 	%rd124, %rd59, 2048;
	add.s32 	%r682, %r679, %r674;
$L__BB18_67:
	mul.wide.u32 	%rd64, %r682, 4;
	add.s64 	%rd60, %rd16, %rd64;
	// begin inline asm
	ld.global.nc.u32 %r194, [%rd60];
	// end inline asm
	add.s32 	%r198, %r194, %r685;
	add.s64 	%rd61, %rd124, -1024;
	// begin inline asm
	ld.global.nc.u32 %r195, [%rd61];
	// end inline asm
	add.s32 	%r199, %r195, %r198;
	// begin inline asm
	ld.global.nc.u32 %r196, [%rd124];
	// end inline asm
	add.s32 	%r200, %r196, %r199;
	add.s64 	%rd63, %rd124, 1024;
	// begin inline asm
	ld.global.nc.u32 %r197, [%rd63];
	// end inline asm
	add.s32 	%r685, %r197, %r200;
	add.s32 	%r679, %r679, 1024;
	add.s64 	%rd124, %rd124, 4096;
	add.s32 	%r682, %r682, 1024;
	setp.lt.s32 	%p12, %r679, %r94;
	@%p12 bra 	$L__BB18_67;
$L__BB18_68:
	// begin inline asm
	mov.u32 %r201, %laneid;
	// end inline asm
	mov.b32 	%r204, 1;
	mov.b32 	%r225, 31;
	mov.b32 	%r226, -1;
	// begin inline asm
	shfl.sync.down.b32 %r202, %r685, %r204, %r225, %r226;
	// end inline asm
	setp.gt.s32 	%p13, %r201, 30;
	selp.b32 	%r227, 0, %r202, %p13;
	add.s32 	%r208, %r227, %r685;
	mov.b32 	%r209, 2;
	// begin inline asm
	shfl.sync.down.b32 %r207, %r208, %r209, %r225, %r226;
	// end inline asm
	setp.gt.s32 	%p14, %r201, 29;
	selp.b32 	%r228, 0, %r207, %p14;
	add.s32 	%r213, %r208, %r228;
	mov.b32 	%r214, 4;
	// begin inline asm
	shfl.sync.down.b32 %r212, %r213, %r214, %r225, %r226;
	// end inline asm
	setp.gt.s32 	%p15, %r201, 27;
	selp.b32 	%r229, 0, %r212, %p15;
	add.s32 	%r218, %r213, %r229;
	mov.b32 	%r219, 8;
	// begin inline asm
	shfl.sync.down.b32 %r217, %r218, %r219, %r225, %r226;
	// end inline asm
	setp.gt.s32 	%p16, %r201, 23;
	selp.b32 	%r230, 0, %r217, %p16;
	add.s32 	%r223, %r218, %r230;
	mov.b32 	%r224, 16;
	// begin inline asm
	shfl.sync.down.b32 %r222, %r223, %r224, %r225, %r226;
	// end inline asm
	setp.gt.s32 	%p17, %r201, 15;
	selp.b32 	%r231, 0, %r222, %p17;
	add.s32 	%r686, %r223, %r231;
	setp.ne.s32 	%p18, %r201, 0;
	@%p18 bra 	$L__BB18_70;
	shr.u32 	%r232, %r85, 3;
	and.b32  	%r233, %r232, 124;
	mov.u32 	%r234, _ZZN3cub18CUB_300001_SM_10006detail6reduce28DeviceReduceSingleTileKernelINS2_10policy_hubIiyN4cuda3std3__44plusIiEEE10Policy1000EPiSC_iS9_iiNS7_10__identityEEEvT0_T1_T2_T3_T4_T6_E12temp_storage;
	add.s32 	%r235, %r234, %r233;
	st.shared.u32 	[%r235+8], %r686;
$L__BB18_70:
	bar.sync 	0;
	setp.ne.s32 	%p19, %r85, 0;
	@%p19 bra 	$L__BB18_72;
	ld.shared.u32 	%r236, [_ZZN3cub18CUB_300001_SM_10006detail6reduce28DeviceReduceSingleTileKernelINS2_10policy_hubIiyN4cuda3std3__44plusIiEEE10Policy1000EPiSC_iS9_iiNS7_10__identityEEEvT0_T1_T2_T3_T4_T6_E12temp_storage+12];
	add.s32 	%r237, %r236, %r686;
	ld.shared.u32 	%r238, [_ZZN3cub18CUB_300001_SM_10006detail6reduce28DeviceReduceSingleTileKernelINS2_10policy_hubIiyN4cuda3std3__44plusIiEEE10Policy1000EPiSC_iS9_iiNS7_10__identityEEEvT0_T1_T2_T3_T4_T6_E12temp_storage+16];
	add.s32 	%r239, %r237, %r238;
	ld.shared.u32 	%r240, [_ZZN3cub18CUB_300001_SM_10006detail6reduce28DeviceReduceSingleTileKernelINS2_10policy_hubIiyN4cuda3std3__44plusIiEEE10Policy1000EPiSC_iS9_iiNS7_10__identityEEEvT0_T1_T2_T3_T4_T6_E12temp_storage+20];
	add.s32 	%r241, %r239, %r240;
	ld.shared.u32 	%r242, [_ZZN3cub18CUB_300001_SM_10006detail6reduce28DeviceReduceSingleTileKernelINS2_10policy_hubIiyN4cuda3std3__44plusIiEEE10Policy1000EPiSC_iS9_iiNS7_10__identityEEEvT0_T1_T2_T3_T4_T6_E12temp_storage+24];
	add.s32 	%r243, %r241, %r242;
	ld.shared.u32 	%r244, [_ZZN3cub18CUB_300001_SM_10006detail6reduce28DeviceReduceSingleTileKernelINS2_10policy_hubIiyN4cuda3std3__44plusIiEEE10Policy1000EPiSC_iS9_iiNS7_10__identityEEEvT0_T1_T2_T3_T4_T6_E12temp_storage+28];
	add.s32 	%r245, %r243, %r244;
	ld.shared.u32 	%r246, [_ZZN3cub18CUB_300001_SM_10006detail6reduce28DeviceReduceSingleTileKernelINS2_10policy_hubIiyN4cuda3std3__44plusIiEEE10Policy1000EPiSC_iS9_iiNS7_10__identityEEEvT0_T1_T2_T3_T4_T6_E12temp_storage+32];
	add.s32 	%r247, %r245, %r246;
	ld.shared.u32 	%r248, [_ZZN3cub18CUB_300001_SM_10006detail6reduce28DeviceReduceSingleTileKernelINS2_10policy_hubIiyN4cuda3std3__44plusIiEEE10Policy1000EPiSC_iS9_iiNS7_10__identityEEEvT0_T1_T2_T3_T4_T6_E12temp_storage+36];
	add.s32 	%r686, %r247, %r248;
$L__BB18_72:
	mov.u32 	%r631, %tid.x;
	setp.ne.s32 	%p95, %r631, 0;
	@%p95 bra 	$L__BB18_74;
	add.s32 	%r632, %r686, %r121;
	st.global.u32 	[%rd1], %r632;
$L__BB18_74:
	ret;

}
	// .globl	_ZN3cub18CUB_300001_SM_10006detail4scan20DeviceScanInitKernelINS0_13ScanTileStateIiLb1EEEEEvT_i
.visible .entry _ZN3cub18CUB_300001_SM_10006detail4scan20DeviceScanInitKernelINS0_13ScanTileStateIiLb1EEEEEvT_i(
	.param .align 8 .b8 _ZN3cub18CUB_300001_SM_10006detail4scan20DeviceScanInitKernelINS0_13ScanTileStateIiLb1EEEEEvT_i_param_0[8],
	.param .u32 _ZN3cub18CUB_300001_SM_10006detail4scan20DeviceScanInitKernelINS0_13ScanTileStateIiLb1EEEEEvT_i_param_1
)
{
	.reg .pred 	%p<5>;
	.reg .b32 	%r<10>;
	.reg .b64 	%rd<7>;

	ld.param.u64 	%rd2, [_ZN3cub18CUB_300001_SM_10006detail4scan20DeviceScanInitKernelINS0_13ScanTileStateIiLb1EEEEEvT_i_param_0];
	ld.param.u32 	%r4, [_ZN3cub18CUB_300001_SM_10006detail4scan20DeviceScanInitKernelINS0_13ScanTileStateIiLb1EEEEEvT_i_param_1];
	cvta.to.global.u64 	%rd1, %rd2;
	mov.u32 	%r1, %ctaid.x;
	mov.u32 	%r5, %ntid.x;
	mov.u32 	%r2, %tid.x;
	mad.lo.s32 	%r3, %r1, %r5, %r2;
	setp.ge.s32 	%p1, %r3, %r4;
	@%p1 bra 	$L__BB19_2;
	mul.wide.s32 	%rd3, %r3, 8;
	add.s64 	%rd4, %rd1, %rd3;
	mov.b32 	%r6, 0;
	mov.b32 	%r7, 99;
	st.global.v2.u32 	[%rd4+256], {%r7, %r6};
$L__BB19_2:
	setp.ne.s32 	%p2, %r1, 0;
	setp.gt.u32 	%p3, %r2, 31;
	or.pred  	%p4, %p2, %p3;
	@%p4 bra 	$L__BB19_4;
	mul.wide.u32 	%rd5, %r2, 8;
	add.s64 	%rd6, %rd1, %rd5;
	mov.b32 	%r9, 0;
	st.global.v2.u32 	[%rd6], {%r9, %r9};
$L__BB19_4:
	ret;

}
	// .globl	_ZN3cub18CUB_300001_SM_10006detail4scan16DeviceScanKernelINS2_10policy_hubIiiijN4cuda3std3__44plusIvEEE10Policy1000EN6thrust24THRUST_300001_SM_1000_NS6detail15normal_iteratorINSD_10device_ptrIiEEEESI_NS0_13ScanTileStateIiLb1EEES9_NS1_10InputValueIiPiEEjiLb0EiEEvT0_T1_T2_iT3_T4_T5_
.visible .entry _ZN3cub18CUB_300001_SM_10006detail4scan16DeviceScanKernelINS2_10policy_hubIiiijN4cuda3std3__44plusIvEEE10Policy1000EN6thrust24THRUST_300001_SM_1000_NS6detail15normal_iteratorINSD_10device_ptrIiEEEESI_NS0_13ScanTileStateIiLb1EEES9_NS1_10InputValueIiPiEEjiLb0EiEEvT0_T1_T2_iT3_T4_T5_(
	.param .align 8 .b8 _ZN3cub18CUB_300001_SM_10006detail4scan16DeviceScanKernelINS2_10policy_hubIiiijN4cuda3std3__44plusIvEEE10Policy1000EN6thrust24THRUST_300001_SM_1000_NS6detail15normal_iteratorINSD_10device_ptrIiEEEESI_NS0_13ScanTileStateIiLb1EEES9_NS1_10InputValueIiPiEEjiLb0EiEEvT0_T1_T2_iT3_T4_T5__param_0[8],
	.param .align 8 .b8 _ZN3cub18CUB_300001_SM_10006detail4scan16DeviceScanKernelINS2_10policy_hubIiiijN4cuda3std3__44plusIvEEE10Policy1000EN6thrust24THRUST_300001_SM_1000_NS6detail15normal_iteratorINSD_10device_ptrIiEEEESI_NS0_13ScanTileStateIiLb1EEES9_NS1_10InputValueIiPiEEjiLb0EiEEvT0_T1_T2_iT3_T4_T5__param_1[8],
	.param .align 8 .b8 _ZN3cub18CUB_300001_SM_10006detail4scan16DeviceScanKernelINS2_10policy_hubIiiijN4cuda3std3__44plusIvEEE10Policy1000EN6thrust24THRUST_300001_SM_1000_NS6detail15normal_iteratorINSD_10device_ptrIiEEEESI_NS0_13ScanTileStateIiLb1EEES9_NS1_10InputValueIiPiEEjiLb0EiEEvT0_T1_T2_iT3_T4_T5__param_2[8],
	.param .u32 _ZN3cub18CUB_300001_SM_10006detail4scan16DeviceScanKernelINS2_10policy_hubIiiijN4cuda3std3__44plusIvEEE10Policy1000EN6thrust24THRUST_300001_SM_1000_NS6detail15normal_iteratorINSD_10device_ptrIiEEEESI_NS0_13ScanTileStateIiLb1EEES9_NS1_10InputValueIiPiEEjiLb0EiEEvT0_T1_T2_iT3_T4_T5__param_3,
	.param .align 1 .b8 _ZN3cub18CUB_300001_SM_10006detail4scan16DeviceScanKernelINS2_10policy_hubIiiijN4cuda3std3__44plusIvEEE10Policy1000EN6thrust24THRUST_300001_SM_1000_NS6detail15normal_iteratorINSD_10device_ptrIiEEEESI_NS0_13ScanTileStateIiLb1EEES9_NS1_10InputValueIiPiEEjiLb0EiEEvT0_T1_T2_iT3_T4_T5__param_4[1],
	.param .align 8 .b8 _ZN3cub18CUB_300001_SM_10006detail4scan16DeviceScanKernelINS2_10policy_hubIiiijN4cuda3std3__44plusIvEEE10Policy1000EN6thrust24THRUST_300001_SM_1000_NS6detail15normal_iteratorINSD_10device_ptrIiEEEESI_NS0_13ScanTileStateIiLb1EEES9_NS1_10InputValueIiPiEEjiLb0EiEEvT0_T1_T2_iT3_T4_T5__param_5[16],
	.param .u32 _ZN3cub18CUB_300001_SM_10006detail4scan16DeviceScanKernelINS2_10policy_hubIiiijN4cuda3std3__44plusIvEEE10Policy1000EN6thrust24THRUST_300001_SM_1000_NS6detail15normal_iteratorINSD_10device_ptrIiEEEESI_NS0_13ScanTileStateIiLb1EEES9_NS1_10InputValueIiPiEEjiLb0EiEEvT0_T1_T2_iT3_T4_T5__param_6
)
.maxntid 384
{
	.reg .pred 	%p<160>;
	.reg .b16 	%rs<3>;
	.reg .b32 	%r<1050>;
	.reg .b64 	%rd<58>;
	// demoted variable
	.shared .align 16 .b8 _ZZN3cub18CUB_300001_SM_10006detail4scan16DeviceScanKernelINS2_10policy_hubIiiijN4cuda3std3__44plusIvEEE10Policy1000EN6thrust24THRUST_300001_SM_1000_NS6detail15normal_iteratorINSD_10device_ptrIiEEEESI_NS0_13ScanTileStateIiLb1EEES9_NS1_10InputValueIiPiEEjiLb0EiEEvT0_T1_T2_iT3_T4_T5_E12temp_storage[33808];
	ld.param.u32 	%r239, [_ZN3cub18CUB_300001_SM_10006detail4scan16DeviceScanKernelINS2_10policy_hubIiiijN4cuda3std3__44plusIvEEE10Policy1000EN6thrust24THRUST_300001_SM_1000_NS6detail15normal_iteratorINSD_10device_ptrIiEEEESI_NS0_13ScanTileStateIiLb1EEES9_NS1_10InputValueIiPiEEjiLb0EiEEvT0_T1_T2_iT3_T4_T5__param_5];
	bfe.u32 	%r240, %r239, 0, 8;
	cvt.u16.u32 	%rs1, %r240;
	and.b16  	%rs2, %rs1, 255;
	ld.param.u64 	%rd16, [_ZN3cub18CUB_300001_SM_10006detail4scan16DeviceScanKernelINS2_10policy_hubIiiijN4cuda3std3__44plusIvEEE10Policy1000EN6thrust24THRUST_300001_SM_1000_NS6detail15normal_iteratorINSD_10device_ptrIiEEEESI_NS0_13ScanTileStateIiLb1EEES9_NS1_10InputValueIiPiEEjiLb0EiEEvT0_T1_T2_iT3_T4_T5__param_2];
	ld.param.u64 	%rd15, [_ZN3cub18CUB_300001_SM_10006detail4scan16DeviceScanKernelINS2_10policy_hubIiiijN4cuda3std3__44plusIvEEE10Policy1000EN6thrust24THRUST_300001_SM_1000_NS6detail15normal_iteratorINSD_10device_ptrIiEEEESI_NS0_13ScanTileStateIiLb1EEES9_NS1_10InputValueIiPiEEjiLb0EiEEvT0_T1_T2_iT3_T4_T5__param_1];
	ld.param.u64 	%rd14, [_ZN3cub18CUB_300001_SM_10006detail4scan16DeviceScanKernelINS2_10policy_hubIiiijN4cuda3std3__44plusIvEEE10Policy1000EN6thrust24THRUST_300001_SM_1000_NS6detail15normal_iteratorINSD_10device_ptrIiEEEESI_NS0_13ScanTileStateIiLb1EEES9_NS1_10InputValueIiPiEEjiLb0EiEEvT0_T1_T2_iT3_T4_T5__param_0];
	ld.param.u64 	%rd1, [_ZN3cub18CUB_300001_SM_10006detail4scan16DeviceScanKernelINS2_10policy_hubIiiijN4cuda3std3__44plusIvEEE10Policy1000EN6thrust24THRUST_300001_SM_1000_NS6detail15normal_iteratorINSD_10device_ptrIiEEEESI_NS0_13ScanTileStateIiLb1EEES9_NS1_10InputValueIiPiEEjiLb0EiEEvT0_T1_T2_iT3_T4_T5__param_5+8];
	ld.param.u32 	%r238, [_ZN3cub18CUB_300001_SM_10006detail4scan16DeviceScanKernelINS2_10policy_hubIiiijN4cuda3std3__44plusIvEEE10Policy1000EN6thrust24THRUST_300001_SM_1000_NS6detail15normal_iteratorINSD_10device_ptrIiEEEESI_NS0_13ScanTileStateIiLb1EEES9_NS1_10InputValueIiPiEEjiLb0EiEEvT0_T1_T2_iT3_T4_T5__param_6];
	setp.eq.s16 	%p1, %rs2, 0;
	@%p1 bra 	$L__BB20_2;
	cvta.to.global.u64 	%rd17, %rd1;
	ld.global.u32 	%r997, [%rd17];
	bra.uni 	$L__BB20_3;
$L__BB20_2:
	cvt.u32.u64 	%r997, %rd1;
$L__BB20_3:
	ld.param.u32 	%r995, [_ZN3cub18CUB_300001_SM_10006detail4scan16DeviceScanKernelINS2_10policy_hubIiiijN4cuda3std3__44plusIvEEE10Policy1000EN6thrust24THRUST_300001_SM_1000_NS6detail15normal_iteratorINSD_10device_ptrIiEEEESI_NS0_13ScanTileStateIiLb1EEES9_NS1_10InputValueIiPiEEjiLb0EiEEvT0_T1_T2_iT3_T4_T5__param_3];
	cvta.to.global.u64 	%rd3, %rd14;
	cvta.to.global.u64 	%rd4, %rd15;
	mov.u32 	%r241, %ctaid.x;
	add.s32 	%r998, %r995, %r241;
	mul.lo.s32 	%r5, %r998, 8448;
	sub.s32 	%r6, %r238, %r5;
	setp.lt.u32 	%p2, %r6, 8449;
	@%p2 bra 	$L__BB20_29;
	cvt.u64.u32 	%rd40, %r5;
	mov.u32 	%r7, %tid.x;
	and.b32  	%r640, %r7, 31;
	and.b32  	%r641, %r7, 992;
	mul.lo.s32 	%r642, %r641, 22;
	or.b32  	%r643, %r642, %r640;
	cvt.u64.u32 	%rd41, %r643;
	add.s64 	%rd5, %rd41, %rd40;
	shl.b64 	%rd42, %rd5, 2;
	add.s64 	%rd43, %rd3, %rd42;
	ld.global.u32 	%r644, [%rd43];
	ld.global.u32 	%r645, [%rd43+128];
	ld.global.u32 	%r646, [%rd43+256];
	ld.global.u32 	%r647, [%rd43+384];
	ld.global.u32 	%r648, [%rd43+512];
	ld.global.u32 	%r649, [%rd43+640];
	ld.global.u32 	%r650, [%rd43+768];
	ld.global.u32 	%r651, [%rd43+896];
	ld.global.u32 	%r652, [%rd43+1024];
	ld.global.u32 	%r653, [%rd43+1152];
	ld.global.u32 	%r654, [%rd43+1280];
	ld.global.u32 	%r655, [%rd43+1408];
	ld.global.u32 	%r656, [%rd43+1536];
	ld.global.u32 	%r657, [%rd43+1664];
	ld.global.u32 	%r658, [%rd43+1792];
	ld.global.u32 	%r659, [%rd43+1920];
	ld.global.u32 	%r660, [%rd43+2048];
	ld.global.u32 	%r661, [%rd43+2176];
	ld.global.u32 	%r662, [%rd43+2304];
	ld.global.u32 	%r663, [%rd43+2432];
	ld.global.u32 	%r664, [%rd43+2560];
	ld.global.u32 	%r665, [%rd43+2688];
	// begin inline asm
	mov.u32 %r639, %laneid;
	// end inline asm
	shr.u32 	%r9, %r7, 5;
	mad.lo.s32 	%r666, %r9, 704, %r639;
	shl.b32 	%r667, %r666, 2;
	mov.u32 	%r668, _ZZN3cub18CUB_300001_SM_10006detail4scan16DeviceScanKernelINS2_10policy_hubIiiijN4cuda3std3__44plusIvEEE10Policy1000EN6thrust24THRUST_300001_SM_1000_NS6detail15normal_iteratorINSD_10device_ptrIiEEEESI_NS0_13ScanTileStateIiLb1EEES9_NS1_10InputValueIiPiEEjiLb0EiEEvT0_T1_T2_iT3_T4_T5_E12temp_storage;
	add.s32 	%r10, %r668, %r667;
	st.shared.u32 	[%r10], %r644;
	st.shared.u32 	[%r10+128], %r645;
	st.shared.u32 	[%r10+256], %r646;
	st.shared.u32 	[%r10+384], %r647;
	st.shared.u32 	[%r10+512], %r648;
	st.shared.u32 	[%r10+640], %r649;
	st.shared.u32 	[%r10+768], %r650;
	st.shared.u32 	[%r10+896], %r651;
	st.shared.u32 	[%r10+1024], %r652;
	st.shared.u32 	[%r10+1152], %r653;
	st.shared.u32 	[%r10+1280], %r654;
	st.shared.u32 	[%r10+1408], %r655;
	st.shared.u32 	[%r10+1536], %r656;
	st.shared.u32 	[%r10+1664], %r657;
	st.shared.u32 	[%r10+1792], %r658;
	st.shared.u32 	[%r10+1920], %r659;
	st.shared.u32 	[%r10+2048], %r660;
	st.shared.u32 	[%r10+2176], %r661;
	st.shared.u32 	[%r10+2304], %r662;
	st.shared.u32 	[%r10+2432], %r663;
	st.shared.u32 	[%r10+2560], %r664;
	st.shared.u32 	[%r10+2688], %r665;
	bar.warp.sync 	-1;
	mad.lo.s32 	%r11, %r639, 84, %r10;
	ld.shared.v2.u32 	{%r12, %r13}, [%r11];
	ld.shared.v2.u32 	{%r14, %r15}, [%r11+8];
	ld.shared.v2.u32 	{%r16, %r17}, [%r11+16];
	ld.shared.v2.u32 	{%r18, %r19}, [%r11+24];
	ld.shared.v2.u32 	{%r20, %r21}, [%r11+32];
	ld.shared.v2.u32 	{%r22, %r23}, [%r11+40];
	ld.shared.v2.u32 	{%r24, %r25}, [%r11+48];
	ld.shared.v2.u32 	{%r26, %r27}, [%r11+56];
	ld.shared.v2.u32 	{%r28, %r29}, [%r11+64];
	ld.shared.v2.u32 	{%r30, %r31}, [%r11+72];
	ld.shared.v2.u32 	{%r32, %r33}, [%r11+80];
	bar.sync 	0;
	setp.ne.s32 	%p104, %r998, 0;
	@%p104 bra 	$L__BB20_9;
	add.s32 	%r890, %r13, %r12;
	add.s32 	%r891, %r14, %r890;
	add.s32 	%r892, %r15, %r891;
	add.s32 	%r893, %r16, %r892;
	add.s32 	%r894, %r17, %r893;
	add.s32 	%r895, %r18, %r894;
	add.s32 	%r896, %r19, %r895;
	add.s32 	%r897, %r20, %r896;
	add.s32 	%r898, %r21, %r897;
	add.s32 	%r899, %r22, %r898;
	add.s32 	%r900, %r23, %r899;
	add.s32 	%r901, %r24, %r900;
	add.s32 	%r902, %r25, %r901;
	add.s32 	%r903, %r26, %r902;
	add.s32 	%r904, %r27, %r903;
	add.s32 	%r905, %r28, %r904;
	add.s32 	%r906, %r29, %r905;
	add.s32 	%r907, %r30, %r906;
	add.s32 	%r908, %r31, %r907;
	add.s32 	%r909, %r32, %r908;
	add.s32 	%r864, %r33, %r909;
	mov.b32 	%r862, 1;
	mov.b32 	%r887, 0;
	mov.b32 	%r889, -1;
	// begin inline asm
	{  .reg .s32 r0;  .reg .pred p;  shfl.sync.up.b32 r0|p, %r864, %r862, %r887, %r889;  @p add.s32 r0, r0, %r864;  mov.s32 %r860, r0;}
	// end inline asm
	mov.b32 	%r868, 2;
	// begin inline asm
	{  .reg .s32 r0;  .reg .pred p;  shfl.sync.up.b32 r0|p, %r860, %r868, %r887, %r889;  @p add.s32 r0, r0, %r860;  mov.s32 %r866, r0;}
	// end inline asm
	mov.b32 	%r874, 4;
	// begin inline asm
	{  .reg .s32 r0;  .reg .pred p;  shfl.sync.up.b32 r0|p, %r866, %r874, %r887, %r889;  @p add.s32 r0, r0, %r866;  mov.s32 %r872, r0;}
	// end inline asm
	mov.b32 	%r880, 8;
	// begin inline asm
	{  .reg .s32 r0;  .reg .pred p;  shfl.sync.up.b32 r0|p, %r872, %r880, %r887, %r889;  @p add.s32 r0, r0, %r872;  mov.s32 %r878, r0;}
	// end inline asm
	mov.b32 	%r886, 16;
	// begin inline asm
	{  .reg .s32 r0;  .reg .pred p;  shfl.sync.up.b32 r0|p, %r878, %r886, %r887, %r889;  @p add.s32 r0, r0, %r878;  mov.s32 %r884, r0;}
	// end inline asm
	setp.ne.s32 	%p146, %r639, 31;
	@%p146 bra 	$L__BB20_7;
	shl.b32 	%r910, %r9, 2;
	add.s32 	%r912, %r668, %r910;
	st.shared.u32 	[%r912+16], %r884;
$L__BB20_7:
	bar.sync 	0;
	ld.shared.v4.u32 	{%r913, %r914, %r915, %r916}, [_ZZN3cub18CUB_300001_SM_10006detail4scan16DeviceScanKernelINS2_10policy_hubIiiijN4cuda3std3__44plusIvEEE10Policy1000EN6thrust24THRUST_300001_SM_1000_NS6detail15normal_iteratorINSD_10device_ptrIiEEEESI_NS0_13ScanTileStateIiLb1EEES9_NS1_10InputValueIiPiEEjiLb0EiEEvT0_T1_T2_iT3_T4_T5_E12temp_storage+16];
	add.s32 	%r917, %r914, %r913;
	setp.eq.s32 	%p147, %r9, 2;
	selp.b32 	%r918, %r917, %r913, %p147;
	add.s32 	%r919, %r917, %r915;
	setp.eq.s32 	%p148, %r9, 3;
	selp.b32 	%r920, %r919, %r918, %p148;
	add.s32 	%r921, %r919, %r916;
	setp.eq.s32 	%p149, %r9, 4;
	selp.b32 	%r922, %r921, %r920, %p149;
	ld.shared.v4.u32 	{%r923, %r924, %r925, %r926}, [_ZZN3cub18CUB_300001_SM_10006detail4scan16DeviceScanKernelINS2_10policy_hubIiiijN4cuda3std3__44plusIvEEE10Policy1000EN6thrust24THRUST_300001_SM_1000_NS6detail15normal_iteratorINSD_10device_ptrIiEEEESI_NS0_13ScanTileStateIiLb1EEES9_NS1_10InputValueIiPiEEjiLb0EiEEvT0_T1_T2_iT3_T4_T5_E12temp_storage+32];
	add.s32 	%r927, %r921, %r923;
	setp.eq.s32 	%p150, %r9, 5;
	selp.b32 	%r928, %r927, %r922, %p150;
	add.s32 	%r929, %r927, %r924;
	setp.eq.s32 	%p151, %r9, 6;
	selp.b32 	%r930, %r929, %r928, %p151;
	add.s32 	%r931, %r929, %r925;
	setp.eq.s32 	%p152, %r9, 7;
	selp.b32 	%r932, %r931, %r930, %p152;
	add.s32 	%r933, %r931, %r926;
	setp.eq.s32 	%p153, %r9, 8;
	selp.b32 	%r934, %r933, %r932, %p153;
	ld.shared.v4.u32 	{%r935, %r936, %r937, %r938}, [_ZZN3cub18CUB_300001_SM_10006detail4scan16DeviceScanKernelINS2_10policy_hubIiiijN4cuda3std3__44plusIvEEE10Policy1000EN6thrust24THRUST_300001_SM_1000_NS6detail15normal_iteratorINSD_10device_ptrIiEEEESI_NS0_13ScanTileStateIiLb1EEES9_NS1_10InputValueIiPiEEjiLb0EiEEvT0_T1_T2_iT3_T4_T5_E12temp_storage+48];
	add.s32 	%r939, %r933, %r935;
	setp.eq.s32 	%p154, %r9, 9;
	selp.b32 	%r940, %r939, %r934, %p154;
	add.s32 	%r941, %r939, %r936;
	setp.eq.s32 	%p155, %r9, 10;
	selp.b32 	%r942, %r941, %r940, %p155;
	add.s32 	%r943, %r941, %r937;
	setp.eq.s32 	%p156, %r9, 11;
	selp.b32 	%r944, %r943, %r942, %p156;
	setp.lt.u32 	%p157, %r7, 32;
	selp.b32 	%r945, 0, %r944, %p157;
	setp.eq.s32 	%p158, %r639, 0;
	sub.s32 	%r946, %r884, %r864;
	selp.b32 	%r947, 0, %r946, %p158;
	add.s32 	%r948, %r947, %r997;
	add.s32 	%r1012, %r948, %r945;
	add.s32 	%r949, %r938, %r997;
	add.s32 	%r37, %r949, %r943;
	setp.ne.s32 	%p159, %r7, 0;
	@%p159 bra 	$L__BB20_28;
	add.s64 	%rd55, %rd16, 256;
	mov.b32 	%r950, 101;
	// begin inline asm
	st.relaxed.gpu.v2.u32 [%rd55], {%r950, %r37};
	// end inline asm
	bra.uni 	$L__BB20_28;
$L__BB20_9:
	add.s32 	%r699, %r13, %r12;
	add.s32 	%r700, %r14, %r699;
	add.s32 	%r701, %r15, %r700;
	add.s32 	%r702, %r16, %r701;
	add.s32 	%r703, %r17, %r702;
	add.s32 	%r704, %r18, %r703;
	add.s32 	%r705, %r19, %r704;
	add.s32 	%r706, %r20, %r705;
	add.s32 	%r707, %r21, %r706;
	add.s32 	%r708, %r22, %r707;
	add.s32 	%r709, %r23, %r708;
	add.s32 	%r710, %r24, %r709;
	add.s32 	%r711, %r25, %r710;
	add.s32 	%r712, %r26, %r711;
	add.s32 	%r713, %r27, %r712;
	add.s32 	%r714, %r28, %r713;
	add.s32 	%r715, %r29, %r714;
	add.s32 	%r716, %r30, %r715;
	add.s32 	%r717, %r31, %r716;
	add.s32 	%r718, %r32, %r717;
	add.s32 	%r673, %r33, %r718;
	mov.b32 	%r671, 1;
	mov.b32 	%r696, 0;
	mov.b32 	%r698, -1;
	// begin inline asm
	{  .reg .s32 r0;  .reg .pred p;  shfl.sync.up.b32 r0|p, %r673, %r671, %r696, %r698;  @p add.s32 r0, r0, %r673;  mov.s32 %r669, r0;}
	// end inline asm
	mov.b32 	%r677, 2;
	// begin inline asm
	{  .reg .s32 r0;  .reg .pred p;  shfl.sync.up.b32 r0|p, %r669, %r677, %r696, %r698;  @p add.s32 r0, r0, %r669;  mov.s32 %r675, r0;}
	// end inline asm
	mov.b32 	%r683, 4;
	// begin inline asm
	{  .reg .s32 r0;  .reg .pred p;  shfl.sync.up.b32 r0|p, %r675, %r683, %r696, %r698;  @p add.s32 r0, r0, %r675;  mov.s32 %r681, r0;}
	// end inline asm
	mov.b32 	%r689, 8;
	// begin inline asm
	{  .reg .s32 r0;  .reg .pred p;  shfl.sync.up.b32 r0|p, %r681, %r689, %r696, %r698;  @p add.s32 r0, r0, %r681;  mov.s32 %r687, r0;}
	// end inline asm
	mov.b32 	%r695, 16;
	// begin inline asm
	{  .reg .s32 r0;  .reg .pred p;  shfl.sync.up.b32 r0|p, %r687, %r695, %r696, %r698;  @p add.s32 r0, r0, %r687;  mov.s32 %r693, r0;}
	// end inline asm
	setp.ne.s32 	%p105, %r639, 31;
	@%p105 bra 	$L__BB20_11;
	shl.b32 	%r719, %r9, 2;
	add.s32 	%r721, %r668, %r719;
	st.shared.u32 	[%r721+16], %r693;
$L__BB20_11:
	sub.s32 	%r722, %r693, %r673;
	bar.sync 	0;
	ld.shared.v4.u32 	{%r723, %r724, %r725, %r726}, [_ZZN3cub18CUB_300001_SM_10006detail4scan16DeviceScanKernelINS2_10policy_hubIiiijN4cuda3std3__44plusIvEEE10Policy1000EN6thrust24THRUST_300001_SM_1000_NS6detail15normal_iteratorINSD_10device_ptrIiEEEESI_NS0_13ScanTileStateIiLb1EEES9_NS1_10InputValueIiPiEEjiLb0EiEEvT0_T1_T2_iT3_T4_T5_E12temp_storage+16];
	add.s32 	%r727, %r724, %r723;
	setp.eq.s32 	%p106, %r9, 2;
	selp.b32 	%r728, %r727, %r723, %p106;
	add.s32 	%r729, %r727, %r725;
	setp.eq.s32 	%p107, %r9, 3;
	selp.b32 	%r730, %r729, %r728, %p107;
	add.s32 	%r731, %r729, %r726;
	setp.eq.s32 	%p108, %r9, 4;
	selp.b32 	%r732, %r731, %r730, %p108;
	ld.shared.v4.u32 	{%r733, %r734, %r735, %r736}, [_ZZN3cub18CUB_300001_SM_10006detail4scan16DeviceScanKernelINS2_10policy_hubIiiijN4cuda3std3__44plusIvEEE10Policy1000EN6thrust24THRUST_300001_SM_1000_NS6detail15normal_iteratorINSD_10device_ptrIiEEEESI_NS0_13ScanTileStateIiLb1EEES9_NS1_10InputValueIiPiEEjiLb0EiEEvT0_T1_T2_iT3_T4_T5_E12temp_storage+32];
	add.s32 	%r737, %r731, %r733;
	setp.eq.s32 	%p109, %r9, 5;
	selp.b32 	%r738, %r737, %r732, %p109;
	add.s32 	%r739, %r737, %r734;
	setp.eq.s32 	%p110, %r9, 6;
	selp.b32 	%r740, %r739, %r738, %p110;
	add.s32 	%r741, %r739, %r735;
	setp.eq.s32 	%p111, %r9, 7;
	selp.b32 	%r742, %r741, %r740, %p111;
	add.s32 	%r743, %r741, %r736;
	setp.eq.s32 	%p112, %r9, 8;
	selp.b32 	%r744, %r743, %r742, %p112;
	ld.shared.v4.u32 	{%r745, %r746, %r747, %r748}, [_ZZN3cub18CUB_300001_SM_10006detail4scan16DeviceScanKernelINS2_10policy_hubIiiijN4cuda3std3__44plusIvEEE10Policy1000EN6thrust24THRUST_300001_SM_1000_NS6detail15normal_iteratorINSD_10device_ptrIiEEEESI_NS0_13ScanTileStateIiLb1EEES9_NS1_10InputValueIiPiEEjiLb0EiEEvT0_T1_T2_iT3_T4_T5_E12temp_storage+48];
	add.s32 	%r749, %r743, %r745;
	setp.eq.s32 	%p113, %r9, 9;
	selp.b32 	%r750, %r749, %r744, %p113;
	add.s32 	%r751, %r749, %r746;
	setp.eq.s32 	%p114, %r9, 10;
	selp.b32 	%r752, %r751, %r750, %p114;
	add.s32 	%r753, %r751, %r747;
	setp.eq.s32 	%p115, %r9, 11;
	selp.b32 	%r754, %r753, %r752, %p115;
	add.s32 	%r40, %r753, %r748;
	setp.gt.u32 	%p116, %r7, 31;
	setp.lt.u32 	%p117, %r7, 32;
	setp.eq.s32 	%p118, %r639, 0;
	selp.b32 	%r755, 0, %r722, %p118;
	add.s32 	%r1011, %r754, %r755;
	selp.b32 	%r42, %r722, %r1011, %p117;
	@%p116 bra 	$L__BB20_27;
	setp.ne.s32 	%p119, %r7, 0;
	mul.wide.s32 	%rd44, %r998, 8;
	add.s64 	%rd6, %rd16, %rd44;
	@%p119 bra 	$L__BB20_14;
	st.shared.u32 	[_ZZN3cub18CUB_300001_SM_10006detail4scan16DeviceScanKernelINS2_10policy_hubIiiijN4cuda3std3__44plusIvEEE10Policy1000EN6thrust24THRUST_300001_SM_1000_NS6detail15normal_iteratorINSD_10device_ptrIiEEEESI_NS0_13ScanTileStateIiLb1EEES9_NS1_10InputValueIiPiEEjiLb0EiEEvT0_T1_T2_iT3_T4_T5_E12temp_storage+12], %r40;
	add.s64 	%rd45, %rd6, 256;
	mov.b32 	%r756, 100;
	// begin inline asm
	st.relaxed.gpu.v2.u32 [%rd45], {%r756, %r40};
	// end inline asm
$L__BB20_14:
	not.b32 	%r762, %r7;
	add.s32 	%r1006, %r998, %r762;
	mov.b32 	%r758, 830;
	// begin inline asm
	nanosleep.u32 %r758;
	// end inline asm
	mul.wide.s32 	%rd47, %r1006, 8;
	add.s64 	%rd48, %rd16, %rd47;
	add.s64 	%rd46, %rd48, 256;
	// begin inline asm
	ld.relaxed.gpu.v2.u32 {%r1008, %r1000}, [%rd46];
	// end inline asm
	mov.b32 	%r1001, 952;
$L__BB20_15:
	setp.eq.s32 	%p120, %r1008, 99;
	mov.b32 	%r763, -1;
	vote.sync.any.pred 	%p121, %p120, %r763;
	not.pred 	%p122, %p121;
	@%p122 bra 	$L__BB20_17;
	mul.lo.s32 	%r858, %r998, 16807;
	and.b32  	%r998, %r858, 2147483647;
	add.s32 	%r859, %r1001, 1;
	rem.u32 	%r855, %r998, %r859;
	// begin inline asm
	nanosleep.u32 %r855;
	// end inline asm
	shr.u32 	%r1001, %r1001, 1;
	// begin inline asm
	ld.relaxed.gpu.v2.u32 {%r1008, %r1000}, [%rd46];
	// end inline asm
	bra.uni 	$L__BB20_15;
$L__BB20_17:
	setp.eq.s32 	%p123, %r1008, 101;
	mov.b32 	%r790, -1;
	vote.sync.ballot.b32 	%r792, %p123, %r790;
	// begin inline asm
	mov.u32 %r765, %lanemask_ge;
	// end inline asm
	and.b32  	%r793, %r792, %r765;
	or.b32  	%r794, %r793, -2147483648;
	add.s32 	%r795, %r794, -1;
	not.b32 	%r796, %r794;
	and.b32  	%r797, %r796, %r795;
	popc.b32 	%r769, %r797;
	mov.b32 	%r768, 1;
	// begin inline asm
	shfl.sync.down.b32 %r766, %r1000, %r768, %r769, %r790;
	// end inline asm
	setp.lt.s32 	%p125, %r639, %r769;
	selp.b32 	%r798, %r766, 0, %p125;
	add.s32 	%r772, %r798, %r1000;
	mov.b32 	%r773, 2;
	// begin inline asm
	shfl.sync.down.b32 %r771, %r772, %r773, %r769, %r790;
	// end inline asm
	add.s32 	%r57, %r639, 2;
	setp.gt.s32 	%p126, %r57, %r769;
	selp.b32 	%r799, 0, %r771, %p126;
	add.s32 	%r777, %r772, %r799;
	mov.b32 	%r778, 4;
	// begin inline asm
	shfl.sync.down.b32 %r776, %r777, %r778, %r769, %r790;
	// end inline asm
	add.s32 	%r58, %r639, 4;
	setp.gt.s32 	%p127, %r58, %r769;
	selp.b32 	%r800, 0, %r776, %p127;
	add.s32 	%r782, %r777, %r800;
	mov.b32 	%r783, 8;
	// begin inline asm
	shfl.sync.down.b32 %r781, %r782, %r783, %r769, %r790;
	// end inline asm
	add.s32 	%r59, %r639, 8;
	setp.gt.s32 	%p128, %r59, %r769;
	selp.b32 	%r801, 0, %r781, %p128;
	add.s32 	%r787, %r782, %r801;
	mov.b32 	%r788, 16;
	// begin inline asm
	shfl.sync.down.b32 %r786, %r787, %r788, %r769, %r790;
	// end inline asm
	add.s32 	%r60, %r639, 16;
	setp.gt.s32 	%p129, %r60, %r769;
	selp.b32 	%r802, 0, %r786, %p129;
	add.s32 	%r1005, %r787, %r802;
	add.s64 	%rd8, %rd16, 256;
	mov.b32 	%r1002, 952;
$L__BB20_18:
	setp.ne.s32 	%p130, %r1008, 101;
	mov.b32 	%r803, -1;
	vote.sync.all.pred 	%p131, %p130, %r803;
	not.pred 	%p132, %p131;
	@%p132 bra 	$L__BB20_23;
	shr.u32 	%r1002, %r1002, 1;
	mul.wide.s32 	%rd51, %r1006, 8;
	add.s64 	%rd52, %rd8, %rd51;
	add.s64 	%rd50, %rd52, -256;
	// begin inline asm
	ld.relaxed.gpu.v2.u32 {%r1008, %r1009}, [%rd50];
	// end inline asm
	mov.u32 	%r1010, %r1002;
$L__BB20_20:
	setp.eq.s32 	%p136, %r1008, 99;
	mov.b32 	%r811, -1;
	vote.sync.any.pred 	%p137, %p136, %r811;
	not.pred 	%p138, %p137;
	@%p138 bra 	$L__BB20_22;
	mul.lo.s32 	%r853, %r998, 16807;
	and.b32  	%r998, %r853, 2147483647;
	add.s32 	%r854, %r1010, 1;
	rem.u32 	%r850, %r998, %r854;
	// begin inline asm
	nanosleep.u32 %r850;
	// end inline asm
	shr.u32 	%r1010, %r1010, 1;
	// begin inline asm
	ld.relaxed.gpu.v2.u32 {%r1008, %r1009}, [%rd50];
	// end inline asm
	bra.uni 	$L__BB20_20;
$L__BB20_22:
	setp.eq.s32 	%p139, %r1008, 101;
	mov.b32 	%r837, -1;
	vote.sync.ballot.b32 	%r838, %p139, %r837;
	and.b32  	%r839, %r838, %r765;
	or.b32  	%r840, %r839, -2147483648;
	add.s32 	%r841, %r840, -1;
	not.b32 	%r842, %r840;
	and.b32  	%r843, %r842, %r841;
	popc.b32 	%r816, %r843;
	mov.b32 	%r815, 1;
	// begin inline asm
	shfl.sync.down.b32 %r813, %r1009, %r815, %r816, %r837;
	// end inline asm
	setp.lt.s32 	%p141, %r639, %r816;
	selp.b32 	%r844, %r813, 0, %p141;
	add.s32 	%r819, %r844, %r1009;
	mov.b32 	%r820, 2;
	// begin inline asm
	shfl.sync.down.b32 %r818, %r819, %r820, %r816, %r837;
	// end inline asm
	setp.gt.s32 	%p142, %r57, %r816;
	selp.b32 	%r845, 0, %r818, %p142;
	add.s32 	%r824, %r819, %r845;
	mov.b32 	%r825, 4;
	// begin inline asm
	shfl.sync.down.b32 %r823, %r824, %r825, %r816, %r837;
	// end inline asm
	setp.gt.s32 	%p143, %r58, %r816;
	selp.b32 	%r846, 0, %r823, %p143;
	add.s32 	%r829, %r824, %r846;
	mov.b32 	%r830, 8;
	// begin inline asm
	shfl.sync.down.b32 %r828, %r829, %r830, %r816, %r837;
	// end inline asm
	setp.gt.s32 	%p144, %r59, %r816;
	selp.b32 	%r847, 0, %r828, %p144;
	add.s32 	%r834, %r829, %r847;
	mov.b32 	%r835, 16;
	// begin inline asm
	shfl.sync.down.b32 %r833, %r834, %r835, %r816, %r837;
	// end inline asm
	setp.gt.s32 	%p145, %r60, %r816;
	selp.b32 	%r848, 0, %r833, %p145;
	add.s32 	%r849, %r848, %r1005;
	add.s32 	%r1005, %r849, %r834;
	add.s32 	%r1006, %r1006, -32;
	bra.uni 	$L__BB20_18;
$L__BB20_23:
	@%p119 bra 	$L__BB20_25;
	add.s32 	%r806, %r1005, %r40;
	add.s64 	%rd49, %rd6, 256;
	mov.b32 	%r805, 101;
	// begin inline asm
	st.relaxed.gpu.v2.u32 [%rd49], {%r805, %r806};
	// end inline asm
	st.shared.u32 	[_ZZN3cub18CUB_300001_SM_10006detail4scan16DeviceScanKernelINS2_10policy_hubIiiijN4cuda3std3__44plusIvEEE10Policy1000EN6thrust24THRUST_300001_SM_1000_NS6detail15normal_iteratorINSD_10device_ptrIiEEEESI_NS0_13ScanTileStateIiLb1EEES9_NS1_10InputValueIiPiEEjiLb0EiEEvT0_T1_T2_iT3_T4_T5_E12temp_storage+4], %r1005;
	st.shared.u32 	[_ZZN3cub18CUB_300001_SM_10006detail4scan16DeviceScanKernelINS2_10policy_hubIiiijN4cuda3std3__44plusIvEEE10Policy1000EN6thrust24THRUST_300001_SM_1000_NS6detail15normal_iteratorINSD_10device_ptrIiEEEESI_NS0_13ScanTileStateIiLb1EEES9_NS1_10InputValueIiPiEEjiLb0EiEEvT0_T1_T2_iT3_T4_T5_E12temp_storage+8], %r806;
$L__BB20_25:
	setp.ne.s32 	%p134, %r639, 0;
	mov.u32 	%r1011, %r42;
	@%p134 bra 	$L__BB20_27;
	st.shared.u32 	[_ZZN3cub18CUB_300001_SM_10006detail4scan16DeviceScanKernelINS2_10policy_hubIiiijN4cuda3std3__44plusIvEEE10Policy1000EN6thrust24THRUST_300001_SM_1000_NS6detail15normal_iteratorINSD_10device_ptrIiEEEESI_NS0_13ScanTileStateIiLb1EEES9_NS1_10InputValueIiPiEEjiLb0EiEEvT0_T1_T2_iT3_T4_T5_E12temp_storage+76], %r1005;
	mov.u32 	%r1011, %r1005;
$L__BB20_27:
	bar.sync 	0;
	setp.eq.s32 	%p135, %r7, 0;
	ld.shared.u32 	%r807, [_ZZN3cub18CUB_300001_SM_10006detail4scan16DeviceScanKernelINS2_10policy_hubIiiijN4cuda3std3__44plusIvEEE10Policy1000EN6thrust24THRUST_300001_SM_1000_NS6detail15normal_iteratorINSD_10device_ptrIiEEEESI_NS0_13ScanTileStateIiLb1EEES9_NS1_10InputValueIiPiEEjiLb0EiEEvT0_T1_T2_iT3_T4_T5_E12temp_storage+76];
	selp.b32 	%r808, 0, %r807, %p135;
	add.s32 	%r1012, %r808, %r1011;
$L__BB20_28:
	add.s32 	%r952, %r1012, %r12;
	add.s32 	%r953, %r13, %r952;
	add.s32 	%r954, %r14, %r953;
	add.s32 	%r955, %r15, %r954;
	add.s32 	%r956, %r16, %r955;
	add.s32 	%r957, %r17, %r956;
	add.s32 	%r958, %r18, %r957;
	add.s32 	%r959, %r19, %r958;
	add.s32 	%r960, %r20, %r959;
	add.s32 	%r961, %r21, %r960;
	add.s32 	%r962, %r22, %r961;
	add.s32 	%r963, %r23, %r962;
	add.s32 	%r964, %r24, %r963;
	add.s32 	%r965, %r25, %r964;
	add.s32 	%r966, %r26, %r965;
	add.s32 	%r967, %r27, %r966;
	add.s32 	%r968, %r28, %r967;
	add.s32 	%r969, %r29, %r968;
	add.s32 	%r970, %r30, %r969;
	add.s32 	%r971, %r31, %r970;
	add.s32 	%r972, %r32, %r971;
	bar.sync 	0;
	st.shared.v2.u32 	[%r11], {%r1012, %r952};
	st.shared.v2.u32 	[%r11+8], {%r953, %r954};
	st.shared.v2.u32 	[%r11+16], {%r955, %r956};
	st.shared.v2.u32 	[%r11+24], {%r957, %r958};
	st.shared.v2.u32 	[%r11+32], {%r959, %r960};
	st.shared.v2.u32 	[%r11+40], {%r961, %r962};
	st.shared.v2.u32 	[%r11+48], {%r963, %r964};
	st.shared.v2.u32 	[%r11+56], {%r965, %r966};
	st.shared.v2.u32 	[%r11+64], {%r967, %r968};
	st.shared.v2.u32 	[%r11+72], {%r969, %r970};
	st.shared.v2.u32 	[%r11+80], {%r971, %r972};
	bar.warp.sync 	-1;
	ld.shared.u32 	%r973, [%r10];
	ld.shared.u32 	%r974, [%r10+128];
	ld.shared.u32 	%r975, [%r10+256];
	ld.shared.u32 	%r976, [%r10+384];
	ld.shared.u32 	%r977, [%r10+512];
	ld.shared.u32 	%r978, [%r10+640];
	ld.shared.u32 	%r979, [%r10+768];
	ld.shared.u32 	%r980, [%r10+896];
	ld.shared.u32 	%r981, [%r10+1024];
	ld.shared.u32 	%r982, [%r10+1152];
	ld.shared.u32 	%r983, [%r10+1280];
	ld.shared.u32 	%r984, [%r10+1408];
	ld.shared.u32 	%r985, [%r10+1536];
	ld.shared.u32 	%r986, [%r10+1664];
	ld.shared.u32 	%r987, [%r10+1792];
	ld.shared.u32 	%r988, [%r10+1920];
	ld.shared.u32 	%r989, [%r10+2048];
	ld.shared.u32 	%r990, [%r10+2176];
	ld.shared.u32 	%r991, [%r10+2304];
	ld.shared.u32 	%r992, [%r10+2432];
	ld.shared.u32 	%r993, [%r10+2560];
	ld.shared.u32 	%r994, [%r10+2688];
	add.s64 	%rd57, %rd4, %rd42;
	st.global.u32 	[%rd57], %r973;
	st.global.u32 	[%rd57+128], %r974;
	st.global.u32 	[%rd57+256], %r975;
	st.global.u32 	[%rd57+384], %r976;
	st.global.u32 	[%rd57+512], %r977;
	st.global.u32 	[%rd57+640], %r978;
	st.global.u32 	[%rd57+768], %r979;
	st.global.u32 	[%rd57+896], %r980;
	st.global.u32 	[%rd57+1024], %r981;
	st.global.u32 	[%rd57+1152], %r982;
	st.global.u32 	[%rd57+1280], %r983;
	st.global.u32 	[%rd57+1408], %r984;
	st.global.u32 	[%rd57+1536], %r985;
	st.global.u32 	[%rd57+1664], %r986;
	st.global.u32 	[%rd57+1792], %r987;
	st.global.u32 	[%rd57+1920], %r988;
	st.global.u32 	[%rd57+2048], %r989;
	st.global.u32 	[%rd57+2176], %r990;
	st.global.u32 	[%rd57+2304], %r991;
	st.global.u32 	[%rd57+2432], %r992;
	st.global.u32 	[%rd57+2560], %r993;
	st.global.u32 	[%rd57+2688], %r994;
	bra.uni 	$L__BB20_143;
$L__BB20_29:
	setp.eq.s32 	%p3, %r6, 0;
	@%p3 bra 	$L__BB20_143;
	mul.wide.u32 	%rd18, %r5, 4;
	add.s64 	%rd19, %rd3, %rd18;
	mov.u32 	%r85, %tid.x;
	ld.global.u32 	%r1034, [%rd19];
	and.b32  	%r242, %r85, 31;
	and.b32  	%r243, %r85, 992;
	mul.lo.s32 	%r244, %r243, 22;
	or.b32  	%r87, %r244, %r242;
	setp.ge.u32 	%p4, %r87, %r6;
	shl.b32 	%r245, %r87, 2;
	cvt.u64.u32 	%rd20, %r245;
	add.s64 	%rd10, %rd19, %rd20;
	mov.u32 	%r1013, %r1034;
	@%p4 bra 	$L__BB20_32;
	ld.global.u32 	%r1013, [%rd10];
$L__BB20_32:
	add.s32 	%r90, %r87, 32;
	setp.ge.u32 	%p5, %r90, %r6;
	mov.u32 	%r1014, %r1034;
	@%p5 bra 	$L__BB20_34;
	ld.global.u32 	%r1014, [%rd10+128];
$L__BB20_34:
	add.s32 	%r93, %r87, 64;
	setp.ge.u32 	%p6, %r93, %r6;
	mov.u32 	%r1015, %r1034;
	@%p6 bra 	$L__BB20_36;
	ld.global.u32 	%r1015, [%rd10+256];
$L__BB20_36:
	add.s32 	%r96, %r87, 96;
	setp.ge.u32 	%p7, %r96, %r6;
	mov.u32 	%r1016, %r1034;
	@%p7 bra 	$L__BB20_38;
	ld.global.u32 	%r1016, [%rd10+384];
$L__BB20_38:
	add.s32 	%r246, %r87, 128;
	setp.ge.u32 	%p8, %r246, %r6;
	mov.u32 	%r1017, %r1034;
	@%p8 bra 	$L__BB20_40;
	ld.global.u32 	%r1017, [%rd10+512];
$L__BB20_40:
	add.s32 	%r247, %r87, 160;
	setp.ge.u32 	%p9, %r247, %r6;
	mov.u32 	%r1018, %r1034;
	@%p9 bra 	$L__BB20_42;
	ld.global.u32 	%r1018, [%rd10+640];
$L__BB20_42:
	add.s32 	%r248, %r87, 192;
	setp.ge.u32 	%p10, %r248, %r6;
	mov.u32 	%r1019, %r1034;
	@%p10 bra 	$L__BB20_44;
	ld.global.u32 	%r1019, [%rd10+768];
$L__BB20_44:
	add.s32 	%r249, %r87, 224;
	setp.ge.u32 	%p11, %r249, %r6;
	mov.u32 	%r1020, %r1034;
	@%p11 bra 	$L__BB20_46;
	ld.global.u32 	%r1020, [%rd10+896];
$L__BB20_46:
	add.s32 	%r250, %r87, 256;
	setp.ge.u32 	%p12, %r250, %r6;
	mov.u32 	%r1021, %r1034;
	@%p12 bra 	$L__BB20_48;
	ld.global.u32 	%r1021, [%rd10+1024];
$L__BB20_48:
	add.s32 	%r251, %r87, 288;
	setp.ge.u32 	%p13, %r251, %r6;
	mov.u32 	%r1022, %r1034;
	@%p13 bra 	$L__BB20_50;
	ld.global.u32 	%r1022, [%rd10+1152];
$L__BB20_50:
	add.s32 	%r111, %r87, 320;
	setp.ge.u32 	%p14, %r111, %r6;
	mov.u32 	%r1023, %r1034;
	@%p14 bra 	$L__BB20_52;
	ld.global.u32 	%r1023, [%rd10+1280];
$L__BB20_52:
	add.s32 	%r114, %r87, 352;
	setp.ge.u32 	%p15, %r114, %r6;
	mov.u32 	%r1024, %r1034;
	@%p15 bra 	$L__BB20_54;
	ld.global.u32 	%r1024, [%rd10+1408];
$L__BB20_54:
	add.s32 	%r117, %r87, 384;
	setp.ge.u32 	%p16, %r117, %r6;
	mov.u32 	%r1025, %r1034;
	@%p16 bra 	$L__BB20_56;
	ld.global.u32 	%r1025, [%rd10+1536];
$L__BB20_56:
	add.s32 	%r120, %r87, 416;
	setp.ge.u32 	%p17, %r120, %r6;
	mov.u32 	%r1026, %r1034;
	@%p17 bra 	$L__BB20_58;
	ld.global.u32 	%r1026, [%rd10+1664];
$L__BB20_58:
	add.s32 	%r252, %r87, 448;
	setp.ge.u32 	%p18, %r252, %r6;
	mov.u32 	%r1027, %r1034;
	@%p18 bra 	$L__BB20_60;
	ld.global.u32 	%r1027, [%rd10+1792];
$L__BB20_60:
	add.s32 	%r253, %r87, 480;
	setp.ge.u32 	%p19, %r253, %r6;
	mov.u32 	%r1028, %r1034;
	@%p19 bra 	$L__BB20_62;
	ld.global.u32 	%r1028, [%rd10+1920];
$L__BB20_62:
	add.s32 	%r254, %r87, 512;
	setp.ge.u32 	%p20, %r254, %r6;
	mov.u32 	%r1029, %r1034;
	@%p20 bra 	$L__BB20_64;
	ld.global.u32 	%r1029, [%rd10+2048];
$L__BB20_64:
	add.s32 	%r129, %r87, 544;
	setp.ge.u32 	%p21, %r129, %r6;
	mov.u32 	%r1030, %r1034;
	@%p21 bra 	$L__BB20_66;
	ld.global.u32 	%r1030, [%rd10+2176];
$L__BB20_66:
	add.s32 	%r132, %r87, 576;
	setp.ge.u32 	%p22, %r132, %r6;
	mov.u32 	%r1031, %r1034;
	@%p22 bra 	$L__BB20_68;
	ld.global.u32 	%r1031, [%rd10+2304];
$L__BB20_68:
	add.s32 	%r255, %r87, 608;
	setp.ge.u32 	%p23, %r255, %r6;
	mov.u32 	%r1032, %r1034;
	@%p23 bra 	$L__BB20_70;
	ld.global.u32 	%r1032, [%rd10+2432];
$L__BB20_70:
	add.s32 	%r256, %r87, 640;
	setp.ge.u32 	%p24, %r256, %r6;
	mov.u32 	%r1033, %r1034;
	@%p24 bra 	$L__BB20_72;
	ld.global.u32 	%r1033, [%rd10+2560];
$L__BB20_72:
	add.s32 	%r139, %r87, 672;
	setp.ge.u32 	%p25, %r139, %r6;
	@%p25 bra 	$L__BB20_74;
	ld.global.u32 	%r1034, [%rd10+2688];
$L__BB20_74:
	// begin inline asm
	mov.u32 %r257, %laneid;
	// end inline asm
	shr.u32 	%r143, %r85, 5;
	mad.lo.s32 	%r258, %r143, 704, %r257;
	shl.b32 	%r259, %r258, 2;
	mov.u32 	%r260, _ZZN3cub18CUB_300001_SM_10006detail4scan16DeviceScanKernelINS2_10policy_hubIiiijN4cuda3std3__44plusIvEEE10Policy1000EN6thrust24THRUST_300001_SM_1000_NS6detail15normal_iteratorINSD_10device_ptrIiEEEESI_NS0_13ScanTileStateIiLb1EEES9_NS1_10InputValueIiPiEEjiLb0EiEEvT0_T1_T2_iT3_T4_T5_E12temp_storage;
	add.s32 	%r144, %r260, %r259;
	st.shared.u32 	[%r144], %r1013;
	st.shared.u32 	[%r144+128], %r1014;
	st.shared.u32 	[%r144+256], %r1015;
	st.shared.u32 	[%r144+384], %r1016;
	st.shared.u32 	[%r144+512], %r1017;
	st.shared.u32 	[%r144+640], %r1018;
	st.shared.u32 	[%r144+768], %r1019;
	st.shared.u32 	[%r144+896], %r1020;
	st.shared.u32 	[%r144+1024], %r1021;
	st.shared.u32 	[%r144+1152], %r1022;
	st.shared.u32 	[%r144+1280], %r1023;
	st.shared.u32 	[%r144+1408], %r1024;
	st.shared.u32 	[%r144+1536], %r1025;
	st.shared.u32 	[%r144+1664], %r1026;
	st.shared.u32 	[%r144+1792], %r1027;
	st.shared.u32 	[%r144+1920], %r1028;
	st.shared.u32 	[%r144+2048], %r1029;
	st.shared.u32 	[%r144+2176], %r1030;
	st.shared.u32 	[%r144+2304], %r1031;
	st.shared.u32 	[%r144+2432], %r1032;
	st.shared.u32 	[%r144+2560], %r1033;
	st.shared.u32 	[%r144+2688], %r1034;
	bar.warp.sync 	-1;
	mad.lo.s32 	%r145, %r257, 84, %r144;
	ld.shared.v2.u32 	{%r146, %r147}, [%r145];
	ld.shared.v2.u32 	{%r148, %r149}, [%r145+8];
	ld.shared.v2.u32 	{%r150, %r151}, [%r145+16];
	ld.shared.v2.u32 	{%r152, %r153}, [%r145+24];
	ld.shared.v2.u32 	{%r154, %r155}, [%r145+32];
	ld.shared.v2.u32 	{%r156, %r157}, [%r145+40];
	ld.shared.v2.u32 	{%r158, %r159}, [%r145+48];
	ld.shared.v2.u32 	{%r160, %r161}, [%r145+56];
	ld.shared.v2.u32 	{%r162, %r163}, [%r145+64];
	ld.shared.v2.u32 	{%r164, %r165}, [%r145+72];
	ld.shared.v2.u32 	{%r166, %r167}, [%r145+80];
	bar.sync 	0;
	setp.ne.s32 	%p26, %r998, 0;
	@%p26 bra 	$L__BB20_78;
	add.s32 	%r490, %r147, %r146;
	add.s32 	%r491, %r148, %r490;
	add.s32 	%r492, %r149, %r491;
	add.s32 	%r493, %r150, %r492;
	add.s32 	%r494, %r151, %r493;
	add.s32 	%r495, %r152, %r494;
	add.s32 	%r496, %r153, %r495;
	add.s32 	%r497, %r154, %r496;
	add.s32 	%r498, %r155, %r497;
	add.s32 	%r499, %r156, %r498;
	add.s32 	%r500, %r157, %r499;
	add.s32 	%r501, %r158, %r500;
	add.s32 	%r502, %r159, %r501;
	add.s32 	%r503, %r160, %r502;
	add.s32 	%r504, %r161, %r503;
	add.s32 	%r505, %r162, %r504;
	add.s32 	%r506, %r163, %r505;
	add.s32 	%r507, %r164, %r506;
	add.s32 	%r508, %r165, %r507;
	add.s32 	%r509, %r166, %r508;
	add.s32 	%r464, %r167, %r509;
	mov.b32 	%r462, 1;
	mov.b32 	%r487, 0;
	mov.b32 	%r489, -1;
	// begin inline asm
	{  .reg .s32 r0;  .reg .pred p;  shfl.sync.up.b32 r0|p, %r464, %r462, %r487, %r489;  @p add.s32 r0, r0, %r464;  mov.s32 %r460, r0;}
	// end inline asm
	mov.b32 	%r468, 2;
	// begin inline asm
	{  .reg .s32 r0;  .reg .pred p;  shfl.sync.up.b32 r0|p, %r460, %r468, %r487, %r489;  @p add.s32 r0, r0, %r460;  mov.s32 %r466, r0;}
	// end inline asm
	mov.b32 	%r474, 4;
	// begin inline asm
	{  .reg .s32 r0;  .reg .pred p;  shfl.sync.up.b32 r0|p, %r466, %r474, %r487, %r489;  @p add.s32 r0, r0, %r466;  mov.s32 %r472, r0;}
	// end inline asm
	mov.b32 	%r480, 8;
	// begin inline asm
	{  .reg .s32 r0;  .reg .pred p;  shfl.sync.up.b32 r0|p, %r472, %r480, %r487, %r489;  @p add.s32 r0, r0, %r472;  mov.s32 %r478, r0;}
	// end inline asm
	mov.b32 	%r486, 16;
	// begin inline asm
	{  .reg .s32 r0;  .reg .pred p;  shfl.sync.up.b32 r0|p, %r478, %r486, %r487, %r489;  @p add.s32 r0, r0, %r478;  mov.s32 %r484, r0;}
	// end inline asm
	setp.ne.s32 	%p68, %r257, 31;
	@%p68 bra 	$L__BB20_77;
	shl.b32 	%r510, %r143, 2;
	mov.u32 	%r511, _ZZN3cub18CUB_300001_SM_10006detail4scan16DeviceScanKernelINS2_10policy_hubIiiijN4cuda3std3__44plusIvEEE10Policy1000EN6thrust24THRUST_300001_SM_1000_NS6detail15normal_iteratorINSD_10device_ptrIiEEEESI_NS0_13ScanTileStateIiLb1EEES9_NS1_10InputValueIiPiEEjiLb0EiEEvT0_T1_T2_iT3_T4_T5_E12temp_storage;
	add.s32 	%r512, %r511, %r510;
	st.shared.u32 	[%r512+16], %r484;
$L__BB20_77:
	bar.sync 	0;
	ld.shared.v4.u32 	{%r513, %r514, %r515, %r516}, [_ZZN3cub18CUB_300001_SM_10006detail4scan16DeviceScanKernelINS2_10policy_hubIiiijN4cuda3std3__44plusIvEEE10Policy1000EN6thrust24THRUST_300001_SM_1000_NS6detail15normal_iteratorINSD_10device_ptrIiEEEESI_NS0_13ScanTileStateIiLb1EEES9_NS1_10InputValueIiPiEEjiLb0EiEEvT0_T1_T2_iT3_T4_T5_E12temp_storage+16];
	add.s32 	%r517, %r514, %r513;
	setp.eq.s32 	%p69, %r143, 2;
	selp.b32 	%r518, %r517, %r513, %p69;
	add.s32 	%r519, %r517, %r515;
	setp.eq.s32 	%p70, %r143, 3;
	selp.b32 	%r520, %r519, %r518, %p70;
	add.s32 	%r521, %r519, %r516;
	setp.eq.s32 	%p71, %r143, 4;
	selp.b32 	%r522, %r521, %r520, %p71;
	ld.shared.v4.u32 	{%r523, %r524, %r525, %r526}, [_ZZN3cub18CUB_300001_SM_10006detail4scan16DeviceScanKernelINS2_10policy_hubIiiijN4cuda3std3__44plusIvEEE10Policy1000EN6thrust24THRUST_300001_SM_1000_NS6detail15normal_iteratorINSD_10device_ptrIiEEEESI_NS0_13ScanTileStateIiLb1EEES9_NS1_10InputValueIiPiEEjiLb0EiEEvT0_T1_T2_iT3_T4_T5_E12temp_storage+32];
	add.s32 	%r527, %r521, %r523;
	setp.eq.s32 	%p72, %r143, 5;
	selp.b32 	%r528, %r527, %r522, %p72;
	add.s32 	%r529, %r527, %r524;
	setp.eq.s32 	%p73, %r143, 6;
	selp.b32 	%r530, %r529, %r528, %p73;
	add.s32 	%r531, %r529, %r525;
	setp.eq.s32 	%p74, %r143, 7;
	selp.b32 	%r532, %r531, %r530, %p74;
	add.s32 	%r533, %r531, %r526;
	setp.eq.s32 	%p75, %r143, 8;
	selp.b32 	%r534, %r533, %r532, %p75;
	.pragma "used_bytes_mask 4095";
	ld.shared.v4.u32 	{%r535, %r536, %r537, %r538}, [_ZZN3cub18CUB_300001_SM_10006detail4scan16DeviceScanKernelINS2_10policy_hubIiiijN4cuda3std3__44plusIvEEE10Policy1000EN6thrust24THRUST_300001_SM_1000_NS6detail15normal_iteratorINSD_10device_ptrIiEEEESI_NS0_13ScanTileStateIiLb1EEES9_NS1_10InputValueIiPiEEjiLb0EiEEvT0_T1_T2_iT3_T4_T5_E12temp_storage+48];
	add.s32 	%r539, %r533, %r535;
	setp.eq.s32 	%p76, %r143, 9;
	selp.b32 	%r540, %r539, %r534, %p76;
	add.s32 	%r541, %r539, %r536;
	setp.eq.s32 	%p77, %r143, 10;
	selp.b32 	%r542, %r541, %r540, %p77;
	add.s32 	%r543, %r541, %r537;
	setp.eq.s32 	%p78, %r143, 11;
	selp.b32 	%r544, %r543, %r542, %p78;
	setp.lt.u32 	%p79, %r85, 32;
	selp.b32 	%r545, 0, %r544, %p79;
	setp.eq.s32 	%p80, %r257, 0;
	sub.s32 	%r546, %r484, %r464;
	selp.b32 	%r547, 0, %r546, %p80;
	add.s32 	%r548, %r547, %r997;
	add.s32 	%r1049, %r548, %r545;
	bra.uni 	$L__BB20_97;
$L__BB20_78:
	add.s32 	%r291, %r147, %r146;
	add.s32 	%r292, %r148, %r291;
	add.s32 	%r293, %r149, %r292;
	add.s32 	%r294, %r150, %r293;
	add.s32 	%r295, %r151, %r294;
	add.s32 	%r296, %r152, %r295;
	add.s32 	%r297, %r153, %r296;
	add.s32 	%r298, %r154, %r297;
	add.s32 	%r299, %r155, %r298;
	add.s32 	%r300, %r156, %r299;
	add.s32 	%r301, %r157, %r300;
	add.s32 	%r302, %r158, %r301;
	add.s32 	%r303, %r159, %r302;
	add.s32 	%r304, %r160, %r303;
	add.s32 	%r305, %r161, %r304;
	add.s32 	%r306, %r162, %r305;
	add.s32 	%r307, %r163, %r306;
	add.s32 	%r308, %r164, %r307;
	add.s32 	%r309, %r165, %r308;
	add.s32 	%r310, %r166, %r309;
	add.s32 	%r265, %r167, %r310;
	mov.b32 	%r263, 1;
	mov.b32 	%r288, 0;
	mov.b32 	%r290, -1;
	// begin inline asm
	{  .reg .s32 r0;  .reg .pred p;  shfl.sync.up.b32 r0|p, %r265, %r263, %r288, %r290;  @p add.s32 r0, r0, %r265;  mov.s32 %r261, r0;}
	// end inline asm
	mov.b32 	%r269, 2;
	// begin inline asm
	{  .reg .s32 r0;  .reg .pred p;  shfl.sync.up.b32 r0|p, %r261, %r269, %r288, %r290;  @p add.s32 r0, r0, %r261;  mov.s32 %r267, r0;}
	// end inline asm
	mov.b32 	%r275, 4;
	// begin inline asm
	{  .reg .s32 r0;  .reg .pred p;  shfl.sync.up.b32 r0|p, %r267, %r275, %r288, %r290;  @p add.s32 r0, r0, %r267;  mov.s32 %r273, r0;}
	// end inline asm
	mov.b32 	%r281, 8;
	// begin inline asm
	{  .reg .s32 r0;  .reg .pred p;  shfl.sync.up.b32 r0|p, %r273, %r281, %r288, %r290;  @p add.s32 r0, r0, %r273;  mov.s32 %r279, r0;}
	// end inline asm
	mov.b32 	%r287, 16;
	// begin inline asm
	{  .reg .s32 r0;  .reg .pred p;  shfl.sync.up.b32 r0|p, %r279, %r287, %r288, %r290;  @p add.s32 r0, r0, %r279;  mov.s32 %r285, r0;}
	// end inline asm
	setp.ne.s32 	%p27, %r257, 31;
	@%p27 bra 	$L__BB20_80;
	shl.b32 	%r311, %r143, 2;
	mov.u32 	%r312, _ZZN3cub18CUB_300001_SM_10006detail4scan16DeviceScanKernelINS2_10policy_hubIiiijN4cuda3std3__44plusIvEEE10Policy1000EN6thrust24THRUST_300001_SM_1000_NS6detail15normal_iteratorINSD_10device_ptrIiEEEESI_NS0_13ScanTileStateIiLb1EEES9_NS1_10InputValueIiPiEEjiLb0EiEEvT0_T1_T2_iT3_T4_T5_E12temp_storage;
	add.s32 	%r313, %r312, %r311;
	st.shared.u32 	[%r313+16], %r285;
$L__BB20_80:
	sub.s32 	%r314, %r285, %r265;
	bar.sync 	0;
	ld.shared.v4.u32 	{%r315, %r316, %r317, %r318}, [_ZZN3cub18CUB_300001_SM_10006detail4scan16DeviceScanKernelINS2_10policy_hubIiiijN4cuda3std3__44plusIvEEE10Policy1000EN6thrust24THRUST_300001_SM_1000_NS6detail15normal_iteratorINSD_10device_ptrIiEEEESI_NS0_13ScanTileStateIiLb1EEES9_NS1_10InputValueIiPiEEjiLb0EiEEvT0_T1_T2_iT3_T4_T5_E12temp_storage+16];
	add.s32 	%r319, %r316, %r315;
	setp.eq.s32 	%p28, %r143, 2;
	selp.b32 	%r320, %r319, %r315, %p28;
	add.s32 	%r321, %r319, %r317;
	setp.eq.s32 	%p29, %r143, 3;
	selp.b32 	%r322, %r321, %r320, %p29;
	add.s32 	%r323, %r321, %r318;
	setp.eq.s32 	%p30, %r143, 4;
	selp.b32 	%r324, %r323, %r322, %p30;
	ld.shared.v4.u32 	{%r325, %r326, %r327, %r328}, [_ZZN3cub18CUB_300001_SM_10006detail4scan16DeviceScanKernelINS2_10policy_hubIiiijN4cuda3std3__44plusIvEEE10Policy1000EN6thrust24THRUST_300001_SM_1000_NS6detail15normal_iteratorINSD_10device_ptrIiEEEESI_NS0_13ScanTileStateIiLb1EEES9_NS1_10InputValueIiPiEEjiLb0EiEEvT0_T1_T2_iT3_T4_T5_E12temp_storage+32];
	add.s32 	%r329, %r323, %r325;
	setp.eq.s32 	%p31, %r143, 5;
	selp.b32 	%r330, %r329, %r324, %p31;
	add.s32 	%r331, %r329, %r326;
	setp.eq.s32 	%p32, %r143, 6;
	selp.b32 	%r332, %r331, %r330, %p32;
	add.s32 	%r333, %r331, %r327;
	setp.eq.s32 	%p33, %r143, 7;
	selp.b32 	%r334, %r333, %r332, %p33;
	add.s32 	%r335, %r333, %r328;
	setp.eq.s32 	%p34, %r143, 8;
	selp.b32 	%r336, %r335, %r334, %p34;
	ld.shared.v4.u32 	{%r337, %r338, %r339, %r340}, [_ZZN3cub18CUB_300001_SM_10006detail4scan16DeviceScanKernelINS2_10policy_hubIiiijN4cuda3std3__44plusIvEEE10Policy1000EN6thrust24THRUST_300001_SM_1000_NS6detail15normal_iteratorINSD_10device_ptrIiEEEESI_NS0_13ScanTileStateIiLb1EEES9_NS1_10InputValueIiPiEEjiLb0EiEEvT0_T1_T2_iT3_T4_T5_E12temp_storage+48];
	add.s32 	%r341, %r335, %r337;
	setp.eq.s32 	%p35, %r143, 9;
	selp.b32 	%r342, %r341, %r336, %p35;
	add.s32 	%r343, %r341, %r338;
	setp.eq.s32 	%p36, %r143, 10;
	selp.b32 	%r344, %r343, %r342, %p36;
	add.s32 	%r345, %r343, %r339;
	setp.eq.s32 	%p37, %r143, 11;
	selp.b32 	%r346, %r345, %r344, %p37;
	add.s32 	%r173, %r345, %r340;
	setp.gt.u32 	%p38, %r85, 31;
	setp.lt.u32 	%p39, %r85, 32;
	setp.eq.s32 	%p40, %r257, 0;
	selp.b32 	%r347, 0, %r314, %p40;
	add.s32 	%r1048, %r346, %r347;
	selp.b32 	%r175, %r314, %r1048, %p39;
	@%p38 bra 	$L__BB20_96;
	setp.ne.s32 	%p41, %r85, 0;
	mul.wide.s32 	%rd21, %r998, 8;
	add.s64 	%rd11, %rd16, %rd21;
	@%p41 bra 	$L__BB20_83;
	st.shared.u32 	[_ZZN3cub18CUB_300001_SM_10006detail4scan16DeviceScanKernelINS2_10policy_hubIiiijN4cuda3std3__44plusIvEEE10Policy1000EN6thrust24THRUST_300001_SM_1000_NS6detail15normal_iteratorINSD_10device_ptrIiEEEESI_NS0_13ScanTileStateIiLb1EEES9_NS1_10InputValueIiPiEEjiLb0EiEEvT0_T1_T2_iT3_T4_T5_E12temp_storage+12], %r173;
	add.s64 	%rd22, %rd11, 256;
	mov.b32 	%r348, 100;
	// begin inline asm
	st.relaxed.gpu.v2.u32 [%rd22], {%r348, %r173};
	// end inline asm
$L__BB20_83:
	not.b32 	%r354, %r85;
	add.s32 	%r1043, %r998, %r354;
	mov.b32 	%r350, 830;
	// begin inline asm
	nanosleep.u32 %r350;
	// end inline asm
	mul.wide.s32 	%rd24, %r1043, 8;
	add.s64 	%rd25, %rd16, %rd24;
	add.s64 	%rd23, %rd25, 256;
	// begin inline asm
	ld.relaxed.gpu.v2.u32 {%r1045, %r1037}, [%rd23];
	// end inline asm
	mov.b32 	%r1038, 952;
$L__BB20_84:
	setp.eq.s32 	%p42, %r1045, 99;
	mov.b32 	%r355, -1;
	vote.sync.any.pred 	%p43, %p42, %r355;
	not.pred 	%p44, %p43;
	@%p44 bra 	$L__BB20_86;
	mul.lo.s32 	%r458, %r998, 16807;
	and.b32  	%r998, %r458, 2147483647;
	add.s32 	%r459, %r1038, 1;
	rem.u32 	%r455, %r998, %r459;
	// begin inline asm
	nanosleep.u32 %r455;
	// end inline asm
	shr.u32 	%r1038, %r1038, 1;
	// begin inline asm
	ld.relaxed.gpu.v2.u32 {%r1045, %r1037}, [%rd23];
	// end inline asm
	bra.uni 	$L__BB20_84;
$L__BB20_86:
	setp.eq.s32 	%p45, %r1045, 101;
	mov.b32 	%r382, -1;
	vote.sync.ballot.b32 	%r384, %p45, %r382;
	// begin inline asm
	mov.u32 %r357, %lanemask_ge;
	// end inline asm
	and.b32  	%r385, %r384, %r357;
	or.b32  	%r386, %r385, -2147483648;
	add.s32 	%r387, %r386, -1;
	not.b32 	%r388, %r386;
	and.b32  	%r389, %r388, %r387;
	popc.b32 	%r361, %r389;
	mov.b32 	%r360, 1;
	// begin inline asm
	shfl.sync.down.b32 %r358, %r1037, %r360, %r361, %r382;
	// end inline asm
	setp.lt.s32 	%p47, %r257, %r361;
	selp.b32 	%r390, %r358, 0, %p47;
	add.s32 	%r364, %r390, %r1037;
	mov.b32 	%r365, 2;
	// begin inline asm
	shfl.sync.down.b32 %r363, %r364, %r365, %r361, %r382;
	// end inline asm
	add.s32 	%r391, %r257, 2;
	setp.gt.s32 	%p48, %r391, %r361;
	selp.b32 	%r392, 0, %r363, %p48;
	add.s32 	%r369, %r364, %r392;
	mov.b32 	%r370, 4;
	// begin inline asm
	shfl.sync.down.b32 %r368, %r369, %r370, %r361, %r382;
	// end inline asm
	add.s32 	%r393, %r257, 4;
	setp.gt.s32 	%p49, %r393, %r361;
	selp.b32 	%r394, 0, %r368, %p49;
	add.s32 	%r374, %r369, %r394;
	mov.b32 	%r375, 8;
	// begin inline asm
	shfl.sync.down.b32 %r373, %r374, %r375, %r361, %r382;
	// end inline asm
	add.s32 	%r395, %r257, 8;
	setp.gt.s32 	%p50, %r395, %r361;
	selp.b32 	%r396, 0, %r373, %p50;
	add.s32 	%r379, %r374, %r396;
	mov.b32 	%r380, 16;
	// begin inline asm
	shfl.sync.down.b32 %r378, %r379, %r380, %r361, %r382;
	// end inline asm
	add.s32 	%r397, %r257, 16;
	setp.gt.s32 	%p51, %r397, %r361;
	selp.b32 	%r398, 0, %r378, %p51;
	add.s32 	%r1041, %r379, %r398;
	add.s64 	%rd12, %rd16, 256;
	mov.b32 	%r1039, 952;
$L__BB20_87:
	setp.ne.s32 	%p52, %r1045, 101;
	mov.b32 	%r399, -1;
	vote.sync.all.pred 	%p53, %p52, %r399;
	not.pred 	%p54, %p53;
	@%p54 bra 	$L__BB20_92;
	shr.u32 	%r1039, %r1039, 1;
	mul.wide.s32 	%rd28, %r1043, 8;
	add.s64 	%rd29, %rd12, %rd28;
	add.s64 	%rd27, %rd29, -256;
	// begin inline asm
	ld.relaxed.gpu.v2.u32 {%r1045, %r1046}, [%rd27];
	// end inline asm
	mov.u32 	%r1047, %r1039;
$L__BB20_89:
	setp.eq.s32 	%p58, %r1045, 99;
	mov.b32 	%r407, -1;
	vote.sync.any.pred 	%p59, %p58, %r407;
	not.pred 	%p60, %p59;
	@%p60 bra 	$L__BB20_91;
	mul.lo.s32 	%r453, %r998, 16807;
	and.b32  	%r998, %r453, 2147483647;
	add.s32 	%r454, %r1047, 1;
	rem.u32 	%r450, %r998, %r454;
	// begin inline asm
	nanosleep.u32 %r450;
	// end inline asm
	shr.u32 	%r1047, %r1047, 1;
	// begin inline asm
	ld.relaxed.gpu.v2.u32 {%r1045, %r1046}, [%rd27];
	// end inline asm
	bra.uni 	$L__BB20_89;
$L__BB20_91:
	setp.eq.s32 	%p61, %r1045, 101;
	mov.b32 	%r433, -1;
	vote.sync.ballot.b32 	%r434, %p61, %r433;
	and.b32  	%r435, %r434, %r357;
	or.b32  	%r436, %r435, -2147483648;
	add.s32 	%r437, %r436, -1;
	not.b32 	%r438, %r436;
	and.b32  	%r439, %r438, %r437;
	popc.b32 	%r412, %r439;
	mov.b32 	%r411, 1;
	// begin inline asm
	shfl.sync.down.b32 %r409, %r1046, %r411, %r412, %r433;
	// end inline asm
	setp.lt.s32 	%p63, %r257, %r412;
	selp.b32 	%r440, %r409, 0, %p63;
	add.s32 	%r415, %r440, %r1046;
	mov.b32 	%r416, 2;
	// begin inline asm
	shfl.sync.down.b32 %r414, %r415, %r416, %r412, %r433;
	// end inline asm
	add.s32 	%r441, %r257, 2;
	setp.gt.s32 	%p64, %r441, %r412;
	selp.b32 	%r442, 0, %r414, %p64;
	add.s32 	%r420, %r415, %r442;
	mov.b32 	%r421, 4;
	// begin inline asm
	shfl.sync.down.b32 %r419, %r420, %r421, %r412, %r433;
	// end inline asm
	add.s32 	%r443, %r257, 4;
	setp.gt.s32 	%p65, %r443, %r412;
	selp.b32 	%r444, 0, %r419, %p65;
	add.s32 	%r425, %r420, %r444;
	mov.b32 	%r426, 8;
	// begin inline asm
	shfl.sync.down.b32 %r424, %r425, %r426, %r412, %r433;
	// end inline asm
	add.s32 	%r445, %r257, 8;
	setp.gt.s32 	%p66, %r445, %r412;
	selp.b32 	%r446, 0, %r424, %p66;
	add.s32 	%r430, %r425, %r446;
	mov.b32 	%r431, 16;
	// begin inline asm
	shfl.sync.down.b32 %r429, %r430, %r431, %r412, %r433;
	// end inline asm
	add.s32 	%r447, %r257, 16;
	setp.gt.s32 	%p67, %r447, %r412;
	selp.b32 	%r448, 0, %r429, %p67;
	add.s32 	%r449, %r448, %r1041;
	add.s32 	%r1041, %r449, %r430;
	add.s32 	%r1043, %r1043, -32;
	bra.uni 	$L__BB20_87;
$L__BB20_92:
	@%p41 bra 	$L__BB20_94;
	add.s32 	%r402, %r1041, %r173;
	add.s64 	%rd26, %rd11, 256;
	mov.b32 	%r401, 101;
	// begin inline asm
	st.relaxed.gpu.v2.u32 [%rd26], {%r401, %r402};
	// end inline asm
	st.shared.u32 	[_ZZN3cub18CUB_300001_SM_10006detail4scan16DeviceScanKernelINS2_10policy_hubIiiijN4cuda3std3__44plusIvEEE10Policy1000EN6thrust24THRUST_300001_SM_1000_NS6detail15normal_iteratorINSD_10device_ptrIiEEEESI_NS0_13ScanTileStateIiLb1EEES9_NS1_10InputValueIiPiEEjiLb0EiEEvT0_T1_T2_iT3_T4_T5_E12temp_storage+4], %r1041;
	st.shared.u32 	[_ZZN3cub18CUB_300001_SM_10006detail4scan16DeviceScanKernelINS2_10policy_hubIiiijN4cuda3std3__44plusIvEEE10Policy1000EN6thrust24THRUST_300001_SM_1000_NS6detail15normal_iteratorINSD_10device_ptrIiEEEESI_NS0_13ScanTileStateIiLb1EEES9_NS1_10InputValueIiPiEEjiLb0EiEEvT0_T1_T2_iT3_T4_T5_E12temp_storage+8], %r402;
$L__BB20_94:
	setp.ne.s32 	%p56, %r257, 0;
	mov.u32 	%r1048, %r175;
	@%p56 bra 	$L__BB20_96;
	st.shared.u32 	[_ZZN3cub18CUB_300001_SM_10006detail4scan16DeviceScanKernelINS2_10policy_hubIiiijN4cuda3std3__44plusIvEEE10Policy1000EN6thrust24THRUST_300001_SM_1000_NS6detail15normal_iteratorINSD_10device_ptrIiEEEESI_NS0_13ScanTileStateIiLb1EEES9_NS1_10InputValueIiPiEEjiLb0EiEEvT0_T1_T2_iT3_T4_T5_E12temp_storage+76], %r1041;
	mov.u32 	%r1048, %r1041;
$L__BB20_96:
	bar.sync 	0;
	setp.eq.s32 	%p57, %r85, 0;
	ld.shared.u32 	%r403, [_ZZN3cub18CUB_300001_SM_10006detail4scan16DeviceScanKernelINS2_10policy_hubIiiijN4cuda3std3__44plusIvEEE10Policy1000EN6thrust24THRUST_300001_SM_1000_NS6detail15normal_iteratorINSD_10device_ptrIiEEEESI_NS0_13ScanTileStateIiLb1EEES9_NS1_10InputValueIiPiEEjiLb0EiEEvT0_T1_T2_iT3_T4_T5_E12temp_storage+76];
	selp.b32 	%r404, 0, %r403, %p57;
	add.s32 	%r1049, %r404, %r1048;
$L__BB20_97:
	add.s32 	%r549, %r1049, %r146;
	add.s32 	%r550, %r147, %r549;
	add.s32 	%r551, %r148, %r550;
	add.s32 	%r552, %r149, %r551;
	add.s32 	%r553, %r150, %r552;
	add.s32 	%r554, %r151, %r553;
	add.s32 	%r555, %r152, %r554;
	add.s32 	%r556, %r153, %r555;
	add.s32 	%r557, %r154, %r556;
	add.s32 	%r558, %r155, %r557;
	add.s32 	%r559, %r156, %r558;
	add.s32 	%r560, %r157, %r559;
	add.s32 	%r561, %r158, %r560;
	add.s32 	%r562, %r159, %r561;
	add.s32 	%r563, %r160, %r562;
	add.s32 	%r564, %r161, %r563;
	add.s32 	%r565, %r162, %r564;
	add.s32 	%r566, %r163, %r565;
	add.s32 	%r567, %r164, %r566;
	add.s32 	%r568, %r165, %r567;
	add.s32 	%r569, %r166, %r568;
	bar.sync 	0;
	st.shared.v2.u32 	[%r145], {%r1049, %r549};
	st.shared.v2.u32 	[%r145+8], {%r550, %r551};
	st.shared.v2.u32 	[%r145+16], {%r552, %r553};
	st.shared.v2.u32 	[%r145+24], {%r554, %r555};
	st.shared.v2.u32 	[%r145+32], {%r556, %r557};
	st.shared.v2.u32 	[%r145+40], {%r558, %r559};
	st.shared.v2.u32 	[%r145+48], {%r560, %r561};
	st.shared.v2.u32 	[%r145+56], {%r562, %r563};
	st.shared.v2.u32 	[%r145+64], {%r564, %r565};
	st.shared.v2.u32 	[%r145+72], {%r566, %r567};
	st.shared.v2.u32 	[%r145+80], {%r568, %r569};
	bar.warp.sync 	-1;
	ld.shared.u32 	%r214, [%r144];
	ld.shared.u32 	%r215, [%r144+128];
	ld.shared.u32 	%r216, [%r144+256];
	ld.shared.u32 	%r217, [%r144+384];
	ld.shared.u32 	%r218, [%r144+512];
	ld.shared.u32 	%r219, [%r144+640];
	ld.shared.u32 	%r220, [%r144+768];
	ld.shared.u32 	%r221, [%r144+896];
	ld.shared.u32 	%r222, [%r144+1024];
	ld.shared.u32 	%r223, [%r144+1152];
	ld.shared.u32 	%r224, [%r144+1280];
	ld.shared.u32 	%r225, [%r144+1408];
	ld.shared.u32 	%r226, [%r144+1536];
	ld.shared.u32 	%r227, [%r144+1664];
	ld.shared.u32 	%r228, [%r144+1792];
	ld.shared.u32 	%r229, [%r144+1920];
	ld.shared.u32 	%r230, [%r144+2048];
	ld.shared.u32 	%r231, [%r144+2176];
	ld.shared.u32 	%r232, [%r144+2304];
	ld.shared.u32 	%r233, [%r144+2432];
	ld.shared.u32 	%r234, [%r144+2560];
	ld.shared.u32 	%r235, [%r144+2688];
	setp.ne.s32 	%p81, %r85, 0;
	@%p81 bra 	$L__BB20_99;
	st.volatile.shared.u32 	[_ZZN3cub18CUB_300001_SM_10006detail4scan16DeviceScanKernelINS2_10policy_hubIiiijN4cuda3std3__44plusIvEEE10Policy1000EN6thrust24THRUST_300001_SM_1000_NS6detail15normal_iteratorINSD_10device_ptrIiEEEESI_NS0_13ScanTileStateIiLb1EEES9_NS1_10InputValueIiPiEEjiLb0EiEEvT0_T1_T2_iT3_T4_T5_E12temp_storage+33792], %r6;
$L__BB20_99:
	ld.param.u32 	%r996, [_ZN3cub18CUB_300001_SM_10006detail4scan16DeviceScanKernelINS2_10policy_hubIiiijN4cuda3std3__44plusIvEEE10Policy1000EN6thrust24THRUST_300001_SM_1000_NS6detail15normal_iteratorINSD_10device_ptrIiEEEESI_NS0_13ScanTileStateIiLb1EEES9_NS1_10InputValueIiPiEEjiLb0EiEEvT0_T1_T2_iT3_T4_T5__param_3];
	bar.sync 	0;
	ld.volatile.shared.u32 	%r236, [_ZZN3cub18CUB_300001_SM_10006detail4scan16DeviceScanKernelINS2_10policy_hubIiiijN4cuda3std3__44plusIvEEE10Policy1000EN6thrust24THRUST_300001_SM_1000_NS6detail15normal_iteratorINSD_10device_ptrIiEEEESI_NS0_13ScanTileStateIiLb1EEES9_NS1_10InputValueIiPiEEjiLb0EiEEvT0_T1_T2_iT3_T4_T5_E12temp_storage+33792];
	cvt.u64.u32 	%rd36, %r87;
	mov.u32 	%r570, %ctaid.x;
	add.s32 	%r571, %r996, %r570;
	mul.lo.s32 	%r572, %r571, 8448;
	cvt.u64.u32 	%rd37, %r572;
	add.s64 	%rd38, %rd36, %rd37;
	setp.ge.s32 	%p82, %r87, %r236;
	shl.b64 	%rd39, %rd38, 2;
	add.s64 	%rd13, %rd4, %rd39;
	@%p82 bra 	$L__BB20_101;
	st.global.u32 	[%rd13], %r214;
$L__BB20_101:
	setp.ge.s32 	%p83, %r90, %r236;
	@%p83 bra 	$L__BB20_103;
	st.global.u32 	[%rd13+128], %r215;
$L__BB20_103:
	setp.ge.s32 	%p84, %r93, %r236;
	@%p84 bra 	$L__BB20_105;
	st.global.u32 	[%rd13+256], %r216;
$L__BB20_105:
	setp.ge.s32 	%p85, %r96, %r236;
	@%p85 bra 	$L__BB20_107;
	st.global.u32 	[%rd13+384], %r217;
$L__BB20_107:
	mov.u32 	%r573, %tid.x;
	and.b32  	%r574, %r573, 992;
	mul.lo.s32 	%r575, %r574, 22;
	and.b32  	%r576, %r573, 31;
	or.b32  	%r577, %r575, %r576;
	add.s32 	%r578, %r577, 128;
	setp.ge.s32 	%p86, %r578, %r236;
	@%p86 bra 	$L__BB20_109;
	st.global.u32 	[%rd13+512], %r218;
$L__BB20_109:
	add.s32 	%r584, %r577, 160;
	setp.ge.s32 	%p87, %r584, %r236;
	@%p87 bra 	$L__BB20_111;
	st.global.u32 	[%rd13+640], %r219;
$L__BB20_111:
	add.s32 	%r590, %r577, 192;
	setp.ge.s32 	%p88, %r590, %r236;
	@%p88 bra 	$L__BB20_113;
	st.global.u32 	[%rd13+768], %r220;
$L__BB20_113:
	add.s32 	%r596, %r577, 224;
	setp.ge.s32 	%p89, %r596, %r236;
	@%p89 bra 	$L__BB20_115;
	st.global.u32 	[%rd13+896], %r221;
$L__BB20_115:
	add.s32 	%r602, %r577, 256;
	setp.ge.s32 	%p90, %r602, %r236;
	@%p90 bra 	$L__BB20_117;
	st.global.u32 	[%rd13+1024], %r222;
$L__BB20_117:
	add.s32 	%r608, %r577, 288;
	setp.ge.s32 	%p91, %r608, %r236;
	@%p91 bra 	$L__BB20_119;
	st.global.u32 	[%rd13+1152], %r223;
$L__BB20_119:
	setp.ge.s32 	%p92, %r111, %r236;
	@%p92 bra 	$L__BB20_121;
	st.global.u32 	[%rd13+1280], %r224;
$L__BB20_121:
	setp.ge.s32 	%p93, %r114, %r236;
	@%p93 bra 	$L__BB20_123;
	st.global.u32 	[%rd13+1408], %r225;
$L__BB20_123:
	setp.ge.s32 	%p94, %r117, %r236;
	@%p94 bra 	$L__BB20_125;
	st.global.u32 	[%rd13+1536], %r226;
$L__BB20_125:
	setp.ge.s32 	%p95, %r120, %r236;
	@%p95 bra 	$L__BB20_127;
	st.global.u32 	[%rd13+1664], %r227;
$L__BB20_127:
	add.s32 	%r614, %r577, 448;
	setp.ge.s32 	%p96, %r614, %r236;
	@%p96 bra 	$L__BB20_129;
	st.global.u32 	[%rd13+1792], %r228;
$L__BB20_129:
	add.s32 	%r620, %r577, 480;
	setp.ge.s32 	%p97, %r620, %r236;
	@%p97 bra 	$L__BB20_131;
	st.global.u32 	[%rd13+1920], %r229;
$L__BB20_131:
	add.s32 	%r626, %r577, 512;
	setp.ge.s32 	%p98, %r626, %r236;
	@%p98 bra 	$L__BB20_133;
	st.global.u32 	[%rd13+2048], %r230;
$L__BB20_133:
	setp.ge.s32 	%p99, %r129, %r236;
	@%p99 bra 	$L__BB20_135;
	st.global.u32 	[%rd13+2176], %r231;
$L__BB20_135:
	setp.ge.s32 	%p100, %r132, %r236;
	@%p100 bra 	$L__BB20_137;
	st.global.u32 	[%rd13+2304], %r232;
$L__BB20_137:
	add.s32 	%r632, %r577, 608;
	setp.ge.s32 	%p101, %r632, %r236;
	@%p101 bra 	$L__BB20_139;
	st.global.u32 	[%rd13+2432], %r233;
$L__BB20_139:
	add.s32 	%r638, %r577, 640;
	setp.ge.s32 	%p102, %r638, %r236;
	@%p102 bra 	$L__BB20_141;
	st.global.u32 	[%rd13+2560], %r234;
$L__BB20_141:
	setp.ge.s32 	%p103, %r139, %r236;
	@%p103 bra 	$L__BB20_143;
	st.global.u32 	[%rd13+2688], %r235;
$L__BB20_143:
	ret;

}
	// .globl	_ZN3cub18CUB_300001_SM_10006detail4scan16DeviceScanKernelINS2_10policy_hubIiiimN4cuda3std3__44plusIvEEE10Policy1000EN6thrust24THRUST_300001_SM_1000_NS6detail15normal_iteratorINSD_10device_ptrIiEEEESI_NS0_13ScanTileStateIiLb1EEES9_NS1_10InputValueIiPiEEmiLb0EiEEvT0_T1_T2_iT3_T4_T5_
.visible .entry _ZN3cub18CUB_300001_SM_10006detail4scan16DeviceScanKernelINS2_10policy_hubIiiimN4cuda3std3__44plusIvEEE10Policy1000EN6thrust24THRUST_300001_SM_1000_NS6detail15normal_iteratorINSD_10device_ptrIiEEEESI_NS0_13ScanTileStateIiLb1EEES9_NS1_10InputValueIiPiEEmiLb0EiEEvT0_T1_T2_iT3_T4_T5_(
	.param .align 8 .b8 _ZN3cub18CUB_300001_SM_10006detail4scan16DeviceScanKernelINS2_10policy_hubIiiimN4cuda3std3__44plusIvEEE10Policy1000EN6thrust24THRUST_300001_SM_1000_NS6detail15normal_iteratorINSD_10device_ptrIiEEEESI_NS0_13ScanTileStateIiLb1EEES9_NS1_10InputValueIiPiEEmiLb0EiEEvT0_T1_T2_iT3_T4_T5__param_0[8],
	.param .align 8 .b8 _ZN3cub18CUB_300001_SM_10006detail4scan16DeviceScanKernelINS2_10policy_hubIiiimN4cuda3std3__44plusIvEEE10Policy1000EN6thrust24THRUST_300001_SM_1000_NS6detail15normal_iteratorINSD_10device_ptrIiEEEESI_NS0_13ScanTileStateIiLb1EEES9_NS1_10InputValueIiPiEEmiLb0EiEEvT0_T1_T2_iT3_T4_T5__param_1[8],
	.param .align 8 .b8 _ZN3cub18CUB_300001_SM_10006detail4scan16DeviceScanKernelINS2_10policy_hubIiiimN4cuda3std3__44plusIvEEE10Policy1000EN6thrust24THRUST_300001_SM_1000_NS6detail15normal_iteratorINSD_10device_ptrIiEEEESI_NS0_13ScanTileStateIiLb1EEES9_NS1_10InputValueIiPiEEmiLb0EiEEvT0_T1_T2_iT3_T4_T5__param_2[8],
	.param .u32 _ZN3cub18CUB_300001_SM_10006detail4scan16DeviceScanKernelINS2_10policy_hubIiiimN4cuda3std3__44plusIvEEE10Policy1000EN6thrust24THRUST_300001_SM_1000_NS6detail15normal_iteratorINSD_10device_ptrIiEEEESI_NS0_13ScanTileStateIiLb1EEES9_NS1_10InputValueIiPiEEmiLb0EiEEvT0_T1_T2_iT3_T4_T5__param_3,
	.param .align 1 .b8 _ZN3cub18CUB_300001_SM_10006detail4scan16DeviceScanKernelINS2_10policy_hubIiiimN4cuda3std3__44plusIvEEE10Policy1000EN6thrust24THRUST_300001_SM_1000_NS6detail15normal_iteratorINSD_10device_ptrIiEEEESI_NS0_13ScanTileStateIiLb1EEES9_NS1_10InputValueIiPiEEmiLb0EiEEvT0_T1_T2_iT3_T4_T5__param_4[1],
	.param .align 8 .b8 _ZN3cub18CUB_300001_SM_10006detail4scan16DeviceScanKernelINS2_10policy_hubIiiimN4cuda3std3__44plusIvEEE10Policy1000EN6thrust24THRUST_300001_SM_1000_NS6detail15normal_iteratorINSD_10device_ptrIiEEEESI_NS0_13ScanTileStateIiLb1EEES9_NS1_10InputValueIiPiEEmiLb0EiEEvT0_T1_T2_iT3_T4_T5__param_5[16],
	.param .u64 _ZN3cub18CUB_300001_SM_10006detail4scan16DeviceScanKernelINS2_10policy_hubIiiimN4cuda3std3__44plusIvEEE10Policy1000EN6thrust24THRUST_300001_SM_1000_NS6detail15normal_iteratorINSD_10device_ptrIiEEEESI_NS0_13ScanTileStateIiLb1EEES9_NS1_10InputValueIiPiEEmiLb0EiEEvT0_T1_T2_iT3_T4_T5__param_6
)
.maxntid 416
{
	.reg .pred 	%p<158>;
	.reg .b16 	%rs<3>;
	.reg .b32 	%r<1003>;
	.reg .b64 	%rd<59>;
	// demoted variable
	.shared .align 16 .b8 _ZZN3cub18CUB_300001_SM_10006detail4scan16DeviceScanKernelINS2_10policy_hubIiiimN4cuda3std3__44plusIvEEE10Policy1000EN6thrust24THRUST_300001_SM_1000_NS6detail15normal_iteratorINSD_10device_ptrIiEEEESI_NS0_13ScanTileStateIiLb1EEES9_NS1_10InputValueIiPiEEmiLb0EiEEvT0_T1_T2_iT3_T4_T5_E12temp_storage[31632];
	ld.param.u32 	%r206, [_ZN3cub18CUB_300001_SM_10006detail4scan16DeviceScanKernelINS2_10policy_hubIiiimN4cuda3std3__44plusIvEEE10Policy1000EN6thrust24THRUST_300001_SM_1000_NS6detail15normal_iteratorINSD_10device_ptrIiEEEESI_NS0_13ScanTileStateIiLb1EEES9_NS1_10InputValueIiPiEEmiLb0EiEEvT0_T1_T2_iT3_T4_T5__param_5];
	bfe.u32 	%r207, %r206, 0, 8;
	cvt.u16.u32 	%rs1, %r207;
	and.b16  	%rs2, %rs1, 255;
	ld.param.u64 	%rd18, [_ZN3cub18CUB_300001_SM_10006detail4scan16DeviceScanKernelINS2_10policy_hubIiiimN4cuda3std3__44plusIvEEE10Policy1000EN6thrust24THRUST_300001_SM_1000_NS6detail15normal_iteratorINSD_10device_ptrIiEEEESI_NS0_13ScanTileStateIiLb1EEES9_NS1_10InputValueIiPiEEmiLb0EiEEvT0_T1_T2_iT3_T4_T5__param_2];
	ld.param.u64 	%rd17, [_ZN3cub18CUB_300001_SM_10006detail4scan16DeviceScanKernelINS2_10policy_hubIiiimN4cuda3std3__44plusIvEEE10Policy1000EN6thrust24THRUST_300001_SM_1000_NS6detail15normal_iteratorINSD_10device_ptrIiEEEESI_NS0_13ScanTileStateIiLb1EEES9_NS1_10InputValueIiPiEEmiLb0EiEEvT0_T1_T2_iT3_T4_T5__param_1];
	ld.param.u64 	%rd16, [_ZN3cub18CUB_300001_SM_10006detail4scan16DeviceScanKernelINS2_10policy_hubIiiimN4cuda3std3__44plusIvEEE10Policy1000EN6thrust24THRUST_300001_SM_1000_NS6detail15normal_iteratorINSD_10device_ptrIiEEEESI_NS0_13ScanTileStateIiLb1EEES9_NS1_10InputValueIiPiEEmiLb0EiEEvT0_T1_T2_iT3_T4_T5__param_0];
	ld.param.u64 	%rd1, [_ZN3cub18CUB_300001_SM_10006detail4scan16DeviceScanKernelINS2_10policy_hubIiiimN4cuda3std3__44plusIvEEE10Policy1000EN6thrust24THRUST_300001_SM_1000_NS6detail15normal_iteratorINSD_10device_ptrIiEEEESI_NS0_13ScanTileStateIiLb1EEES9_NS1_10InputValueIiPiEEmiLb0EiEEvT0_T1_T2_iT3_T4_T5__param_5+8];
	ld.param.u32 	%r205, [_ZN3cub18CUB_300001_SM_10006detail4scan16DeviceScanKernelINS2_10policy_hubIiiimN4cuda3std3__44plusIvEEE10Policy1000EN6thrust24THRUST_300001_SM_1000_NS6detail15normal_iteratorINSD_10device_ptrIiEEEESI_NS0_13ScanTileStateIiLb1EEES9_NS1_10InputValueIiPiEEmiLb0EiEEvT0_T1_T2_iT3_T4_T5__param_3];
	ld.param.u64 	%rd19, [_ZN3cub18CUB_300001_SM_10006detail4scan16DeviceScanKernelINS2_10policy_hubIiiimN4cuda3std3__44plusIvEEE10Policy1000EN6thrust24THRUST_300001_SM_1000_NS6detail15normal_iteratorINSD_10device_ptrIiEEEESI_NS0_13ScanTileStateIiLb1EEES9_NS1_10InputValueIiPiEEmiLb0EiEEvT0_T1_T2_iT3_T4_T5__param_6];
	setp.eq.s16 	%p1, %rs2, 0;
	@%p1 bra 	$L__BB21_2;
	cvta.to.global.u64 	%rd20, %rd1;
	ld.global.u32 	%r959, [%rd20];
	bra.uni 	$L__BB21_3;
$L__BB21_2:
	cvt.u32.u64 	%r959, %rd1;
$L__BB21_3:
	cvta.to.global.u64 	%rd3, %rd16;
	cvta.to.global.u64 	%rd4, %rd17;
	mov.u32 	%r208, %ctaid.x;
	add.s32 	%r4, %r205, %r208;
	mul.wide.s32 	%rd5, %r4, 7904;
	sub.s64 	%rd6, %rd19, %rd5;
	setp.lt.u64 	%p2, %rd6, 7905;
	@%p2 bra 	$L__BB21_29;
	mov.u32 	%r5, %tid.x;
	and.b32  	%r617, %r5, 31;
	and.b32  	%r618, %r5, 992;
	mul.lo.s32 	%r619, %r618, 19;
	or.b32  	%r620, %r619, %r617;
	cvt.u64.u32 	%rd42, %r620;
	add.s64 	%rd7, %rd5, %rd42;
	shl.b64 	%rd43, %rd7, 2;
	add.s64 	%rd44, %rd3, %rd43;
	ld.global.u32 	%r621, [%rd44];
	ld.global.u32 	%r622, [%rd44+128];
	ld.global.u32 	%r623, [%rd44+256];
	ld.global.u32 	%r624, [%rd44+384];
	ld.global.u32 	%r625, [%rd44+512];
	ld.global.u32 	%r626, [%rd44+640];
	ld.global.u32 	%r627, [%rd44+768];
	ld.global.u32 	%r628, [%rd44+896];
	ld.global.u32 	%r629, [%rd44+1024];
	ld.global.u32 	%r630, [%rd44+1152];
	ld.global.u32 	%r631, [%rd44+1280];
	ld.global.u32 	%r632, [%rd44+1408];
	ld.global.u32 	%r633, [%rd44+1536];
	ld.global.u32 	%r634, [%rd44+1664];
	ld.global.u32 	%r635, [%rd44+1792];
	ld.global.u32 	%r636, [%rd44+1920];
	ld.global.u32 	%r637, [%rd44+2048];
	ld.global.u32 	%r638, [%rd44+2176];
	ld.global.u32 	%r639, [%rd44+2304];
	// begin inline asm
	mov.u32 %r616, %laneid;
	// end inline asm
	shr.u32 	%r7, %r5, 5;
	mad.lo.s32 	%r640, %r7, 608, %r616;
	shl.b32 	%r641, %r640, 2;
	mov.u32 	%r642, _ZZN3cub18CUB_300001_SM_10006detail4scan16DeviceScanKernelINS2_10policy_hubIiiimN4cuda3std3__44plusIvEEE10Policy1000EN6thrust24THRUST_300001_SM_1000_NS6detail15normal_iteratorINSD_10device_ptrIiEEEESI_NS0_13ScanTileStateIiLb1EEES9_NS1_10InputValueIiPiEEmiLb0EiEEvT0_T1_T2_iT3_T4_T5_E12temp_storage;
	add.s32 	%r8, %r642, %r641;
	st.shared.u32 	[%r8], %r621;
	st.shared.u32 	[%r8+128], %r622;
	st.shared.u32 	[%r8+256], %r623;
	st.shared.u32 	[%r8+384], %r624;
	st.shared.u32 	[%r8+512], %r625;
	st.shared.u32 	[%r8+640], %r626;
	st.shared.u32 	[%r8+768], %r627;
	st.shared.u32 	[%r8+896], %r628;
	st.shared.u32 	[%r8+1024], %r629;
	st.shared.u32 	[%r8+1152], %r630;
	st.shared.u32 	[%r8+1280], %r631;
	st.shared.u32 	[%r8+1408], %r632;
	st.shared.u32 	[%r8+1536], %r633;
	st.shared.u32 	[%r8+1664], %r634;
	st.shared.u32 	[%r8+1792], %r635;
	st.shared.u32 	[%r8+1920], %r636;
	st.shared.u32 	[%r8+2048], %r637;
	st.shared.u32 	[%r8+2176], %r638;
	st.shared.u32 	[%r8+2304], %r639;
	bar.warp.sync 	-1;
	mad.lo.s32 	%r9, %r616, 72, %r8;
	ld.shared.u32 	%r10, [%r9];
	ld.shared.u32 	%r11, [%r9+4];
	ld.shared.u32 	%r12, [%r9+8];
	ld.shared.u32 	%r13, [%r9+12];
	ld.shared.u32 	%r14, [%r9+16];
	ld.shared.u32 	%r15, [%r9+20];
	ld.shared.u32 	%r16, [%r9+24];
	ld.shared.u32 	%r17, [%r9+28];
	ld.shared.u32 	%r18, [%r9+32];
	ld.shared.u32 	%r19, [%r9+36];
	ld.shared.u32 	%r20, [%r9+40];
	ld.shared.u32 	%r21, [%r9+44];
	ld.shared.u32 	%r22, [%r9+48];
	ld.shared.u32 	%r23, [%r9+52];
	ld.shared.u32 	%r24, [%r9+56];
	ld.shared.u32 	%r25, [%r9+60];
	ld.shared.u32 	%r26, [%r9+64];
	ld.shared.u32 	%r27, [%r9+68];
	ld.shared.u32 	%r28, [%r9+72];
	bar.sync 	0;
	setp.ne.s32 	%p100, %r4, 0;
	@%p100 bra 	$L__BB21_9;
	add.s32 	%r860, %r11, %r10;
	add.s32 	%r861, %r12, %r860;
	add.s32 	%r862, %r13, %r861;
	add.s32 	%r863, %r14, %r862;
	add.s32 	%r864, %r15, %r863;
	add.s32 	%r865, %r16, %r864;
	add.s32 	%r866, %r17, %r865;
	add.s32 	%r867, %r18, %r866;
	add.s32 	%r868, %r19, %r867;
	add.s32 	%r869, %r20, %r868;
	add.s32 	%r870, %r21, %r869;
	add.s32 	%r871, %r22, %r870;
	add.s32 	%r872, %r23, %r871;
	add.s32 	%r873, %r24, %r872;
	add.s32 	%r874, %r25, %r873;
	add.s32 	%r875, %r26, %r874;
	add.s32 	%r876, %r27, %r875;
	add.s32 	%r834, %r28, %r876;
	mov.b32 	%r832, 1;
	mov.b32 	%r857, 0;
	mov.b32 	%r859, -1;
	// begin inline asm
	{  .reg .s32 r0;  .reg .pred p;  shfl.sync.up.b32 r0|p, %r834, %r832, %r857, %r859;  @p add.s32 r0, r0, %r834;  mov.s32 %r830, r0;}
	// end inline asm
	mov.b32 	%r838, 2;
	// begin inline asm
	{  .reg .s32 r0;  .reg .pred p;  shfl.sync.up.b32 r0|p, %r830, %r838, %r857, %r859;  @p add.s32 r0, r0, %r830;  mov.s32 %r836, r0;}
	// end inline asm
	mov.b32 	%r844, 4;
	// begin inline asm
	{  .reg .s32 r0;  .reg .pred p;  shfl.sync.up.b32 r0|p, %r836, %r844, %r857, %r859;  @p add.s32 r0, r0, %r836;  mov.s32 %r842, r0;}
	// end inline asm
	mov.b32 	%r850, 8;
	// begin inline asm
	{  .reg .s32 r0;  .reg .pred p;  shfl.sync.up.b32 r0|p, %r842, %r850, %r857, %r859;  @p add.s32 r0, r0, %r842;  mov.s32 %r848, r0;}
	// end inline asm
	mov.b32 	%r856, 16;
	// begin inline asm
	{  .reg .s32 r0;  .reg .pred p;  shfl.sync.up.b32 r0|p, %r848, %r856, %r857, %r859;  @p add.s32 r0, r0, %r848;  mov.s32 %r854, r0;}
	// end inline asm
	setp.ne.s32 	%p143, %r616, 31;
	@%p143 bra 	$L__BB21_7;
	shl.b32 	%r877, %r7, 2;
	mov.u32 	%r878, _ZZN3cub18CUB_300001_SM_10006detail4scan16DeviceScanKernelINS2_10policy_hubIiiimN4cuda3std3__44plusIvEEE10Policy1000EN6thrust24THRUST_300001_SM_1000_NS6detail15normal_iteratorINSD_10device_ptrIiEEEESI_NS0_13ScanTileStateIiLb1EEES9_NS1_10InputValueIiPiEEmiLb0EiEEvT0_T1_T2_iT3_T4_T5_E12temp_storage;
	add.s32 	%r879, %r878, %r877;
	st.shared.u32 	[%r879+16], %r854;
$L__BB21_7:
	bar.sync 	0;
	ld.shared.v4.u32 	{%r880, %r881, %r882, %r883}, [_ZZN3cub18CUB_300001_SM_10006detail4scan16DeviceScanKernelINS2_10policy_hubIiiimN4cuda3std3__44plusIvEEE10Policy1000EN6thrust24THRUST_300001_SM_1000_NS6detail15normal_iteratorINSD_10device_ptrIiEEEESI_NS0_13ScanTileStateIiLb1EEES9_NS1_10InputValueIiPiEEmiLb0EiEEvT0_T1_T2_iT3_T4_T5_E12temp_storage+16];
	add.s32 	%r884, %r881, %r880;
	setp.eq.s32 	%p144, %r7, 2;
	selp.b32 	%r885, %r884, %r880, %p144;
	add.s32 	%r886, %r884, %r882;
	setp.eq.s32 	%p145, %r7, 3;
	selp.b32 	%r887, %r886, %r885, %p145;
	add.s32 	%r888, %r886, %r883;
	setp.eq.s32 	%p146, %r7, 4;
	selp.b32 	%r889, %r888, %r887, %p146;
	ld.shared.v4.u32 	{%r890, %r891, %r892, %r893}, [_ZZN3cub18CUB_300001_SM_10006detail4scan16DeviceScanKernelINS2_10policy_hubIiiimN4cuda3std3__44plusIvEEE10Policy1000EN6thrust24THRUST_300001_SM_1000_NS6detail15normal_iteratorINSD_10device_ptrIiEEEESI_NS0_13ScanTileStateIiLb1EEES9_NS1_10InputValueIiPiEEmiLb0EiEEvT0_T1_T2_iT3_T4_T5_E12temp_storage+32];
	add.s32 	%r894, %r888, %r890;
	setp.eq.s32 	%p147, %r7, 5;
	selp.b32 	%r895, %r894, %r889, %p147;
	add.s32 	%r896, %r894, %r891;
	setp.eq.s32 	%p148, %r7, 6;
	selp.b32 	%r897, %r896, %r895, %p148;
	add.s32 	%r898, %r896, %r892;
	setp.eq.s32 	%p149, %r7, 7;
	selp.b32 	%r899, %r898, %r897, %p149;
	add.s32 	%r900, %r898, %r893;
	setp.eq.s32 	%p150, %r7, 8;
	selp.b32 	%r901, %r900, %r899, %p150;
	ld.shared.v4.u32 	{%r902, %r903, %r904, %r905}, [_ZZN3cub18CUB_300001_SM_10006detail4scan16DeviceScanKernelINS2_10policy_hubIiiimN4cuda3std3__44plusIvEEE10Policy1000EN6thrust24THRUST_300001_SM_1000_NS6detail15normal_iteratorINSD_10device_ptrIiEEEESI_NS0_13ScanTileStateIiLb1EEES9_NS1_10InputValueIiPiEEmiLb0EiEEvT0_T1_T2_iT3_T4_T5_E12temp_storage+48];
	add.s32 	%r906, %r900, %r902;
	setp.eq.s32 	%p151, %r7, 9;
	selp.b32 	%r907, %r906, %r901, %p151;
	add.s32 	%r908, %r906, %r903;
	setp.eq.s32 	%p152, %r7, 10;
	selp.b32 	%r909, %r908, %r907, %p152;
	add.s32 	%r910, %r908, %r904;
	setp.eq.s32 	%p153, %r7, 11;
	selp.b32 	%r911, %r910, %r909, %p153;
	add.s32 	%r912, %r910, %r905;
	setp.eq.s32 	%p154, %r7, 12;
	selp.b32 	%r913, %r912, %r911, %p154;
	ld.shared.u32 	%r914, [_ZZN3cub18CUB_300001_SM_10006detail4scan16DeviceScanKernelINS2_10policy_hubIiiimN4cuda3std3__44plusIvEEE10Policy1000EN6thrust24THRUST_300001_SM_1000_NS6detail15normal_iteratorINSD_10device_ptrIiEEEESI_NS0_13ScanTileStateIiLb1EEES9_NS1_10InputValueIiPiEEmiLb0EiEEvT0_T1_T2_iT3_T4_T5_E12temp_storage+64];
	setp.lt.u32 	%p155, %r5, 32;
	selp.b32 	%r915, 0, %r913, %p155;
	setp.eq.s32 	%p156, %r616, 0;
	sub.s32 	%r916, %r854, %r834;
	selp.b32 	%r917, 0, %r916, %p156;
	add.s32 	%r918, %r917, %r959;
	add.s32 	%r971, %r918, %r915;
	add.s32 	%r919, %r914, %r959;
	add.s32 	%r32, %r919, %r912;
	setp.ne.s32 	%p157, %r5, 0;
	@%p157 bra 	$L__BB21_28;
	add.s64 	%rd56, %rd18, 256;
	mov.b32 	%r920, 101;
	// begin inline asm
	st.relaxed.gpu.v2.u32 [%rd56], {%r920, %r32};
	// end inline asm
	bra.uni 	$L__BB21_28;
$L__BB21_9:
	add.s32 	%r673, %r11, %r10;
	add.s32 	%r674, %r12, %r673;
	add.s32 	%r675, %r13, %r674;
	add.s32 	%r676, %r14, %r675;
	add.s32 	%r677, %r15, %r676;
	add.s32 	%r678, %r16, %r677;
	add.s32 	%r679, %r17, %r678;
	add.s32 	%r680, %r18, %r679;
	add.s32 	%r681, %r19, %r680;
	add.s32 	%r682, %r20, %r681;
	add.s32 	%r683, %r21, %r682;
	add.s32 	%r684, %r22, %r683;
	add.s32 	%r685, %r23, %r684;
	add.s32 	%r686, %r24, %r685;
	add.s32 	%r687, %r25, %r686;
	add.s32 	%r688, %r26, %r687;
	add.s32 	%r689, %r27, %r688;
	add.s32 	%r647, %r28, %r689;
	mov.b32 	%r645, 1;
	mov.b32 	%r670, 0;
	mov.b32 	%r672, -1;
	// begin inline asm
	{  .reg .s32 r0;  .reg .pred p;  shfl.sync.up.b32 r0|p, %r647, %r645, %r670, %r672;  @p add.s32 r0, r0, %r647;  mov.s32 %r643, r0;}
	// end inline asm
	mov.b32 	%r651, 2;
	// begin inline asm
	{  .reg .s32 r0;  .reg .pred p;  shfl.sync.up.b32 r0|p, %r643, %r651, %r670, %r672;  @p add.s32 r0, r0, %r643;  mov.s32 %r649, r0;}
	// end inline asm
	mov.b32 	%r657, 4;
	// begin inline asm
	{  .reg .s32 r0;  .reg .pred p;  shfl.sync.up.b32 r0|p, %r649, %r657, %r670, %r672;  @p add.s32 r0, r0, %r649;  mov.s32 %r655, r0;}
	// end inline asm
	mov.b32 	%r663, 8;
	// begin inline asm
	{  .reg .s32 r0;  .reg .pred p;  shfl.sync.up.b32 r0|p, %r655, %r663, %r670, %r672;  @p add.s32 r0, r0, %r655;  mov.s32 %r661, r0;}
	// end inline asm
	mov.b32 	%r669, 16;
	// begin inline asm
	{  .reg .s32 r0;  .reg .pred p;  shfl.sync.up.b32 r0|p, %r661, %r669, %r670, %r672;  @p add.s32 r0, r0, %r661;  mov.s32 %r667, r0;}
	// end inline asm
	setp.ne.s32 	%p101, %r616, 31;
	@%p101 bra 	$L__BB21_11;
	shl.b32 	%r690, %r7, 2;
	mov.u32 	%r691, _ZZN3cub18CUB_300001_SM_10006detail4scan16DeviceScanKernelINS2_10policy_hubIiiimN4cuda3std3__44plusIvEEE10Policy1000EN6thrust24THRUST_300001_SM_1000_NS6detail15normal_iteratorINSD_10device_ptrIiEEEESI_NS0_13ScanTileStateIiLb1EEES9_NS1_10InputValueIiPiEEmiLb0EiEEvT0_T1_T2_iT3_T4_T5_E12temp_storage;
	add.s32 	%r692, %r691, %r690;
	st.shared.u32 	[%r692+16], %r667;
$L__BB21_11:
	sub.s32 	%r693, %r667, %r647;
	bar.sync 	0;
	ld.shared.v4.u32 	{%r694, %r695, %r696, %r697}, [_ZZN3cub18CUB_300001_SM_10006detail4scan16DeviceScanKernelINS2_10policy_hubIiiimN4cuda3std3__44plusIvEEE10Policy1000EN6thrust24THRUST_300001_SM_1000_NS6detail15normal_iteratorINSD_10device_ptrIiEEEESI_NS0_13ScanTileStateIiLb1EEES9_NS1_10InputValueIiPiEEmiLb0EiEEvT0_T1_T2_iT3_T4_T5_E12temp_storage+16];
	add.s32 	%r698, %r695, %r694;
	setp.eq.s32 	%p102, %r7, 2;
	selp.b32 	%r699, %r698, %r694, %p102;
	add.s32 	%r700, %r698, %r696;
	setp.eq.s32 	%p103, %r7, 3;
	selp.b32 	%r701, %r700, %r699, %p103;
	add.s32 	%r702, %r700, %r697;
	setp.eq.s32 	%p104, %r7, 4;
	selp.b32 	%r703, %r702, %r701, %p104;
	ld.shared.v4.u32 	{%r704, %r705, %r706, %r707}, [_ZZN3cub18CUB_300001_SM_10006detail4scan16DeviceScanKernelINS2_10policy_hubIiiimN4cuda3std3__44plusIvEEE10Policy1000EN6thrust24THRUST_300001_SM_1000_NS6detail15normal_iteratorINSD_10device_ptrIiEEEESI_NS0_13ScanTileStateIiLb1EEES9_NS1_10InputValueIiPiEEmiLb0EiEEvT0_T1_T2_iT3_T4_T5_E12temp_storage+32];
	add.s32 	%r708, %r702, %r704;
	setp.eq.s32 	%p105, %r7, 5;
	selp.b32 	%r709, %r708, %r703, %p105;
	add.s32 	%r710, %r708, %r705;
	setp.eq.s32 	%p106, %r7, 6;
	selp.b32 	%r711, %r710, %r709, %p106;
	add.s32 	%r712, %r710, %r706;
	setp.eq.s32 	%p107, %r7, 7;
	selp.b32 	%r713, %r712, %r711, %p107;
	add.s32 	%r714, %r712, %r707;
	setp.eq.s32 	%p108, %r7, 8;
	selp.b32 	%r715, %r714, %r713, %p108;
	ld.shared.v4.u32 	{%r716, %r717, %r718, %r719}, [_ZZN3cub18CUB_300001_SM_10006detail4scan16DeviceScanKernelINS2_10policy_hubIiiimN4cuda3std3__44plusIvEEE10Policy1000EN6thrust24THRUST_300001_SM_1000_NS6detail15normal_iteratorINSD_10device_ptrIiEEEESI_NS0_13ScanTileStateIiLb1EEES9_NS1_10InputValueIiPiEEmiLb0EiEEvT0_T1_T2_iT3_T4_T5_E12temp_storage+48];
	add.s32 	%r720, %r714, %r716;
	setp.eq.s32 	%p109, %r7, 9;
	selp.b32 	%r721, %r720, %r715, %p109;
	add.s32 	%r722, %r720, %r717;
	setp.eq.s32 	%p110, %r7, 10;
	selp.b32 	%r723, %r722, %r721, %p110;
	add.s32 	%r724, %r722, %r718;
	setp.eq.s32 	%p111, %r7, 11;
	selp.b32 	%r725, %r724, %r723, %p111;
	add.s32 	%r726, %r724, %r719;
	setp.eq.s32 	%p112, %r7, 12;
	selp.b32 	%r727, %r726, %r725, %p112;
	ld.shared.u32 	%r728, [_ZZN3cub18CUB_300001_SM_10006detail4scan16DeviceScanKernelINS2_10policy_hubIiiimN4cuda3std3__44plusIvEEE10Policy1000EN6thrust24THRUST_300001_SM_1000_NS6detail15normal_iteratorINSD_10device_ptrIiEEEESI_NS0_13ScanTileStateIiLb1EEES9_NS1_10InputValueIiPiEEmiLb0EiEEvT0_T1_T2_iT3_T4_T5_E12temp_storage+64];
	add.s32 	%r35, %r726, %r728;
	setp.gt.u32 	%p113, %r5, 31;
	setp.lt.u32 	%p114, %r5, 32;
	setp.eq.s32 	%p115, %r616, 0;
	selp.b32 	%r729, 0, %r693, %p115;
	add.s32 	%r970, %r727, %r729;
	selp.b32 	%r37, %r693, %r970, %p114;
	@%p113 bra 	$L__BB21_27;
	setp.ne.s32 	%p116, %r5, 0;
	mul.wide.s32 	%rd45, %r4, 8;
	add.s64 	%rd8, %rd18, %rd45;
	@%p116 bra 	$L__BB21_14;
	st.shared.u32 	[_ZZN3cub18CUB_300001_SM_10006detail4scan16DeviceScanKernelINS2_10policy_hubIiiimN4cuda3std3__44plusIvEEE10Policy1000EN6thrust24THRUST_300001_SM_1000_NS6detail15normal_iteratorINSD_10device_ptrIiEEEESI_NS0_13ScanTileStateIiLb1EEES9_NS1_10InputValueIiPiEEmiLb0EiEEvT0_T1_T2_iT3_T4_T5_E12temp_storage+12], %r35;
	add.s64 	%rd46, %rd8, 256;
	mov.b32 	%r730, 100;
	// begin inline asm
	st.relaxed.gpu.v2.u32 [%rd46], {%r730, %r35};
	// end inline asm
$L__BB21_14:
	not.b32 	%r736, %r5;
	add.s32 	%r966, %r4, %r736;
	mov.b32 	%r732, 550;
	// begin inline asm
	nanosleep.u32 %r732;
	// end inline asm
	mul.wide.s32 	%rd48, %r966, 8;
	add.s64 	%rd49, %rd18, %rd48;
	add.s64 	%rd47, %rd49, 256;
	// begin inline asm
	ld.relaxed.gpu.v2.u32 {%r967, %r961}, [%rd47];
	// end inline asm
	mov.b32 	%r962, 478;
$L__BB21_15:
	setp.eq.s32 	%p117, %r967, 99;
	mov.b32 	%r737, -1;
	vote.sync.any.pred 	%p118, %p117, %r737;
	not.pred 	%p119, %p118;
	@%p119 bra 	$L__BB21_17;
	// begin inline asm
	nanosleep.u32 %r962;
	// end inline asm
	shr.u32 	%r962, %r962, 1;
	// begin inline asm
	ld.relaxed.gpu.v2.u32 {%r967, %r961}, [%rd47];
	// end inline asm
	bra.uni 	$L__BB21_15;
$L__BB21_17:
	setp.eq.s32 	%p120, %r967, 101;
	mov.b32 	%r764, -1;
	vote.sync.ballot.b32 	%r766, %p120, %r764;
	// begin inline asm
	mov.u32 %r739, %lanemask_ge;
	// end inline asm
	and.b32  	%r767, %r766, %r739;
	or.b32  	%r768, %r767, -2147483648;
	add.s32 	%r769, %r768, -1;
	not.b32 	%r770, %r768;
	and.b32  	%r771, %r770, %r769;
	popc.b32 	%r743, %r771;
	mov.b32 	%r742, 1;
	// begin inline asm
	shfl.sync.down.b32 %r740, %r961, %r742, %r743, %r764;
	// end inline asm
	setp.lt.s32 	%p122, %r616, %r743;
	selp.b32 	%r772, %r740, 0, %p122;
	add.s32 	%r746, %r772, %r961;
	mov.b32 	%r747, 2;
	// begin inline asm
	shfl.sync.down.b32 %r745, %r746, %r747, %r743, %r764;
	// end inline asm
	add.s32 	%r50, %r616, 2;
	setp.gt.s32 	%p123, %r50, %r743;
	selp.b32 	%r773, 0, %r745, %p123;
	add.s32 	%r751, %r746, %r773;
	mov.b32 	%r752, 4;
	// begin inline asm
	shfl.sync.down.b32 %r750, %r751, %r752, %r743, %r764;
	// end inline asm
	add.s32 	%r51, %r616, 4;
	setp.gt.s32 	%p124, %r51, %r743;
	selp.b32 	%r774, 0, %r750, %p124;
	add.s32 	%r756, %r751, %r774;
	mov.b32 	%r757, 8;
	// begin inline asm
	shfl.sync.down.b32 %r755, %r756, %r757, %r743, %r764;
	// end inline asm
	add.s32 	%r52, %r616, 8;
	setp.gt.s32 	%p125, %r52, %r743;
	selp.b32 	%r775, 0, %r755, %p125;
	add.s32 	%r761, %r756, %r775;
	mov.b32 	%r762, 16;
	// begin inline asm
	shfl.sync.down.b32 %r760, %r761, %r762, %r743, %r764;
	// end inline asm
	add.s32 	%r53, %r616, 16;
	setp.gt.s32 	%p126, %r53, %r743;
	selp.b32 	%r776, 0, %r760, %p126;
	add.s32 	%r965, %r761, %r776;
	add.s64 	%rd10, %rd18, 256;
	mov.b32 	%r963, 478;
$L__BB21_18:
	setp.ne.s32 	%p127, %r967, 101;
	mov.b32 	%r777, -1;
	vote.sync.all.pred 	%p128, %p127, %r777;
	not.pred 	%p129, %p128;
	@%p129 bra 	$L__BB21_23;
	shr.u32 	%r963, %r963, 1;
	mul.wide.s32 	%rd52, %r966, 8;
	add.s64 	%rd53, %rd10, %rd52;
	add.s64 	%rd51, %rd53, -256;
	// begin inline asm
	ld.relaxed.gpu.v2.u32 {%r967, %r968}, [%rd51];
	// end inline asm
	mov.u32 	%r969, %r963;
$L__BB21_20:
	setp.eq.s32 	%p133, %r967, 99;
	mov.b32 	%r785, -1;
	vote.sync.any.pred 	%p134, %p133, %r785;
	not.pred 	%p135, %p134;
	@%p135 bra 	$L__BB21_22;
	// begin inline asm
	nanosleep.u32 %r969;
	// end inline asm
	shr.u32 	%r969, %r969, 1;
	// begin inline asm
	ld.relaxed.gpu.v2.u32 {%r967, %r968}, [%rd51];
	// end inline asm
	bra.uni 	$L__BB21_20;
$L__BB21_22:
	setp.eq.s32 	%p136, %r967, 101;
	mov.b32 	%r811, -1;
	vote.sync.ballot.b32 	%r812, %p136, %r811;
	and.b32  	%r813, %r812, %r739;
	or.b32  	%r814, %r813, -2147483648;
	add.s32 	%r815, %r814, -1;
	not.b32 	%r816, %r814;
	and.b32  	%r817, %r816, %r815;
	popc.b32 	%r790, %r817;
	mov.b32 	%r789, 1;
	// begin inline asm
	shfl.sync.down.b32 %r787, %r968, %r789, %r790, %r811;
	// end inline asm
	setp.lt.s32 	%p138, %r616, %r790;
	selp.b32 	%r818, %r787, 0, %p138;
	add.s32 	%r793, %r818, %r968;
	mov.b32 	%r794, 2;
	// begin inline asm
	shfl.sync.down.b32 %r792, %r793, %r794, %r790, %r811;
	// end inline asm
	setp.gt.s32 	%p139, %r50, %r790;
	selp.b32 	%r819, 0, %r792, %p139;
	add.s32 	%r798, %r793, %r819;
	mov.b32 	%r799, 4;
	// begin inline asm
	shfl.sync.down.b32 %r797, %r798, %r799, %r790, %r811;
	// end inline asm
	setp.gt.s32 	%p140, %r51, %r790;
	selp.b32 	%r820, 0, %r797, %p140;
	add.s32 	%r803, %r798, %r820;
	mov.b32 	%r804, 8;
	// begin inline asm
	shfl.sync.down.b32 %r802, %r803, %r804, %r790, %r811;
	// end inline asm
	setp.gt.s32 	%p141, %r52, %r790;
	selp.b32 	%r821, 0, %r802, %p141;
	add.s32 	%r808, %r803, %r821;
	mov.b32 	%r809, 16;
	// begin inline asm
	shfl.sync.down.b32 %r807, %r808, %r809, %r790, %r811;
	// end inline asm
	setp.gt.s32 	%p142, %r53, %r790;
	selp.b32 	%r822, 0, %r807, %p142;
	add.s32 	%r823, %r822, %r965;
	add.s32 	%r965, %r823, %r808;
	add.s32 	%r966, %r966, -32;
	bra.uni 	$L__BB21_18;
$L__BB21_23:
	@%p116 bra 	$L__BB21_25;
	add.s32 	%r780, %r965, %r35;
	add.s64 	%rd50, %rd8, 256;
	mov.b32 	%r779, 101;
	// begin inline asm
	st.relaxed.gpu.v2.u32 [%rd50], {%r779, %r780};
	// end inline asm
	st.shared.u32 	[_ZZN3cub18CUB_300001_SM_10006detail4scan16DeviceScanKernelINS2_10policy_hubIiiimN4cuda3std3__44plusIvEEE10Policy1000EN6thrust24THRUST_300001_SM_1000_NS6detail15normal_iteratorINSD_10device_ptrIiEEEESI_NS0_13ScanTileStateIiLb1EEES9_NS1_10InputValueIiPiEEmiLb0EiEEvT0_T1_T2_iT3_T4_T5_E12temp_storage+4], %r965;
	st.shared.u32 	[_ZZN3cub18CUB_300001_SM_10006detail4scan16DeviceScanKernelINS2_10policy_hubIiiimN4cuda3std3__44plusIvEEE10Policy1000EN6thrust24THRUST_300001_SM_1000_NS6detail15normal_iteratorINSD_10device_ptrIiEEEESI_NS0_13ScanTileStateIiLb1EEES9_NS1_10InputValueIiPiEEmiLb0EiEEvT0_T1_T2_iT3_T4_T5_E12temp_storage+8], %r780;
$L__BB21_25:
	setp.ne.s32 	%p131, %r616, 0;
	mov.u32 	%r970, %r37;
	@%p131 bra 	$L__BB21_27;
	st.shared.u32 	[_ZZN3cub18CUB_300001_SM_10006detail4scan16DeviceScanKernelINS2_10policy_hubIiiimN4cuda3std3__44plusIvEEE10Policy1000EN6thrust24THRUST_300001_SM_1000_NS6detail15normal_iteratorINSD_10device_ptrIiEEEESI_NS0_13ScanTileStateIiLb1EEES9_NS1_10InputValueIiPiEEmiLb0EiEEvT0_T1_T2_iT3_T4_T5_E12temp_storage+84], %r965;
	mov.u32 	%r970, %r965;
$L__BB21_27:
	bar.sync 	0;
	setp.eq.s32 	%p132, %r5, 0;
	ld.shared.u32 	%r781, [_ZZN3cub18CUB_300001_SM_10006detail4scan16DeviceScanKernelINS2_10policy_hubIiiimN4cuda3std3__44plusIvEEE10Policy1000EN6thrust24THRUST_300001_SM_1000_NS6detail15normal_iteratorINSD_10device_ptrIiEEEESI_NS0_13ScanTileStateIiLb1EEES9_NS1_10InputValueIiPiEEmiLb0EiEEvT0_T1_T2_iT3_T4_T5_E12temp_storage+84];
	selp.b32 	%r782, 0, %r781, %p132;
	add.s32 	%r971, %r782, %r970;
$L__BB21_28:
	add.s32 	%r922, %r971, %r10;
	add.s32 	%r923, %r11, %r922;
	add.s32 	%r924, %r12, %r923;
	add.s32 	%r925, %r13, %r924;
	add.s32 	%r926, %r14, %r925;
	add.s32 	%r927, %r15, %r926;
	add.s32 	%r928, %r16, %r927;
	add.s32 	%r929, %r17, %r928;
	add.s32 	%r930, %r18, %r929;
	add.s32 	%r931, %r19, %r930;
	add.s32 	%r932, %r20, %r931;
	add.s32 	%r933, %r21, %r932;
	add.s32 	%r934, %r22, %r933;
	add.s32 	%r935, %r23, %r934;
	add.s32 	%r936, %r24, %r935;
	add.s32 	%r937, %r25, %r936;
	add.s32 	%r938, %r26, %r937;
	add.s32 	%r939, %r27, %r938;
	bar.sync 	0;
	st.shared.u32 	[%r9], %r971;
	st.shared.u32 	[%r9+4], %r922;
	st.shared.u32 	[%r9+8], %r923;
	st.shared.u32 	[%r9+12], %r924;
	st.shared.u32 	[%r9+16], %r925;
	st.shared.u32 	[%r9+20], %r926;
	st.shared.u32 	[%r9+24], %r927;
	st.shared.u32 	[%r9+28], %r928;
	st.shared.u32 	[%r9+32], %r929;
	st.shared.u32 	[%r9+36], %r930;
	st.shared.u32 	[%r9+40], %r931;
	st.shared.u32 	[%r9+44], %r932;
	st.shared.u32 	[%r9+48], %r933;
	st.shared.u32 	[%r9+52], %r934;
	st.shared.u32 	[%r9+56], %r935;
	st.shared.u32 	[%r9+60], %r936;
	st.shared.u32 	[%r9+64], %r937;
	st.shared.u32 	[%r9+68], %r938;
	st.shared.u32 	[%r9+72], %r939;
	bar.warp.sync 	-1;
	ld.shared.u32 	%r940, [%r8];
	ld.shared.u32 	%r941, [%r8+128];
	ld.shared.u32 	%r942, [%r8+256];
	ld.shared.u32 	%r943, [%r8+384];
	ld.shared.u32 	%r944, [%r8+512];
	ld.shared.u32 	%r945, [%r8+640];
	ld.shared.u32 	%r946, [%r8+768];
	ld.shared.u32 	%r947, [%r8+896];
	ld.shared.u32 	%r948, [%r8+1024];
	ld.shared.u32 	%r949, [%r8+1152];
	ld.shared.u32 	%r950, [%r8+1280];
	ld.shared.u32 	%r951, [%r8+1408];
	ld.shared.u32 	%r952, [%r8+1536];
	ld.shared.u32 	%r953, [%r8+1664];
	ld.shared.u32 	%r954, [%r8+1792];
	ld.shared.u32 	%r955, [%r8+1920];
	ld.shared.u32 	%r956, [%r8+2048];
	ld.shared.u32 	%r957, [%r8+2176];
	ld.shared.u32 	%r958, [%r8+2304];
	add.s64 	%rd58, %rd4, %rd43;
	st.global.u32 	[%rd58], %r940;
	st.global.u32 	[%rd58+128], %r941;
	st.global.u32 	[%rd58+256], %r942;
	st.global.u32 	[%rd58+384], %r943;
	st.global.u32 	[%rd58+512], %r944;
	st.global.u32 	[%rd58+640], %r945;
	st.global.u32 	[%rd58+768], %r946;
	st.global.u32 	[%rd58+896], %r947;
	st.global.u32 	[%rd58+1024], %r948;
	st.global.u32 	[%rd58+1152], %r949;
	st.global.u32 	[%rd58+1280], %r950;
	st.global.u32 	[%rd58+1408], %r951;
	st.global.u32 	[%rd58+1536], %r952;
	st.global.u32 	[%rd58+1664], %r953;
	st.global.u32 	[%rd58+1792], %r954;
	st.global.u32 	[%rd58+1920], %r955;
	st.global.u32 	[%rd58+2048], %r956;
	st.global.u32 	[%rd58+2176], %r957;
	st.global.u32 	[%rd58+2304], %r958;
	bra.uni 	$L__BB21_131;
$L__BB21_29:
	setp.eq.s64 	%p3, %rd6, 0;
	@%p3 bra 	$L__BB21_131;
	cvt.u32.u64 	%r75, %rd6;
	shl.b64 	%rd21, %rd5, 2;
	add.s64 	%rd22, %rd3, %rd21;
	mov.u32 	%r76, %tid.x;
	ld.global.u32 	%r990, [%rd22];
	and.b32  	%r209, %r76, 31;
	and.b32  	%r210, %r76, 992;
	mul.lo.s32 	%r211, %r210, 19;
	or.b32  	%r78, %r211, %r209;
	setp.ge.u32 	%p4, %r78, %r75;
	shl.b32 	%r212, %r78, 2;
	cvt.u64.u32 	%rd23, %r212;
	add.s64 	%rd12, %rd22, %rd23;
	mov.u32 	%r972, %r990;
	@%p4 bra 	$L__BB21_32;
	ld.global.u32 	%r972, [%rd12];
$L__BB21_32:
	add.s32 	%r213, %r78, 32;
	setp.ge.u32 	%p5, %r213, %r75;
	mov.u32 	%r973, %r990;
	@%p5 bra 	$L__BB21_34;
	ld.global.u32 	%r973, [%rd12+128];
$L__BB21_34:
	add.s32 	%r214, %r78, 64;
	setp.ge.u32 	%p6, %r214, %r75;
	mov.u32 	%r974, %r990;
	@%p6 bra 	$L__BB21_36;
	ld.global.u32 	%r974, [%rd12+256];
$L__BB21_36:
	add.s32 	%r215, %r78, 96;
	setp.ge.u32 	%p7, %r215, %r75;
	mov.u32 	%r975, %r990;
	@%p7 bra 	$L__BB21_38;
	ld.global.u32 	%r975, [%rd12+384];
$L__BB21_38:
	add.s32 	%r216, %r78, 128;
	setp.ge.u32 	%p8, %r216, %r75;
	mov.u32 	%r976, %r990;
	@%p8 bra 	$L__BB21_40;
	ld.global.u32 	%r976, [%rd12+512];
$L__BB21_40:
	add.s32 	%r217, %r78, 160;
	setp.ge.u32 	%p9, %r217, %r75;
	mov.u32 	%r977, %r990;
	@%p9 bra 	$L__BB21_42;
	ld.global.u32 	%r977, [%rd12+640];
$L__BB21_42:
	add.s32 	%r218, %r78, 192;
	setp.ge.u32 	%p10, %r218, %r75;
	mov.u32 	%r978, %r990;
	@%p10 bra 	$L__BB21_44;
	ld.global.u32 	%r978, [%rd12+768];
$L__BB21_44:
	add.s32 	%r219, %r78, 224;
	setp.ge.u32 	%p11, %r219, %r75;
	mov.u32 	%r979, %r990;
	@%p11 bra 	$L__BB21_46;
	ld.global.u32 	%r979, [%rd12+896];
$L__BB21_46:
	add.s32 	%r95, %r78, 256;
	setp.ge.u32 	%p12, %r95, %r75;
	mov.u32 	%r980, %r990;
	@%p12 bra 	$L__BB21_48;
	ld.global.u32 	%r980, [%rd12+1024];
$L__BB21_48:
	add.s32 	%r98, %r78, 288;
	setp.ge.u32 	%p13, %r98, %r75;
	mov.u32 	%r981, %r990;
	@%p13 bra 	$L__BB21_50;
	ld.global.u32 	%r981, [%rd12+1152];
$L__BB21_50:
	add.s32 	%r220, %r78, 320;
	setp.ge.u32 	%p14, %r220, %r75;
	mov.u32 	%r982, %r990;
	@%p14 bra 	$L__BB21_52;
	ld.global.u32 	%r982, [%rd12+1280];
$L__BB21_52:
	add.s32 	%r221, %r78, 352;
	setp.ge.u32 	%p15, %r221, %r75;
	mov.u32 	%r983, %r990;
	@%p15 bra 	$L__BB21_54;
	ld.global.u32 	%r983, [%rd12+1408];
$L__BB21_54:
	add.s32 	%r222, %r78, 384;
	setp.ge.u32 	%p16, %r222, %r75;
	mov.u32 	%r984, %r990;
	@%p16 bra 	$L__BB21_56;
	ld.global.u32 	%r984, [%rd12+1536];
$L__BB21_56:
	add.s32 	%r223, %r78, 416;
	setp.ge.u32 	%p17, %r223, %r75;
	mov.u32 	%r985, %r990;
	@%p17 bra 	$L__BB21_58;
	ld.global.u32 	%r985, [%rd12+1664];
$L__BB21_58:
	add.s32 	%r224, %r78, 448;
	setp.ge.u32 	%p18, %r224, %r75;
	mov.u32 	%r986, %r990;
	@%p18 bra 	$L__BB21_60;
	ld.global.u32 	%r986, [%rd12+1792];
$L__BB21_60:
	add.s32 	%r225, %r78, 480;
	setp.ge.u32 	%p19, %r225, %r75;
	mov.u32 	%r987, %r990;
	@%p19 bra 	$L__BB21_62;
	ld.global.u32 	%r987, [%rd12+1920];
$L__BB21_62:
	add.s32 	%r226, %r78, 512;
	setp.ge.u32 	%p20, %r226, %r75;
	mov.u32 	%r988, %r990;
	@%p20 bra 	$L__BB21_64;
	ld.global.u32 	%r988, [%rd12+2048];
$L__BB21_64:
	add.s32 	%r115, %r78, 544;
	setp.ge.u32 	%p21, %r115, %r75;
	mov.u32 	%r989, %r990;
	@%p21 bra 	$L__BB21_66;
	ld.global.u32 	%r989, [%rd12+2176];
$L__BB21_66:
	add.s32 	%r118, %r78, 576;
	setp.ge.u32 	%p22, %r118, %r75;
	@%p22 bra 	$L__BB21_68;
	ld.global.u32 	%r990, [%rd12+2304];
$L__BB21_68:
	// begin inline asm
	mov.u32 %r227, %laneid;
	// end inline asm
	shr.u32 	%r122, %r76, 5;
	mad.lo.s32 	%r228, %r122, 608, %r227;
	shl.b32 	%r229, %r228, 2;
	mov.u32 	%r230, _ZZN3cub18CUB_300001_SM_10006detail4scan16DeviceScanKernelINS2_10policy_hubIiiimN4cuda3std3__44plusIvEEE10Policy1000EN6thrust24THRUST_300001_SM_1000_NS6detail15normal_iteratorINSD_10device_ptrIiEEEESI_NS0_13ScanTileStateIiLb1EEES9_NS1_10InputValueIiPiEEmiLb0EiEEvT0_T1_T2_iT3_T4_T5_E12temp_storage;
	add.s32 	%r123, %r230, %r229;
	st.shared.u32 	[%r123], %r972;
	st.shared.u32 	[%r123+128], %r973;
	st.shared.u32 	[%r123+256], %r974;
	st.shared.u32 	[%r123+384], %r975;
	st.shared.u32 	[%r123+512], %r976;
	st.shared.u32 	[%r123+640], %r977;
	st.shared.u32 	[%r123+768], %r978;
	st.shared.u32 	[%r123+896], %r979;
	st.shared.u32 	[%r123+1024], %r980;
	st.shared.u32 	[%r123+1152], %r981;
	st.shared.u32 	[%r123+1280], %r982;
	st.shared.u32 	[%r123+1408], %r983;
	st.shared.u32 	[%r123+1536], %r984;
	st.shared.u32 	[%r123+1664], %r985;
	st.shared.u32 	[%r123+1792], %r986;
	st.shared.u32 	[%r123+1920], %r987;
	st.shared.u32 	[%r123+2048], %r988;
	st.shared.u32 	[%r123+2176], %r989;
	st.shared.u32 	[%r123+2304], %r990;
	bar.warp.sync 	-1;
	mad.lo.s32 	%r124, %r227, 72, %r123;
	ld.shared.u32 	%r125, [%r124];
	ld.shared.u32 	%r126, [%r124+4];
	ld.shared.u32 	%r127, [%r124+8];
	ld.shared.u32 	%r128, [%r124+12];
	ld.shared.u32 	%r129, [%r124+16];
	ld.shared.u32 	%r130, [%r124+20];
	ld.shared.u32 	%r131, [%r124+24];
	ld.shared.u32 	%r132, [%r124+28];
	ld.shared.u32 	%r133, [%r124+32];
	ld.shared.u32 	%r134, [%r124+36];
	ld.shared.u32 	%r135, [%r124+40];
	ld.shared.u32 	%r136, [%r124+44];
	ld.shared.u32 	%r137, [%r124+48];
	ld.shared.u32 	%r138, [%r124+52];
	ld.shared.u32 	%r139, [%r124+56];
	ld.shared.u32 	%r140, [%r124+60];
	ld.shared.u32 	%r141, [%r124+64];
	ld.shared.u32 	%r142, [%r124+68];
	ld.shared.u32 	%r143, [%r124+72];
	bar.sync 	0;
	setp.ne.s32 	%p23, %r4, 0;
	@%p23 bra 	$L__BB21_72;
	add.s32 	%r456, %r126, %r125;
	add.s32 	%r457, %r127, %r456;
	add.s32 	%r458, %r128, %r457;
	add.s32 	%r459, %r129, %r458;
	add.s32 	%r460, %r130, %r459;
	add.s32 	%r461, %r131, %r460;
	add.s32 	%r462, %r132, %r461;
	add.s32 	%r463, %r133, %r462;
	add.s32 	%r464, %r134, %r463;
	add.s32 	%r465, %r135, %r464;
	add.s32 	%r466, %r136, %r465;
	add.s32 	%r467, %r137, %r466;
	add.s32 	%r468, %r138, %r467;
	add.s32 	%r469, %r139, %r468;
	add.s32 	%r470, %r140, %r469;
	add.s32 	%r471, %r141, %r470;
	add.s32 	%r472, %r142, %r471;
	add.s32 	%r430, %r143, %r472;
	mov.b32 	%r428, 1;
	mov.b32 	%r453, 0;
	mov.b32 	%r455, -1;
	// begin inline asm
	{  .reg .s32 r0;  .reg .pred p;  shfl.sync.up.b32 r0|p, %r430, %r428, %r453, %r455;  @p add.s32 r0, r0, %r430;  mov.s32 %r426, r0;}
	// end inline asm
	mov.b32 	%r434, 2;
	// begin inline asm
	{  .reg .s32 r0;  .reg .pred p;  shfl.sync.up.b32 r0|p, %r426, %r434, %r453, %r455;  @p add.s32 r0, r0, %r426;  mov.s32 %r432, r0;}
	// end inline asm
	mov.b32 	%r440, 4;
	// begin inline asm
	{  .reg .s32 r0;  .reg .pred p;  shfl.sync.up.b32 r0|p, %r432, %r440, %r453, %r455;  @p add.s32 r0, r0, %r432;  mov.s32 %r438, r0;}
	// end inline asm
	mov.b32 	%r446, 8;
	// begin inline asm
	{  .reg .s32 r0;  .reg .pred p;  shfl.sync.up.b32 r0|p, %r438, %r446, %r453, %r455;  @p add.s32 r0, r0, %r438;  mov.s32 %r444, r0;}
	// end inline asm
	mov.b32 	%r452, 16;
	// begin inline asm
	{  .reg .s32 r0;  .reg .pred p;  shfl.sync.up.b32 r0|p, %r444, %r452, %r453, %r455;  @p add.s32 r0, r0, %r444;  mov.s32 %r450, r0;}
	// end inline asm
	setp.ne.s32 	%p66, %r227, 31;
	@%p66 bra 	$L__BB21_71;
	shl.b32 	%r473, %r122, 2;
	mov.u32 	%r474, _ZZN3cub18CUB_300001_SM_10006detail4scan16DeviceScanKernelINS2_10policy_hubIiiimN4cuda3std3__44plusIvEEE10Policy1000EN6thrust24THRUST_300001_SM_1000_NS6detail15normal_iteratorINSD_10device_ptrIiEEEESI_NS0_13ScanTileStateIiLb1EEES9_NS1_10InputValueIiPiEEmiLb0EiEEvT0_T1_T2_iT3_T4_T5_E12temp_storage;
	add.s32 	%r475, %r474, %r473;
	st.shared.u32 	[%r475+16], %r450;
$L__BB21_71:
	bar.sync 	0;
	ld.shared.v4.u32 	{%r476, %r477, %r478, %r479}, [_ZZN3cub18CUB_300001_SM_10006detail4scan16DeviceScanKernelINS2_10policy_hubIiiimN4cuda3std3__44plusIvEEE10Policy1000EN6thrust24THRUST_300001_SM_1000_NS6detail15normal_iteratorINSD_10device_ptrIiEEEESI_NS0_13ScanTileStateIiLb1EEES9_NS1_10InputValueIiPiEEmiLb0EiEEvT0_T1_T2_iT3_T4_T5_E12temp_storage+16];
	add.s32 	%r480, %r477, %r476;
	setp.eq.s32 	%p67, %r122, 2;
	selp.b32 	%r481, %r480, %r476, %p67;
	add.s32 	%r482, %r480, %r478;
	setp.eq.s32 	%p68, %r122, 3;
	selp.b32 	%r483, %r482, %r481, %p68;
	add.s32 	%r484, %r482, %r479;
	setp.eq.s32 	%p69, %r122, 4;
	selp.b32 	%r485, %r484, %r483, %p69;
	ld.shared.v4.u32 	{%r486, %r487, %r488, %r489}, [_ZZN3cub18CUB_300001_SM_10006detail4scan16DeviceScanKernelINS2_10policy_hubIiiimN4cuda3std3__44plusIvEEE10Policy1000EN6thrust24THRUST_300001_SM_1000_NS6detail15normal_iteratorINSD_10device_ptrIiEEEESI_NS0_13ScanTileStateIiLb1EEES9_NS1_10InputValueIiPiEEmiLb0EiEEvT0_T1_T2_iT3_T4_T5_E12temp_storage+32];
	add.s32 	%r490, %r484, %r486;
	setp.eq.s32 	%p70, %r122, 5;
	selp.b32 	%r491, %r490, %r485, %p70;
	add.s32 	%r492, %r490, %r487;
	setp.eq.s32 	%p71, %r122, 6;
	selp.b32 	%r493, %r492, %r491, %p71;
	add.s32 	%r494, %r492, %r488;
	setp.eq.s32 	%p72, %r122, 7;
	selp.b32 	%r495, %r494, %r493, %p72;
	add.s32 	%r496, %r494, %r489;
	setp.eq.s32 	%p73, %r122, 8;
	selp.b32 	%r497, %r496, %r495, %p73;
	ld.shared.v4.u32 	{%r498, %r499, %r500, %r501}, [_ZZN3cub18CUB_300001_SM_10006detail4scan16DeviceScanKernelINS2_10policy_hubIiiimN4cuda3std3__44plusIvEEE10Policy1000EN6thrust24THRUST_300001_SM_1000_NS6detail15normal_iteratorINSD_10device_ptrIiEEEESI_NS0_13ScanTileStateIiLb1EEES9_NS1_10InputValueIiPiEEmiLb0EiEEvT0_T1_T2_iT3_T4_T5_E12temp_storage+48];
	add.s32 	%r502, %r496, %r498;
	setp.eq.s32 	%p74, %r122, 9;
	selp.b32 	%r503, %r502, %r497, %p74;
	add.s32 	%r504, %r502, %r499;
	setp.eq.s32 	%p75, %r122, 10;
	selp.b32 	%r505, %r504, %r503, %p75;
	add.s32 	%r506, %r504, %r500;
	setp.eq.s32 	%p76, %r122, 11;
	selp.b32 	%r507, %r506, %r505, %p76;
	add.s32 	%r508, %r506, %r501;
	setp.eq.s32 	%p77, %r122, 12;
	selp.b32 	%r509, %r508, %r507, %p77;
	setp.lt.u32 	%p78, %r76, 32;
	selp.b32 	%r510, 0, %r509, %p78;
	setp.eq.s32 	%p79, %r227, 0;
	sub.s32 	%r511, %r450, %r430;
	selp.b32 	%r512, 0, %r511, %p79;
	add.s32 	%r513, %r512, %r959;
	add.s32 	%r1002, %r513, %r510;
	bra.uni 	$L__BB21_91;
$L__BB21_72:
	add.s32 	%r261, %r126, %r125;
	add.s32 	%r262, %r127, %r261;
	add.s32 	%r263, %r128, %r262;
	add.s32 	%r264, %r129, %r263;
	add.s32 	%r265, %r130, %r264;
	add.s32 	%r266, %r131, %r265;
	add.s32 	%r267, %r132, %r266;
	add.s32 	%r268, %r133, %r267;
	add.s32 	%r269, %r134, %r268;
	add.s32 	%r270, %r135, %r269;
	add.s32 	%r271, %r136, %r270;
	add.s32 	%r272, %r137, %r271;
	add.s32 	%r273, %r138, %r272;
	add.s32 	%r274, %r139, %r273;
	add.s32 	%r275, %r140, %r274;
	add.s32 	%r276, %r141, %r275;
	add.s32 	%r277, %r142, %r276;
	add.s32 	%r235, %r143, %r277;
	mov.b32 	%r233, 1;
	mov.b32 	%r258, 0;
	mov.b32 	%r260, -1;
	// begin inline asm
	{  .reg .s32 r0;  .reg .pred p;  shfl.sync.up.b32 r0|p, %r235, %r233, %r258, %r260;  @p add.s32 r0, r0, %r235;  mov.s32 %r231, r0;}
	// end inline asm
	mov.b32 	%r239, 2;
	// begin inline asm
	{  .reg .s32 r0;  .reg .pred p;  shfl.sync.up.b32 r0|p, %r231, %r239, %r258, %r260;  @p add.s32 r0, r0, %r231;  mov.s32 %r237, r0;}
	// end inline asm
	mov.b32 	%r245, 4;
	// begin inline asm
	{  .reg .s32 r0;  .reg .pred p;  shfl.sync.up.b32 r0|p, %r237, %r245, %r258, %r260;  @p add.s32 r0, r0, %r237;  mov.s32 %r243, r0;}
	// end inline asm
	mov.b32 	%r251, 8;
	// begin inline asm
	{  .reg .s32 r0;  .reg .pred p;  shfl.sync.up.b32 r0|p, %r243, %r251, %r258, %r260;  @p add.s32 r0, r0, %r243;  mov.s32 %r249, r0;}
	// end inline asm
	mov.b32 	%r257, 16;
	// begin inline asm
	{  .reg .s32 r0;  .reg .pred p;  shfl.sync.up.b32 r0|p, %r249, %r257, %r258, %r260;  @p add.s32 r0, r0, %r249;  mov.s32 %r255, r0;}
	// end inline asm
	setp.ne.s32 	%p24, %r227, 31;
	@%p24 bra 	$L__BB21_74;
	shl.b32 	%r278, %r122, 2;
	mov.u32 	%r279, _ZZN3cub18CUB_300001_SM_10006detail4scan16DeviceScanKernelINS2_10policy_hubIiiimN4cuda3std3__44plusIvEEE10Policy1000EN6thrust24THRUST_300001_SM_1000_NS6detail15normal_iteratorINSD_10device_ptrIiEEEESI_NS0_13ScanTileStateIiLb1EEES9_NS1_10InputValueIiPiEEmiLb0EiEEvT0_T1_T2_iT3_T4_T5_E12temp_storage;
	add.s32 	%r280, %r279, %r278;
	st.shared.u32 	[%r280+16], %r255;
$L__BB21_74:
	sub.s32 	%r281, %r255, %r235;
	bar.sync 	0;
	ld.shared.v4.u32 	{%r282, %r283, %r284, %r285}, [_ZZN3cub18CUB_300001_SM_10006detail4scan16DeviceScanKernelINS2_10policy_hubIiiimN4cuda3std3__44plusIvEEE10Policy1000EN6thrust24THRUST_300001_SM_1000_NS6detail15normal_iteratorINSD_10device_ptrIiEEEESI_NS0_13ScanTileStateIiLb1EEES9_NS1_10InputValueIiPiEEmiLb0EiEEvT0_T1_T2_iT3_T4_T5_E12temp_storage+16];
	add.s32 	%r286, %r283, %r282;
	setp.eq.s32 	%p25, %r122, 2;
	selp.b32 	%r287, %r286, %r282, %p25;
	add.s32 	%r288, %r286, %r284;
	setp.eq.s32 	%p26, %r122, 3;
	selp.b32 	%r289, %r288, %r287, %p26;
	add.s32 	%r290, %r288, %r285;
	setp.eq.s32 	%p27, %r122, 4;
	selp.b32 	%r291, %r290, %r289, %p27;
	ld.shared.v4.u32 	{%r292, %r293, %r294, %r295}, [_ZZN3cub18CUB_300001_SM_10006detail4scan16DeviceScanKernelINS2_10policy_hubIiiimN4cuda3std3__44plusIvEEE10Policy1000EN6thrust24THRUST_300001_SM_1000_NS6detail15normal_iteratorINSD_10device_ptrIiEEEESI_NS0_13ScanTileStateIiLb1EEES9_NS1_10InputValueIiPiEEmiLb0EiEEvT0_T1_T2_iT3_T4_T5_E12temp_storage+32];
	add.s32 	%r296, %r290, %r292;
	setp.eq.s32 	%p28, %r122, 5;
	selp.b32 	%r297, %r296, %r291, %p28;
	add.s32 	%r298, %r296, %r293;
	setp.eq.s32 	%p29, %r122, 6;
	selp.b32 	%r299, %r298, %r297, %p29;
	add.s32 	%r300, %r298, %r294;
	setp.eq.s32 	%p30, %r122, 7;
	selp.b32 	%r301, %r300, %r299, %p30;
	add.s32 	%r302, %r300, %r295;
	setp.eq.s32 	%p31, %r122, 8;
	selp.b32 	%r303, %r302, %r301, %p31;
	ld.shared.v4.u32 	{%r304, %r305, %r306, %r307}, [_ZZN3cub18CUB_300001_SM_10006detail4scan16DeviceScanKernelINS2_10policy_hubIiiimN4cuda3std3__44plusIvEEE10Policy1000EN6thrust24THRUST_300001_SM_1000_NS6detail15normal_iteratorINSD_10device_ptrIiEEEESI_NS0_13ScanTileStateIiLb1EEES9_NS1_10InputValueIiPiEEmiLb0EiEEvT0_T1_T2_iT3_T4_T5_E12temp_storage+48];
	add.s32 	%r308, %r302, %r304;
	setp.eq.s32 	%p32, %r122, 9;
	selp.b32 	%r309, %r308, %r303, %p32;
	add.s32 	%r310, %r308, %r305;
	setp.eq.s32 	%p33, %r122, 10;
	selp.b32 	%r311, %r310, %r309, %p33;
	add.s32 	%r312, %r310, %r306;
	setp.eq.s32 	%p34, %r122, 11;
	selp.b32 	%r313, %r312, %r311, %p34;
	add.s32 	%r314, %r312, %r307;
	setp.eq.s32 	%p35, %r122, 12;
	selp.b32 	%r315, %r314, %r313, %p35;
	ld.shared.u32 	%r316, [_ZZN3cub18CUB_300001_SM_10006detail4scan16DeviceScanKernelINS2_10policy_hubIiiimN4cuda3std3__44plusIvEEE10Policy1000EN6thrust24THRUST_300001_SM_1000_NS6detail15normal_iteratorINSD_10device_ptrIiEEEESI_NS0_13ScanTileStateIiLb1EEES9_NS1_10InputValueIiPiEEmiLb0EiEEvT0_T1_T2_iT3_T4_T5_E12temp_storage+64];
	add.s32 	%r149, %r314, %r316;
	setp.gt.u32 	%p36, %r76, 31;
	setp.lt.u32 	%p37, %r76, 32;
	setp.eq.s32 	%p38, %r227, 0;
	selp.b32 	%r317, 0, %r281, %p38;
	add.s32 	%r1001, %r315, %r317;
	selp.b32 	%r151, %r281, %r1001, %p37;
	@%p36 bra 	$L__BB21_90;
	setp.ne.s32 	%p39, %r76, 0;
	mul.wide.s32 	%rd24, %r4, 8;
	add.s64 	%rd13, %rd18, %rd24;
	@%p39 bra 	$L__BB21_77;
	st.shared.u32 	[_ZZN3cub18CUB_300001_SM_10006detail4scan16DeviceScanKernelINS2_10policy_hubIiiimN4cuda3std3__44plusIvEEE10Policy1000EN6thrust24THRUST_300001_SM_1000_NS6detail15normal_iteratorINSD_10device_ptrIiEEEESI_NS0_13ScanTileStateIiLb1EEES9_NS1_10InputValueIiPiEEmiLb0EiEEvT0_T1_T2_iT3_T4_T5_E12temp_storage+12], %r149;
	add.s64 	%rd25, %rd13, 256;
	mov.b32 	%r318, 100;
	// begin inline asm
	st.relaxed.gpu.v2.u32 [%rd25], {%r318, %r149};
	// end inline asm
$L__BB21_77:
	not.b32 	%r324, %r76;
	add.s32 	%r997, %r4, %r324;
	mov.b32 	%r320, 550;
	// begin inline asm
	nanosleep.u32 %r320;
	// end inline asm
	mul.wide.s32 	%rd27, %r997, 8;
	add.s64 	%rd28, %rd18, %rd27;
	add.s64 	%rd26, %rd28, 256;
	// begin inline asm
	ld.relaxed.gpu.v2.u32 {%r998, %r992}, [%rd26];
	// end inline asm
	mov.b32 	%r993, 478;
$L__BB21_78:
	setp.eq.s32 	%p40, %r998, 99;
	mov.b32 	%r325, -1;
	vote.sync.any.pred 	%p41, %p40, %r325;
	not.pred 	%p42, %p41;
	@%p42 bra 	$L__BB21_80;
	// begin inline asm
	nanosleep.u32 %r993;
	// end inline asm
	shr.u32 	%r993, %r993, 1;
	// begin inline asm
	ld.relaxed.gpu.v2.u32 {%r998, %r992}, [%rd26];
	// end inline asm
	bra.uni 	$L__BB21_78;
$L__BB21_80:
	setp.eq.s32 	%p43, %r998, 101;
	mov.b32 	%r352, -1;
	vote.sync.ballot.b32 	%r354, %p43, %r352;
	// begin inline asm
	mov.u32 %r327, %lanemask_ge;
	// end inline asm
	and.b32  	%r355, %r354, %r327;
	or.b32  	%r356, %r355, -2147483648;
	add.s32 	%r357, %r356, -1;
	not.b32 	%r358, %r356;
	and.b32  	%r359, %r358, %r357;
	popc.b32 	%r331, %r359;
	mov.b32 	%r330, 1;
	// begin inline asm
	shfl.sync.down.b32 %r328, %r992, %r330, %r331, %r352;
	// end inline asm
	setp.lt.s32 	%p45, %r227, %r331;
	selp.b32 	%r360, %r328, 0, %p45;
	add.s32 	%r334, %r360, %r992;
	mov.b32 	%r335, 2;
	// begin inline asm
	shfl.sync.down.b32 %r333, %r334, %r335, %r331, %r352;
	// end inline asm
	add.s32 	%r361, %r227, 2;
	setp.gt.s32 	%p46, %r361, %r331;
	selp.b32 	%r362, 0, %r333, %p46;
	add.s32 	%r339, %r334, %r362;
	mov.b32 	%r340, 4;
	// begin inline asm
	shfl.sync.down.b32 %r338, %r339, %r340, %r331, %r352;
	// end inline asm
	add.s32 	%r363, %r227, 4;
	setp.gt.s32 	%p47, %r363, %r331;
	selp.b32 	%r364, 0, %r338, %p47;
	add.s32 	%r344, %r339, %r364;
	mov.b32 	%r345, 8;
	// begin inline asm
	shfl.sync.down.b32 %r343, %r344, %r345, %r331, %r352;
	// end inline asm
	add.s32 	%r365, %r227, 8;
	setp.gt.s32 	%p48, %r365, %r331;
	selp.b32 	%r366, 0, %r343, %p48;
	add.s32 	%r349, %r344, %r366;
	mov.b32 	%r350, 16;
	// begin inline asm
	shfl.sync.down.b32 %r348, %r349, %r350, %r331, %r352;
	// end inline asm
	add.s32 	%r367, %r227, 16;
	setp.gt.s32 	%p49, %r367, %r331;
	selp.b32 	%r368, 0, %r348, %p49;
	add.s32 	%r994, %r349, %r368;
	add.s64 	%rd14, %rd18, 256;
	mov.b32 	%r995, 478;
$L__BB21_81:
	setp.ne.s32 	%p50, %r998, 101;
	mov.b32 	%r369, -1;
	vote.sync.all.pred 	%p51, %p50, %r369;
	not.pred 	%p52, %p51;
	@%p52 bra 	$L__BB21_86;
	shr.u32 	%r995, %r995, 1;
	mul.wide.s32 	%rd31, %r997, 8;
	add.s64 	%rd32, %rd14, %rd31;
	add.s64 	%rd30, %rd32, -256;
	// begin inline asm
	ld.relaxed.gpu.v2.u32 {%r998, %r999}, [%rd30];
	// end inline asm
	mov.u32 	%r1000, %r995;
$L__BB21_83:
	setp.eq.s32 	%p56, %r998, 99;
	mov.b32 	%r377, -1;
	vote.sync.any.pred 	%p57, %p56, %r377;
	not.pred 	%p58, %p57;
	@%p58 bra 	$L__BB21_85;
	// begin inline asm
	nanosleep.u32 %r1000;
	// end inline asm
	shr.u32 	%r1000, %r1000, 1;
	// begin inline asm
	ld.relaxed.gpu.v2.u32 {%r998, %r999}, [%rd30];
	// end inline asm
	bra.uni 	$L__BB21_83;
$L__BB21_85:
	setp.eq.s32 	%p59, %r998, 101;
	mov.b32 	%r403, -1;
	vote.sync.ballot.b32 	%r404, %p59, %r403;
	and.b32  	%r405, %r404, %r327;
	or.b32  	%r406, %r405, -2147483648;
	add.s32 	%r407, %r406, -1;
	not.b32 	%r408, %r406;
	and.b32  	%r409, %r408, %r407;
	popc.b32 	%r382, %r409;
	mov.b32 	%r381, 1;
	// begin inline asm
	shfl.sync.down.b32 %r379, %r999, %r381, %r382, %r403;
	// end inline asm
	setp.lt.s32 	%p61, %r227, %r382;
	selp.b32 	%r410, %r379, 0, %p61;
	add.s32 	%r385, %r410, %r999;
	mov.b32 	%r386, 2;
	// begin inline asm
	shfl.sync.down.b32 %r384, %r385, %r386, %r382, %r403;
	// end inline asm
	add.s32 	%r411, %r227, 2;
	setp.gt.s32 	%p62, %r411, %r382;
	selp.b32 	%r412, 0, %r384, %p62;
	add.s32 	%r390, %r385, %r412;
	mov.b32 	%r391, 4;
	// begin inline asm
	shfl.sync.down.b32 %r389, %r390, %r391, %r382, %r403;
	// end inline asm
	add.s32 	%r413, %r227, 4;
	setp.gt.s32 	%p63, %r413, %r382;
	selp.b32 	%r414, 0, %r389, %p63;
	add.s32 	%r395, %r390, %r414;
	mov.b32 	%r396, 8;
	// begin inline asm
	shfl.sync.down.b32 %r394, %r395, %r396, %r382, %r403;
	// end inline asm
	add.s32 	%r415, %r227, 8;
	setp.gt.s32 	%p64, %r415, %r382;
	selp.b32 	%r416, 0, %r394, %p64;
	add.s32 	%r400, %r395, %r416;
	mov.b32 	%r401, 16;
	// begin inline asm
	shfl.sync.down.b32 %r399, %r400, %r401, %r382, %r403;
	// end inline asm
	add.s32 	%r417, %r227, 16;
	setp.gt.s32 	%p65, %r417, %r382;
	selp.b32 	%r418, 0, %r399, %p65;
	add.s32 	%r419, %r418, %r994;
	add.s32 	%r994, %r419, %r400;
	add.s32 	%r997, %r997, -32;
	bra.uni 	$L__BB21_81;
$L__BB21_86:
	@%p39 bra 	$L__BB21_88;
	add.s32 	%r372, %r994, %r149;
	add.s64 	%rd29, %rd13, 256;
	mov.b32 	%r371, 101;
	// begin inline asm
	st.relaxed.gpu.v2.u32 [%rd29], {%r371, %r372};
	// end inline asm
	st.shared.u32 	[_ZZN3cub18CUB_300001_SM_10006detail4scan16DeviceScanKernelINS2_10policy_hubIiiimN4cuda3std3__44plusIvEEE10Policy1000EN6thrust24THRUST_300001_SM_1000_NS6detail15normal_iteratorINSD_10device_ptrIiEEEESI_NS0_13ScanTileStateIiLb1EEES9_NS1_10InputValueIiPiEEmiLb0EiEEvT0_T1_T2_iT3_T4_T5_E12temp_storage+4], %r994;
	st.shared.u32 	[_ZZN3cub18CUB_300001_SM_10006detail4scan16DeviceScanKernelINS2_10policy_hubIiiimN4cuda3std3__44plusIvEEE10Policy1000EN6thrust24THRUST_300001_SM_1000_NS6detail15normal_iteratorINSD_10device_ptrIiEEEESI_NS0_13ScanTileStateIiLb1EEES9_NS1_10InputValueIiPiEEmiLb0EiEEvT0_T1_T2_iT3_T4_T5_E12temp_storage+8], %r372;
$L__BB21_88:
	setp.ne.s32 	%p54, %r227, 0;
	mov.u32 	%r1001, %r151;
	@%p54 bra 	$L__BB21_90;
	st.shared.u32 	[_ZZN3cub18CUB_300001_SM_10006detail4scan16DeviceScanKernelINS2_10policy_hubIiiimN4cuda3std3__44plusIvEEE10Policy1000EN6thrust24THRUST_300001_SM_1000_NS6detail15normal_iteratorINSD_10device_ptrIiEEEESI_NS0_13ScanTileStateIiLb1EEES9_NS1_10InputValueIiPiEEmiLb0EiEEvT0_T1_T2_iT3_T4_T5_E12temp_storage+84], %r994;
	mov.u32 	%r1001, %r994;
$L__BB21_90:
	bar.sync 	0;
	setp.eq.s32 	%p55, %r76, 0;
	ld.shared.u32 	%r373, [_ZZN3cub18CUB_300001_SM_10006detail4scan16DeviceScanKernelINS2_10policy_hubIiiimN4cuda3std3__44plusIvEEE10Policy1000EN6thrust24THRUST_300001_SM_1000_NS6detail15normal_iteratorINSD_10device_ptrIiEEEESI_NS0_13ScanTileStateIiLb1EEES9_NS1_10InputValueIiPiEEmiLb0EiEEvT0_T1_T2_iT3_T4_T5_E12temp_storage+84];
	selp.b32 	%r374, 0, %r373, %p55;
	add.s32 	%r1002, %r374, %r1001;
$L__BB21_91:
	add.s32 	%r514, %r1002, %r125;
	add.s32 	%r515, %r126, %r514;
	add.s32 	%r516, %r127, %r515;
	add.s32 	%r517, %r128, %r516;
	add.s32 	%r518, %r129, %r517;
	add.s32 	%r519, %r130, %r518;
	add.s32 	%r520, %r131, %r519;
	add.s32 	%r521, %r132, %r520;
	add.s32 	%r522, %r133, %r521;
	add.s32 	%r523, %r134, %r522;
	add.s32 	%r524, %r135, %r523;
	add.s32 	%r525, %r136, %r524;
	add.s32 	%r526, %r137, %r525;
	add.s32 	%r527, %r138, %r526;
	add.s32 	%r528, %r139, %r527;
	add.s32 	%r529, %r140, %r528;
	add.s32 	%r530, %r141, %r529;
	add.s32 	%r531, %r142, %r530;
	bar.sync 	0;
	st.shared.u32 	[%r124], %r1002;
	st.shared.u32 	[%r124+4], %r514;
	st.shared.u32 	[%r124+8], %r515;
	st.shared.u32 	[%r124+12], %r516;
	st.shared.u32 	[%r124+16], %r517;
	st.shared.u32 	[%r124+20], %r518;
	st.shared.u32 	[%r124+24], %r519;
	st.shared.u32 	[%r124+28], %r520;
	st.shared.u32 	[%r124+32], %r521;
	st.shared.u32 	[%r124+36], %r522;
	st.shared.u32 	[%r124+40], %r523;
	st.shared.u32 	[%r124+44], %r524;
	st.shared.u32 	[%r124+48], %r525;
	st.shared.u32 	[%r124+52], %r526;
	st.shared.u32 	[%r124+56], %r527;
	st.shared.u32 	[%r124+60], %r528;
	st.shared.u32 	[%r124+64], %r529;
	st.shared.u32 	[%r124+68], %r530;
	st.shared.u32 	[%r124+72], %r531;
	bar.warp.sync 	-1;
	ld.shared.u32 	%r185, [%r123];
	ld.shared.u32 	%r186, [%r123+128];
	ld.shared.u32 	%r187, [%r123+256];
	ld.shared.u32 	%r188, [%r123+384];
	ld.shared.u32 	%r189, [%r123+512];
	ld.shared.u32 	%r190, [%r123+640];
	ld.shared.u32 	%r191, [%r123+768];
	ld.shared.u32 	%r192, [%r123+896];
	ld.shared.u32 	%r193, [%r123+1024];
	ld.shared.u32 	%r194, [%r123+1152];
	ld.shared.u32 	%r195, [%r123+1280];
	ld.shared.u32 	%r196, [%r123+1408];
	ld.shared.u32 	%r197, [%r123+1536];
	ld.shared.u32 	%r198, [%r123+1664];
	ld.shared.u32 	%r199, [%r123+1792];
	ld.shared.u32 	%r200, [%r123+1920];
	ld.shared.u32 	%r201, [%r123+2048];
	ld.shared.u32 	%r202, [%r123+2176];
	ld.shared.u32 	%r203, [%r123+2304];
	setp.ne.s32 	%p80, %r76, 0;
	@%p80 bra 	$L__BB21_93;
	st.volatile.shared.u32 	[_ZZN3cub18CUB_300001_SM_10006detail4scan16DeviceScanKernelINS2_10policy_hubIiiimN4cuda3std3__44plusIvEEE10Policy1000EN6thrust24THRUST_300001_SM_1000_NS6detail15normal_iteratorINSD_10device_ptrIiEEEESI_NS0_13ScanTileStateIiLb1EEES9_NS1_10InputValueIiPiEEmiLb0EiEEvT0_T1_T2_iT3_T4_T5_E12temp_storage+31616], %r75;
$L__BB21_93:
	bar.sync 	0;
	ld.volatile.shared.u32 	%r204, [_ZZN3cub18CUB_300001_SM_10006detail4scan16DeviceScanKernelINS2_10policy_hubIiiimN4cuda3std3__44plusIvEEE10Policy1000EN6thrust24THRUST_300001_SM_1000_NS6detail15normal_iteratorINSD_10device_ptrIiEEEESI_NS0_13ScanTileStateIiLb1EEES9_NS1_10InputValueIiPiEEmiLb0EiEEvT0_T1_T2_iT3_T4_T5_E12temp_storage+31616];
	cvt.u64.u32 	%rd39, %r78;
	add.s64 	%rd40, %rd5, %rd39;
	setp.ge.s32 	%p81, %r78, %r204;
	shl.b64 	%rd41, %rd40, 2;
	add.s64 	%rd15, %rd4, %rd41;
	@%p81 bra 	$L__BB21_95;
	st.global.u32 	[%rd15], %r185;
$L__BB21_95:
	mov.u32 	%r532, %tid.x;
	and.b32  	%r533, %r532, 992;
	mul.lo.s32 	%r534, %r533, 19;
	and.b32  	%r535, %r532, 31;
	or.b32  	%r536, %r534, %r535;
	add.s32 	%r537, %r536, 32;
	setp.ge.s32 	%p82, %r537, %r204;
	@%p82 bra 	$L__BB21_97;
	st.global.u32 	[%rd15+128], %r186;
$L__BB21_97:
	add.s32 	%r543, %r536, 64;
	setp.ge.s32 	%p83, %r543, %r204;
	@%p83 bra 	$L__BB21_99;
	st.global.u32 	[%rd15+256], %r187;
$L__BB21_99:
	add.s32 	%r549, %r536, 96;
	setp.ge.s32 	%p84, %r549, %r204;
	@%p84 bra 	$L__BB21_101;
	st.global.u32 	[%rd15+384], %r188;
$L__BB21_101:
	add.s32 	%r555, %r536, 128;
	setp.ge.s32 	%p85, %r555, %r204;
	@%p85 bra 	$L__BB21_103;
	st.global.u32 	[%rd15+512], %r189;
$L__BB21_103:
	add.s32 	%r561, %r536, 160;
	setp.ge.s32 	%p86, %r561, %r204;
	@%p86 bra 	$L__BB21_105;
	st.global.u32 	[%rd15+640], %r190;
$L__BB21_105:
	add.s32 	%r567, %r536, 192;
	setp.ge.s32 	%p87, %r567, %r204;
	@%p87 bra 	$L__BB21_107;
	st.global.u32 	[%rd15+768], %r191;
$L__BB21_107:
	add.s32 	%r573, %r536, 224;
	setp.ge.s32 	%p88, %r573, %r204;
	@%p88 bra 	$L__BB21_109;
	st.global.u32 	[%rd15+896], %r192;
$L__BB21_109:
	setp.ge.s32 	%p89, %r95, %r204;
	@%p89 bra 	$L__BB21_111;
	st.global.u32 	[%rd15+1024], %r193;
$L__BB21_111:
	setp.ge.s32 	%p90, %r98, %r204;
	@%p90 bra 	$L__BB21_113;
	st.global.u32 	[%rd15+1152], %r194;
$L__BB21_113:
	add.s32 	%r579, %r536, 320;
	setp.ge.s32 	%p91, %r579, %r204;
	@%p91 bra 	$L__BB21_115;
	st.global.u32 	[%rd15+1280], %r195;
$L__BB21_115:
	add.s32 	%r585, %r536, 352;
	setp.ge.s32 	%p92, %r585, %r204;
	@%p92 bra 	$L__BB21_117;
	st.global.u32 	[%rd15+1408], %r196;
$L__BB21_117:
	add.s32 	%r591, %r536, 384;
	setp.ge.s32 	%p93, %r591, %r204;
	@%p93 bra 	$L__BB21_119;
	st.global.u32 	[%rd15+1536], %r197;
$L__BB21_119:
	add.s32 	%r597, %r536, 416;
	setp.ge.s32 	%p94, %r597, %r204;
	@%p94 bra 	$L__BB21_121;
	st.global.u32 	[%rd15+1664], %r198;
$L__BB21_121:
	add.s32 	%r603, %r536, 448;
	setp.ge.s32 	%p95, %r603, %r204;
	@%p95 bra 	$L__BB21_123;
	st.global.u32 	[%rd15+1792], %r199;
$L__BB21_123:
	add.s32 	%r609, %r536, 480;
	setp.ge.s32 	%p96, %r609, %r204;
	@%p96 bra 	$L__BB21_125;
	st.global.u32 	[%rd15+1920], %r200;
$L__BB21_125:
	add.s32 	%r615, %r536, 512;
	setp.ge.s32 	%p97, %r615, %r204;
	@%p97 bra 	$L__BB21_127;
	st.global.u32 	[%rd15+2048], %r201;
$L__BB21_127:
	setp.ge.s32 	%p98, %r115, %r204;
	@%p98 bra 	$L__BB21_129;
	st.global.u32 	[%rd15+2176], %r202;
$L__BB21_129:
	setp.ge.s32 	%p99, %r118, %r204;
	@%p99 bra 	$L__BB21_131;
	st.global.u32 	[%rd15+2304], %r203;
$L__BB21_131:
	ret;

}


// ===== COMPILED SASS (sm_100) =====

	.target	sm_100

	.elftype	@"ET_EXEC"


//--------------------- .note.nv.tkinfo           --------------------------
	.section	.note.nv.tkinfo,"",@"SHT_NOTE"
	.sectionflags	@"SHF_NOTE_NV_TKINFO"
	.tkinfo
        /*0018*/ 	.word	0x00000002
        /*0030*/ 	.string	""
        /*0030*/ 	.string	"ptxas"
        /*0030*/ 	.string	"Cuda compilation tools, release 13.0, V13.0.88"
        /*0030*/ 	.string	"Build cuda_13.0.r13.0/compiler.36424714_0"
        /*0030*/ 	.string	"-arch sm_100 -m 64 "



//--------------------- .note.nv.cuinfo           --------------------------
	.section	.note.nv.cuinfo,"",@"SHT_NOTE"
	.sectionflags	@"SHF_NOTE_NV_CUINFO"
        /*0018*/ 	.short	0x0002
        /*001a*/ 	.short	0x0064
        /*001c*/ 	.short	0x0082
	.zero		2


//--------------------- .nv.info                  --------------------------
	.section	.nv.info,"",@"SHT_CUDA_INFO"
	.align	4


	//----- nvinfo : EIATTR_REGCOUNT
	.align		4
        /*0000*/ 	.byte	0x04, 0x2f
        /*0002*/ 	.short	(.L_44 - .L_43)
	.align		4
.L_43:
        /*0004*/ 	.word	index@(_Z18bookingApplicationiiPiS_S_PbiS_S_S_S_S_S_S_S0_S_b)
        /*0008*/ 	.word	0x0000001c


	//----- nvinfo : EIATTR_FRAME_SIZE
	.align		4
.L_44:
        /*000c*/ 	.byte	0x04, 0x11
        /*000e*/ 	.short	(.L_46 - .L_45)
	.align		4
.L_45:
        /*0010*/ 	.word	index@(_Z18bookingApplicationiiPiS_S_PbiS_S_S_S_S_S_S_S0_S_b)
        /*0014*/ 	.word	0x00000000


	//----- nvinfo : EIATTR_REGCOUNT
	.align		4
.L_46:
        /*0018*/ 	.byte	0x04, 0x2f
        /*001a*/ 	.short	(.L_48 - .L_47)
	.align		4
.L_47:
        /*001c*/ 	.word	index@(_Z12indexCounteriPiS_S_PbS_)
        /*0020*/ 	.word	0x00000012


	//----- nvinfo : EIATTR_FRAME_SIZE
	.align		4
.L_48:
        /*0024*/ 	.byte	0x04, 0x11
        /*0026*/ 	.short	(.L_50 - .L_49)
	.align		4
.L_49:
        /*0028*/ 	.word	index@(_Z12indexCounteriPiS_S_PbS_)
        /*002c*/ 	.word	0x00000000


	//----- nvinfo : EIATTR_REGCOUNT
	.align		4
.L_50:
        /*0030*/ 	.byte	0x04, 0x2f
        /*0032*/ 	.short	(.L_52 - .L_51)
	.align		4
.L_51:
        /*0034*/ 	.word	index@(_ZN3cub18CUB_300001_SM_10006detail11EmptyKernelIvEEvv)
        /*0038*/ 	.word	0x00000004


	//----- nvinfo : EIATTR_FRAME_SIZE
	.align		4
.L_52:
        /*003c*/ 	.byte	0x04, 0x11
        /*003e*/ 	.short	(.L_54 - .L_53)
	.align		4
.L_53:
        /*0040*/ 	.word	index@(_ZN3cub18CUB_300001_SM_10006detail11EmptyKernelIvEEvv)
        /*0044*/ 	.word	0x00000000


	//----- nvinfo : EIATTR_REGCOUNT
	.align		4
.L_54:
        /*0048*/ 	.byte	0x04, 0x2f
        /*004a*/ 	.short	(.L_56 - .L_55)
	.align		4
.L_55:
        /*004c*/ 	.word	index@(_ZN3cub18CUB_300001_SM_10006detail8for_each13static_kernelINS2_12policy_hub_t12policy_500_tEmN6thrust24THRUST_300001_SM_1000_NS8cuda_cub20__uninitialized_fill7functorINS7_10device_ptrIiEEiEEEEvT0_T1_)
        /*0050*/ 	.word	0x00000008


	//----- nvinfo : EIATTR_FRAME_SIZE
	.align		4
.L_56:
        /*0054*/ 	.byte	0x04, 0x11
        /*0056*/ 	.short	(.L_58 - .L_57)
	.align		4
.L_57:
        /*0058*/ 	.word	index@(_ZN3cub18CUB_300001_SM_10006detail8for_each13static_kernelINS2_12policy_hub_t12policy_500_tEmN6thrust24THRUST_300001_SM_1000_NS8cuda_cub20__uninitialized_fill7functorINS7_10device_ptrIiEEiEEEEvT0_T1_)
        /*005c*/ 	.word	0x00000000


	//----- nvinfo : EIATTR_REGCOUNT
	.align		4
.L_58:
        /*0060*/ 	.byte	0x04, 0x2f
        /*0062*/ 	.short	(.L_60 - .L_59)
	.align		4
.L_59:
        /*0064*/ 	.word	index@(_ZN3cub18CUB_300001_SM_10006detail8for_each13static_kernelINS2_12policy_hub_t12policy_500_tElN6thrust24THRUST_300001_SM_1000_NS8cuda_cub20__uninitialized_copy7functorINS7_6detail15normal_iteratorINS7_10device_ptrIiEEEENS7_7pointerIiNS8_3tagENS7_11use_defaultESI_EEEEEEvT0_T1_)
        /*0068*/ 	.word	0x0000000c


	//----- nvinfo : EIATTR_FRAME_SIZE
	.align		4
.L_60:
        /*006c*/ 	.byte	0x04, 0x11
        /*006e*/ 	.short	(.L_62 - .L_61)
	.align		4
.L_61:
        /*0070*/ 	.word	index@(_ZN3cub18CUB_300001_SM_10006detail8for_each13static_kernelINS2_12policy_hub_t12policy_500_tElN6thrust24THRUST_300001_SM_1000_NS8cuda_cub20__uninitialized_copy7functorINS7_6detail15normal_iteratorINS7_10device_ptrIiEEEENS7_7pointerIiNS8_3tagENS7_11use_defaultESI_EEEEEEvT0_T1_)
        /*0074*/ 	.word	0x00000000


	//----- nvinfo : EIATTR_REGCOUNT
	.align		4
.L_62:
        /*0078*/ 	.byte	0x04, 0x2f
        /*007a*/ 	.short	(.L_64 - .L_63)
	.align		4
.L_63:
        /*007c*/ 	.word	index@(_ZN3cub18CUB_300001_SM_10006detail8for_each13static_kernelINS2_12policy_hub_t12policy_500_tEmN6thrust24THRUST_300001_SM_1000_NS8cuda_cub20__uninitialized_fill7functorINS7_10device_ptrIbEEbEEEEvT0_T1_)
        /*0080*/ 	.word	0x0000000a


	//----- nvinfo : EIATTR_FRAME_SIZE
	.align		4
.L_64:
        /*0084*/ 	.byte	0x04, 0x11
        /*0086*/ 	.short	(.L_66 - .L_65)
	.align		4
.L_65:
        /*0088*/ 	.word	index@(_ZN3cub18CUB_300001_SM_10006detail8for_each13static_kernelINS2_12policy_hub_t12policy_500_tEmN6thrust24THRUST_300001_SM_1000_NS8cuda_cub20__uninitialized_fill7functorINS7_10device_ptrIbEEbEEEEvT0_T1_)
        /*008c*/ 	.word	0x00000000


	//----- nvinfo : EIATTR_REGCOUNT
	.align		4
.L_66:
        /*0090*/ 	.byte	0x04, 0x2f
        /*0092*/ 	.short	(.L_68 - .L_67)
	.align		4
.L_67:
        /*0094*/ 	.word	index@(_ZN3cub18CUB_300001_SM_10006detail8for_each13static_kernelINS2_12policy_hub_t12policy_500_tElN6thrust24THRUST_300001_SM_1000_NS8cuda_cub20__uninitialized_copy7functorINS7_6detail15normal_iteratorINS7_10device_ptrIbEEEENS7_7pointerIbNS8_3tagENS7_11use_defaultESI_EEEEEEvT0_T1_)
        /*0098*/ 	.word	0x0000000c


	//----- nvinfo : EIATTR_FRAME_SIZE
	.align		4
.L_68:
        /*009c*/ 	.byte	0x04, 0x11
        /*009e*/ 	.short	(.L_70 - .L_69)
	.align		4
.L_69:
        /*00a0*/ 	.word	index@(_ZN3cub18CUB_300001_SM_10006detail8for_each13static_kernelINS2_12policy_hub_t12policy_500_tElN6thrust24THRUST_300001_SM_1000_NS8cuda_cub20__uninitialized_copy7functorINS7_6detail15normal_iteratorINS7_10device_ptrIbEEEENS7_7pointerIbNS8_3tagENS7_11use_defaultESI_EEEEEEvT0_T1_)
        /*00a4*/ 	.word	0x00000000


	//----- nvinfo : EIATTR_REGCOUNT
	.align		4
.L_70:
        /*00a8*/ 	.byte	0x04, 0x2f
        /*00aa*/ 	.short	(.L_72 - .L_71)
	.align		4
.L_71:
        /*00ac*/ 	.word	index@(_ZN3cub18CUB_300001_SM_10006detail6reduce28DeviceReduceSingleTileKernelINS2_10policy_hubIljN4cuda3std3__44plusIlEEE10Policy1000EN6thrust24THRUST_300001_SM_1000_NS18transform_iteratorINSD_6detail14equal_to_valueIiEENSF_15normal_iteratorINSD_10device_ptrIbEEEEllEEPljS9_llNS7_10__identityEEEvT0_T1_T2_T3_T4_T6_)
        /*00b0*/ 	.word	0x00000026


	//----- nvinfo : EIATTR_FRAME_SIZE
	.align		4
.L_72:
        /*00b4*/ 	.byte	0x04, 0x11
        /*00b6*/ 	.short	(.L_74 - .L_73)
	.align		4
.L_73:
        /*00b8*/ 	.word	index@(_ZN3cub18CUB_300001_SM_10006detail6reduce28DeviceReduceSingleTileKernelINS2_10policy_hubIljN4cuda3std3__44plusIlEEE10Policy1000EN6thrust24THRUST_300001_SM_1000_NS18transform_iteratorINSD_6detail14equal_to_valueIiEENSF_15normal_iteratorINSD_10device_ptrIbEEEEllEEPljS9_llNS7_10__identityEEEvT0_T1_T2_T3_T4_T6_)
        /*00bc*/ 	.word	0x00000000


	//----- nvinfo : EIATTR_REGCOUNT
	.align		4
.L_74:
        /*00c0*/ 	.byte	0x04, 0x2f
        /*00c2*/ 	.short	(.L_76 - .L_75)
	.align		4
.L_75:
        /*00c4*/ 	.word	index@(_ZN3cub18CUB_300001_SM_10006detail6reduce18DeviceReduceKernelINS2_10policy_hubIljN4cuda3std3__44plusIlEEE10Policy1000EN6thrust24THRUST_300001_SM_1000_NS18transform_iteratorINSD_6detail14equal_to_valueIiEENSF_15normal_iteratorINSD_10device_ptrIbEEEEllEEjS9_lNS7_10__identityEEEvT0_PT3_T1_NS0_13GridEvenShareISR_EET2_T4_)
        /*00c8*/ 	.word	0x00000020


	//----- nvinfo : EIATTR_FRAME_SIZE
	.align		4
.L_76:
        /*00cc*/ 	.byte	0x04, 0x11
        /*00ce*/ 	.short	(.L_78 - .L_77)
	.align		4
.L_77:
        /*00d0*/ 	.word	index@(_ZN3cub18CUB_300001_SM_10006detail6reduce18DeviceReduceKernelINS2_10policy_hubIljN4cuda3std3__44plusIlEEE10Policy1000EN6thrust24THRUST_300001_SM_1000_NS18transform_iteratorINSD_6detail14equal_to_valueIiEENSF_15normal_iteratorINSD_10device_ptrIbEEEEllEEjS9_lNS7_10__identityEEEvT0_PT3_T1_NS0_13GridEvenShareISR_EET2_T4_)
        /*00d4*/ 	.word	0x00000000


	//----- nvinfo : EIATTR_REGCOUNT
	.align		4
.L_78:
        /*00d8*/ 	.byte	0x04, 0x2f
        /*00da*/ 	.short	(.L_80 - .L_79)
	.align		4
.L_79:
        /*00dc*/ 	.word	index@(_ZN3cub18CUB_300001_SM_10006detail6reduce28DeviceReduceSingleTileKernelINS2_10policy_hubIljN4cuda3std3__44plusIlEEE10Policy1000EPlSC_iS9_llNS7_10__identityEEEvT0_T1_T2_T3_T4_T6_)
        /*00e0*/ 	.word	0x00000030


	//----- nvinfo : EIATTR_FRAME_SIZE
	.align		4
.L_80:
        /*00e4*/ 	.byte	0x04, 0x11
        /*00e6*/ 	.short	(.L_82 - .L_81)
	.align		4
.L_81:
        /*00e8*/ 	.word	index@(_ZN3cub18CUB_300001_SM_10006detail6reduce28DeviceReduceSingleTileKernelINS2_10policy_hubIljN4cuda3std3__44plusIlEEE10Policy1000EPlSC_iS9_llNS7_10__identityEEEvT0_T1_T2_T3_T4_T6_)
        /*00ec*/ 	.word	0x00000000


	//----- nvinfo : EIATTR_REGCOUNT
	.align		4
.L_82:
        /*00f0*/ 	.byte	0x04, 0x2f
        /*00f2*/ 	.short	(.L_84 - .L_83)
	.align		4
.L_83:
        /*00f4*/ 	.word	index@(_ZN3cub18CUB_300001_SM_10006detail6reduce28DeviceReduceSingleTileKernelINS2_10policy_hubIlyN4cuda3std3__44plusIlEEE10Policy1000EN6thrust24THRUST_300001_SM_1000_NS18transform_iteratorINSD_6detail14equal_to_valueIiEENSF_15normal_iteratorINSD_10device_ptrIbEEEEllEEPlyS9_llNS7_10__identityEEEvT0_T1_T2_T3_T4_T6_)
        /*00f8*/ 	.word	0x00000026


	//----- nvinfo : EIATTR_FRAME_SIZE
	.align		4
.L_84:
        /*00fc*/ 	.byte	0x04, 0x11
        /*00fe*/ 	.short	(.L_86 - .L_85)
	.align		4
.L_85:
        /*0100*/ 	.word	index@(_ZN3cub18CUB_300001_SM_10006detail6reduce28DeviceReduceSingleTileKernelINS2_10policy_hubIlyN4cuda3std3__44plusIlEEE10Policy1000EN6thrust24THRUST_300001_SM_1000_NS18transform_iteratorINSD_6detail14equal_to_valueIiEENSF_15normal_iteratorINSD_10device_ptrIbEEEEllEEPlyS9_llNS7_10__identityEEEvT0_T1_T2_T3_T4_T6_)
        /*0104*/ 	.word	0x00000000


	//----- nvinfo : EIATTR_REGCOUNT
	.align		4
.L_86:
        /*0108*/ 	.byte	0x04, 0x2f
        /*010a*/ 	.short	(.L_88 - .L_87)
	.align		4
.L_87:
        /*010c*/ 	.word	index@(_ZN3cub18CUB_300001_SM_10006detail6reduce18DeviceReduceKernelINS2_10policy_hubIlyN4cuda3std3__44plusIlEEE10Policy1000EN6thrust24THRUST_300001_SM_1000_NS18transform_iteratorINSD_6detail14equal_to_valueIiEENSF_15normal_iteratorINSD_10device_ptrIbEEEEllEEyS9_lNS7_10__identityEEEvT0_PT3_T1_NS0_13GridEvenShareISR_EET2_T4_)
        /*0110*/ 	.word	0x0000001f


	//----- nvinfo : EIATTR_FRAME_SIZE
	.align		4
.L_88:
        /*0114*/ 	.byte	0x04, 0x11
        /*0116*/ 	.short	(.L_90 - .L_89)
	.align		4
.L_89:
        /*0118*/ 	.word	index@(_ZN3cub18CUB_300001_SM_10006detail6reduce18DeviceReduceKernelINS2_10policy_hubIlyN4cuda3std3__44plusIlEEE10Policy1000EN6thrust24THRUST_300001_SM_1000_NS18transform_iteratorINSD_6detail14equal_to_valueIiEENSF_15normal_iteratorINSD_10device_ptrIbEEEEllEEyS9_lNS7_10__identityEEEvT0_PT3_T1_NS0_13GridEvenShareISR_EET2_T4_)
        /*011c*/ 	.word	0x00000000


	//----- nvinfo : EIATTR_REGCOUNT
	.align		4
.L_90:
        /*0120*/ 	.byte	0x04, 0x2f
        /*0122*/ 	.short	(.L_92 - .L_91)
	.align		4
.L_91:
        /*0124*/ 	.word	index@(_ZN3cub18CUB_300001_SM_10006detail6reduce28DeviceReduceSingleTileKernelINS2_10policy_hubIlyN4cuda3std3__44plusIlEEE10Policy1000EPlSC_iS9_llNS7_10__identityEEEvT0_T1_T2_T3_T4_T6_)
        /*0128*/ 	.word	0x00000030


	//----- nvinfo : EIATTR_FRAME_SIZE
	.align		4
.L_92:
        /*012c*/ 	.byte	0x04, 0x11
        /*012e*/ 	.short	(.L_94 - .L_93)
	.align		4
.L_93:
        /*0130*/ 	.word	index@(_ZN3cub18CUB_300001_SM_10006detail6reduce28DeviceReduceSingleTileKernelINS2_10policy_hubIlyN4cuda3std3__44plusIlEEE10Policy1000EPlSC_iS9_llNS7_10__identityEEEvT0_T1_T2_T3_T4_T6_)
        /*0134*/ 	.word	0x00000000


	//----- nvinfo : EIATTR_REGCOUNT
	.align		4
.L_94:
        /*0138*/ 	.byte	0x04, 0x2f
        /*013a*/ 	.short	(.L_96 - .L_95)
	.align		4
.L_95:
        /*013c*/ 	.word	index@(_ZN3cub18CUB_300001_SM_10006detail6reduce28DeviceReduceSingleTileKernelINS2_10policy_hubIijN4cuda3std3__44plusIiEEE10Policy1000EN6thrust24THRUST_300001_SM_1000_NS6detail15normal_iteratorINSD_10device_ptrIiEEEEPijS9_iiNS7_10__identityEEEvT0_T1_T2_T3_T4_T6_)
        /*0140*/ 	.word	0x00000020


	//----- nvinfo : EIATTR_FRAME_SIZE
	.align		4
.L_96:
        /*0144*/ 	.byte	0x04, 0x11
        /*0146*/ 	.short	(.L_98 - .L_97)
	.align		4
.L_97:
        /*0148*/ 	.word	index@(_ZN3cub18CUB_300001_SM_10006detail6reduce28DeviceReduceSingleTileKernelINS2_10policy_hubIijN4cuda3std3__44plusIiEEE10Policy1000EN6thrust24THRUST_300001_SM_1000_NS6detail15normal_iteratorINSD_10device_ptrIiEEEEPijS9_iiNS7_10__identityEEEvT0_T1_T2_T3_T4_T6_)
        /*014c*/ 	.word	0x00000000


	//----- nvinfo : EIATTR_REGCOUNT
	.align		4
.L_98:
        /*0150*/ 	.byte	0x04, 0x2f
        /*0152*/ 	.short	(.L_100 - .L_99)
	.align		4
.L_99:
        /*0154*/ 	.word	index@(_ZN3cub18CUB_300001_SM_10006detail6reduce18DeviceReduceKernelINS2_10policy_hubIijN4cuda3std3__44plusIiEEE10Policy1000EN6thrust24THRUST_300001_SM_1000_NS6detail15normal_iteratorINSD_10device_ptrIiEEEEjS9_iNS7_10__identityEEEvT0_PT3_T1_NS0_13GridEvenShareISN_EET2_T4_)
        /*0158*/ 	.word	0x00000020


	//----- nvinfo : EIATTR_FRAME_SIZE
	.align		4
.L_100:
        /*015c*/ 	.byte	0x04, 0x11
        /*015e*/ 	.short	(.L_102 - .L_101)
	.align		4
.L_101:
        /*0160*/ 	.word	index@(_ZN3cub18CUB_300001_SM_10006detail6reduce18DeviceReduceKernelINS2_10policy_hubIijN4cuda3std3__44plusIiEEE10Policy1000EN6thrust24THRUST_300001_SM_1000_NS6detail15normal_iteratorINSD_10device_ptrIiEEEEjS9_iNS7_10__identityEEEvT0_PT3_T1_NS0_13GridEvenShareISN_EET2_T4_)
        /*0164*/ 	.word	0x00000000


	//----- nvinfo : EIATTR_REGCOUNT
	.align		4
.L_102:
        /*0168*/ 	.byte	0x04, 0x2f
        /*016a*/ 	.short	(.L_104 - .L_103)
	.align		4
.L_103:
        /*016c*/ 	.word	index@(_ZN3cub18CUB_300001_SM_10006detail6reduce28DeviceReduceSingleTileKernelINS2_10policy_hubIijN4cuda3std3__44plusIiEEE10Policy1000EPiSC_iS9_iiNS7_10__identityEEEvT0_T1_T2_T3_T4_T6_)
        /*0170*/ 	.word	0x00000020


	//----- nvinfo : EIATTR_FRAME_SIZE
	.align		4
.L_104:
        /*0174*/ 	.byte	0x04, 0x11
        /*0176*/ 	.short	(.L_106 - .L_105)
	.align		4
.L_105:
        /*0178*/ 	.word	index@(_ZN3cub18CUB_300001_SM_10006detail6reduce28DeviceReduceSingleTileKernelINS2_10policy_hubIijN4cuda3std3__44plusIiEEE10Policy1000EPiSC_iS9_iiNS7_10__identityEEEvT0_T1_T2_T3_T4_T6_)
        /*017c*/ 	.word	0x00000000


	//----- nvinfo : EIATTR_REGCOUNT
	.align		4
.L_106:
        /*0180*/ 	.byte	0x04, 0x2f
        /*0182*/ 	.short	(.L_108 - .L_107)
	.align		4
.L_107:
        /*0184*/ 	.word	index@(_ZN3cub18CUB_300001_SM_10006detail6reduce28DeviceReduceSingleTileKernelINS2_10policy_hubIiyN4cuda3std3__44plusIiEEE10Policy1000EN6thrust24THRUST_300001_SM_1000_NS6detail15normal_iteratorINSD_10device_ptrIiEEEEPiyS9_iiNS7_10__identityEEEvT0_T1_T2_T3_T4_T6_)
        /*0188*/ 	.word	0x0000001f


	//----- nvinfo : EIATTR_FRAME_SIZE
	.align		4
.L_108:
        /*018c*/ 	.byte	0x04, 0x11
        /*018e*/ 	.short	(.L_110 - .L_109)
	.align		4
.L_109:
        /*0190*/ 	.word	index@(_ZN3cub18CUB_300001_SM_10006detail6reduce28DeviceReduceSingleTileKernelINS2_10policy_hubIiyN4cuda3std3__44plusIiEEE10Policy1000EN6thrust24THRUST_300001_SM_1000_NS6detail15normal_iteratorINSD_10device_ptrIiEEEEPiyS9_iiNS7_10__identityEEEvT0_T1_T2_T3_T4_T6_)
        /*0194*/ 	.word	0x00000000


	//----- nvinfo : EIATTR_REGCOUNT
	.align		4
.L_110:
        /*0198*/ 	.byte	0x04, 0x2f
        /*019a*/ 	.short	(.L_112 - .L_111)
	.align		4
.L_111:
        /*019c*/ 	.word	index@(_ZN3cub18CUB_300001_SM_10006detail6reduce18DeviceReduceKernelINS2_10policy_hubIiyN4cuda3std3__44plusIiEEE10Policy1000EN6thrust24THRUST_300001_SM_1000_NS6detail15normal_iteratorINSD_10device_ptrIiEEEEyS9_iNS7_10__identityEEEvT0_PT3_T1_NS0_13GridEvenShareISN_EET2_T4_)
        /*01a0*/ 	.word	0x0000001e


	//----- nvinfo : EIATTR_FRAME_SIZE
	.align		4
.L_112:
        /*01a4*/ 	.byte	0x04, 0x11
        /*01a6*/ 	.short	(.L_114 - .L_113)
	.align		4
.L_113:
        /*01a8*/ 	.word	index@(_ZN3cub18CUB_300001_SM_10006detail6reduce18DeviceReduceKernelINS2_10policy_hubIiyN4cuda3std3__44plusIiEEE10Policy1000EN6thrust24THRUST_300001_SM_1000_NS6detail15normal_iteratorINSD_10device_ptrIiEEEEyS9_iNS7_10__identityEEEvT0_PT3_T1_NS0_13GridEvenShareISN_EET2_T4_)
        /*01ac*/ 	.word	0x00000000


	//----- nvinfo : EIATTR_REGCOUNT
	.align		4
.L_114:
        /*01b0*/ 	.byte	0x04, 0x2f
        /*01b2*/ 	.short	(.L_116 - .L_115)
	.align		4
.L_115:
        /*01b4*/ 	.word	index@(_ZN3cub18CUB_300001_SM_10006detail6reduce28DeviceReduceSingleTileKernelINS2_10policy_hubIiyN4cuda3std3__44plusIiEEE10Policy1000EPiSC_iS9_iiNS7_10__identityEEEvT0_T1_T2_T3_T4_T6_)
        /*01b8*/ 	.word	0x00000020


	//----- nvinfo : EIATTR_FRAME_SIZE
	.align		4
.L_116:
        /*01bc*/ 	.byte	0x04, 0x11
        /*01be*/ 	.short	(.L_118 - .L_117)
	.align		4
.L_117:
        /*01c0*/ 	.word	index@(_ZN3cub18CUB_300001_SM_10006detail6reduce28DeviceReduceSingleTileKernelINS2_10policy_hubIiyN4cuda3std3__44plusIiEEE10Policy1000EPiSC_iS9_iiNS7_10__identityEEEvT0_T1_T2_T3_T4_T6_)
        /*01c4*/ 	.word	0x00000000


	//----- nvinfo : EIATTR_REGCOUNT
	.align		4
.L_118:
        /*01c8*/ 	.byte	0x04, 0x2f
        /*01ca*/ 	.short	(.L_120 - .L_119)
	.align		4
.L_119:
        /*01cc*/ 	.word	index@(_ZN3cub18CUB_300001_SM_10006detail4scan20DeviceScanInitKernelINS0_13ScanTileStateIiLb1EEEEEvT_i)
        /*01d0*/ 	.word	0x00000008


	//----- nvinfo : EIATTR_FRAME_SIZE
	.align		4
.L_120:
        /*01d4*/ 	.byte	0x04, 0x11
        /*01d6*/ 	.short	(.L_122 - .L_121)
	.align		4
.L_121:
        /*01d8*/ 	.word	index@(_ZN3cub18CUB_300001_SM_10006detail4scan20DeviceScanInitKernelINS0_13ScanTileStateIiLb1EEEEEvT_i)
        /*01dc*/ 	.word	0x00000000


	//----- nvinfo : EIATTR_REGCOUNT
	.align		4
.L_122:
        /*01e0*/ 	.byte	0x04, 0x2f
        /*01e2*/ 	.short	(.L_124 - .L_123)
	.align		4
.L_123:
        /*01e4*/ 	.word	index@(_ZN3cub18CUB_300001_SM_10006detail4scan16DeviceScanKernelINS2_10policy_hubIiiijN4cuda3std3__44plusIvEEE10Policy1000EN6thrust24THRUST_300001_SM_1000_NS6detail15normal_iteratorINSD_10device_ptrIiEEEESI_NS0_13ScanTileStateIiLb1EEES9_NS1_10InputValueIiPiEEjiLb0EiEEvT0_T1_T2_iT3_T4_T5_)
        /*01e8*/ 	.word	0x00000038


	//----- nvinfo : EIATTR_FRAME_SIZE
	.align		4
.L_124:
        /*01ec*/ 	.byte	0x04, 0x11
        /*01ee*/ 	.short	(.L_126 - .L_125)
	.align		4
.L_125:
        /*01f0*/ 	.word	index@(_ZN3cub18CUB_300001_SM_10006detail4scan16DeviceScanKernelINS2_10policy_hubIiiijN4cuda3std3__44plusIvEEE10Policy1000EN6thrust24THRUST_300001_SM_1000_NS6detail15normal_iteratorINSD_10device_ptrIiEEEESI_NS0_13ScanTileStateIiLb1EEES9_NS1_10InputValueIiPiEEjiLb0EiEEvT0_T1_T2_iT3_T4_T5_)
        /*01f4*/ 	.word	0x00000000


	//----- nvinfo : EIATTR_REGCOUNT
	.align		4
.L_126:
        /*01f8*/ 	.byte	0x04, 0x2f
        /*01fa*/ 	.short	(.L_128 - .L_127)
	.align		4
.L_127:
        /*01fc*/ 	.word	index@(_ZN3cub18CUB_300001_SM_10006detail4scan16DeviceScanKernelINS2_10policy_hubIiiimN4cuda3std3__44plusIvEEE10Policy1000EN6thrust24THRUST_300001_SM_1000_NS6detail15normal_iteratorINSD_10device_ptrIiEEEESI_NS0_13ScanTileStateIiLb1EEES9_NS1_10InputValueIiPiEEmiLb0EiEEvT0_T1_T2_iT3_T4_T5_)
        /*0200*/ 	.word	0x00000030


	//----- nvinfo : EIATTR_FRAME_SIZE
	.align		4
.L_128:
        /*0204*/ 	.byte	0x04, 0x11
        /*0206*/ 	.short	(.L_130 - .L_129)
	.align		4
.L_129:
        /*0208*/ 	.word	index@(_ZN3cub18CUB_300001_SM_10006detail4scan16DeviceScanKernelINS2_10policy_hubIiiimN4cuda3std3__44plusIvEEE10Policy1000EN6thrust24THRUST_300001_SM_1000_NS6detail15normal_iteratorINSD_10device_ptrIiEEEESI_NS0_13ScanTileStateIiLb1EEES9_NS1_10InputValueIiPiEEmiLb0EiEEvT0_T1_T2_iT3_T4_T5_)
        /*020c*/ 	.word	0x00000000


	//----- nvinfo : EIATTR_MIN_STACK_SIZE
	.align		4
.L_130:
        /*0210*/ 	.byte	0x04, 0x12
        /*0212*/ 	.short	(.L_132 - .L_131)
	.align		4
.L_131:
        /*0214*/ 	.word	index@(_ZN3cub18CUB_300001_SM_10006detail4scan16DeviceScanKernelINS2_10policy_hubIiiimN4cuda3std3__44plusIvEEE10Policy1000EN6thrust24THRUST_300001_SM_1000_NS6detail15normal_iteratorINSD_10device_ptrIiEEEESI_NS0_13ScanTileStateIiLb1EEES9_NS1_10InputValueIiPiEEmiLb0EiEEvT0_T1_T2_iT3_T4_T5_)
        /*0218*/ 	.word	0x00000000


	//----- nvinfo : EIATTR_MIN_STACK_SIZE
	.align		4
.L_132:
        /*021c*/ 	.byte	0x04, 0x12
        /*021e*/ 	.short	(.L_134 - .L_133)
	.align		4
.L_133:
        /*0220*/ 	.word	index@(_ZN3cub18CUB_300001_SM_10006detail4scan16DeviceScanKernelINS2_10policy_hubIiiijN4cuda3std3__44plusIvEEE10Policy1000EN6thrust24THRUST_300001_SM_1000_NS6detail15normal_iteratorINSD_10device_ptrIiEEEESI_NS0_13ScanTileStateIiLb1EEES9_NS1_10InputValueIiPiEEjiLb0EiEEvT0_T1_T2_iT3_T4_T5_)
        /*0224*/ 	.word	0x00000000


	//----- nvinfo : EIATTR_MIN_STACK_SIZE
	.align		4
.L_134:
        /*0228*/ 	.byte	0x04, 0x12
        /*022a*/ 	.short	(.L_136 - .L_135)
	.align		4
.L_135:
        /*022c*/ 	.word	index@(_ZN3cub18CUB_300001_SM_10006detail4scan20DeviceScanInitKernelINS0_13ScanTileStateIiLb1EEEEEvT_i)
        /*0230*/ 	.word	0x00000000


	//----- nvinfo : EIATTR_MIN_STACK_SIZE
	.align		4
.L_136:
        /*0234*/ 	.byte	0x04, 0x12
        /*0236*/ 	.short	(.L_138 - .L_137)
	.align		4
.L_137:
        /*0238*/ 	.word	index@(_ZN3cub18CUB_300001_SM_10006detail6reduce28DeviceReduceSingleTileKernelINS2_10policy_hubIiyN4cuda3std3__44plusIiEEE10Policy1000EPiSC_iS9_iiNS7_10__identityEEEvT0_T1_T2_T3_T4_T6_)
        /*023c*/ 	.word	0x00000000


	//----- nvinfo : EIATTR_MIN_STACK_SIZE
	.align		4
.L_138:
        /*0240*/ 	.byte	0x04, 0x12
        /*0242*/ 	.short	(.L_140 - .L_139)
	.align		4
.L_139:
        /*0244*/ 	.word	index@(_ZN3cub18CUB_300001_SM_10006detail6reduce18DeviceReduceKernelINS2_10policy_hubIiyN4cuda3std3__44plusIiEEE10Policy1000EN6thrust24THRUST_300001_SM_1000_NS6detail15normal_iteratorINSD_10device_ptrIiEEEEyS9_iNS7_10__identityEEEvT0_PT3_T1_NS0_13GridEvenShareISN_EET2_T4_)
        /*0248*/ 	.word	0x00000000


	//----- nvinfo : EIATTR_MIN_STACK_SIZE
	.align		4
.L_140:
        /*024c*/ 	.byte	0x04, 0x12
        /*024e*/ 	.short	(.L_142 - .L_141)
	.align		4
.L_141:
        /*0250*/ 	.word	index@(_ZN3cub18CUB_300001_SM_10006detail6reduce28DeviceReduceSingleTileKernelINS2_10policy_hubIiyN4cuda3std3__44plusIiEEE10Policy1000EN6thrust24THRUST_300001_SM_1000_NS6detail15normal_iteratorINSD_10device_ptrIiEEEEPiyS9_iiNS7_10__identityEEEvT0_T1_T2_T3_T4_T6_)
        /*0254*/ 	.word	0x00000000


	//----- nvinfo : EIATTR_MIN_STACK_SIZE
	.align		4
.L_142:
        /*0258*/ 	.byte	0x04, 0x12
        /*025a*/ 	.short	(.L_144 - .L_143)
	.align		4
.L_143:
        /*025c*/ 	.word	index@(_ZN3cub18CUB_300001_SM_10006detail6reduce28DeviceReduceSingleTileKernelINS2_10policy_hubIijN4cuda3std3__44plusIiEEE10Policy1000EPiSC_iS9_iiNS7_10__identityEEEvT0_T1_T2_T3_T4_T6_)
        /*0260*/ 	.word	0x00000000


	//----- nvinfo : EIATTR_MIN_STACK_SIZE
	.align		4
.L_144:
        /*0264*/ 	.byte	0x04, 0x12
        /*0266*/ 	.short	(.L_146 - .L_145)
	.align		4
.L_145:
        /*0268*/ 	.word	index@(_ZN3cub18CUB_300001_SM_10006detail6reduce18DeviceReduceKernelINS2_10policy_hubIijN4cuda3std3__44plusIiEEE10Policy1000EN6thrust24THRUST_300001_SM_1000_NS6detail15normal_iteratorINSD_10device_ptrIiEEEEjS9_iNS7_10__identityEEEvT0_PT3_T1_NS0_13GridEvenShareISN_EET2_T4_)
        /*026c*/ 	.word	0x00000000


	//----- nvinfo : EIATTR_MIN_STACK_SIZE
	.align		4
.L_146:
        /*0270*/ 	.byte	0x04, 0x12
        /*0272*/ 	.short	(.L_148 - .L_147)
	.align		4
.L_147:
        /*0274*/ 	.word	index@(_ZN3cub18CUB_300001_SM_10006detail6reduce28DeviceReduceSingleTileKernelINS2_10policy_hubIijN4cuda3std3__44plusIiEEE10Policy1000EN6thrust24THRUST_300001_SM_1000_NS6detail15normal_iteratorINSD_10device_ptrIiEEEEPijS9_iiNS7_10__identityEEEvT0_T1_T2_T3_T4_T6_)
        /*0278*/ 	.word	0x00000000


	//----- nvinfo : EIATTR_MIN_STACK_SIZE
	.align		4
.L_148:
        /*027c*/ 	.byte	0x04, 0x12
        /*027e*/ 	.short	(.L_150 - .L_149)
	.align		4
.L_149:
        /*0280*/ 	.word	index@(_ZN3cub18CUB_300001_SM_10006detail6reduce28DeviceReduceSingleTileKernelINS2_10policy_hubIlyN4cuda3std3__44plusIlEEE10Policy1000EPlSC_iS9_llNS7_10__identityEEEvT0_T1_T2_T3_T4_T6_)
        /*0284*/ 	.word	0x00000000


	//----- nvinfo : EIATTR_MIN_STACK_SIZE
	.align		4
.L_150:
        /*0288*/ 	.byte	0x04, 0x12
        /*028a*/ 	.short	(.L_152 - .L_151)
	.align		4
.L_151:
        /*028c*/ 	.word	index@(_ZN3cub18CUB_300001_SM_10006detail6reduce18DeviceReduceKernelINS2_10policy_hubIlyN4cuda3std3__44plusIlEEE10Policy1000EN6thrust24THRUST_300001_SM_1000_NS18transform_iteratorINSD_6detail14equal_to_valueIiEENSF_15normal_iteratorINSD_10device_ptrIbEEEEllEEyS9_lNS7_10__identityEEEvT0_PT3_T1_NS0_13GridEvenShareISR_EET2_T4_)
        /*0290*/ 	.word	0x00000000


	//----- nvinfo : EIATTR_MIN_STACK_SIZE
	.align		4
.L_152:
        /*0294*/ 	.byte	0x04, 0x12
        /*0296*/ 	.short	(.L_154 - .L_153)
	.align		4
.L_153:
        /*0298*/ 	.word	index@(_ZN3cub18CUB_300001_SM_10006detail6reduce28DeviceReduceSingleTileKernelINS2_10policy_hubIlyN4cuda3std3__44plusIlEEE10Policy1000EN6thrust24THRUST_300001_SM_1000_NS18transform_iteratorINSD_6detail14equal_to_valueIiEENSF_15normal_iteratorINSD_10device_ptrIbEEEEllEEPlyS9_llNS7_10__identityEEEvT0_T1_T2_T3_T4_T6_)
        /*029c*/ 	.word	0x00000000


	//----- nvinfo : EIATTR_MIN_STACK_SIZE
	.align		4
.L_154:
        /*02a0*/ 	.byte	0x04, 0x12
        /*02a2*/ 	.short	(.L_156 - .L_155)
	.align		4
.L_155:
        /*02a4*/ 	.word	index@(_ZN3cub18CUB_300001_SM_10006detail6reduce28DeviceReduceSingleTileKernelINS2_10policy_hubIljN4cuda3std3__44plusIlEEE10Policy1000EPlSC_iS9_llNS7_10__identityEEEvT0_T1_T2_T3_T4_T6_)
        /*02a8*/ 	.word	0x00000000


	//----- nvinfo : EIATTR_MIN_STACK_SIZE
	.align		4
.L_156:
        /*02ac*/ 	.byte	0x04, 0x12
        /*02ae*/ 	.short	(.L_158 - .L_157)
	.align		4
.L_157:
        /*02b0*/ 	.word	index@(_ZN3cub18CUB_300001_SM_10006detail6reduce18DeviceReduceKernelINS2_10policy_hubIljN4cuda3std3__44plusIlEEE10Policy1000EN6thrust24THRUST_300001_SM_1000_NS18transform_iteratorINSD_6detail14equal_to_valueIiEENSF_15normal_iteratorINSD_10device_ptrIbEEEEllEEjS9_lNS7_10__identityEEEvT0_PT3_T1_NS0_13GridEvenShareISR_EET2_T4_)
        /*02b4*/ 	.word	0x00000000


	//----- nvinfo : EIATTR_MIN_STACK_SIZE
	.align		4
.L_158:
        /*02b8*/ 	.byte	0x04, 0x12
        /*02ba*/ 	.short	(.L_160 - .L_159)
	.align		4
.L_159:
        /*02bc*/ 	.word	index@(_ZN3cub18CUB_300001_SM_10006detail6reduce28DeviceReduceSingleTileKernelINS2_10policy_hubIljN4cuda3std3__44plusIlEEE10Policy1000EN6thrust24THRUST_300001_SM_1000_NS18transform_iteratorINSD_6detail14equal_to_valueIiEENSF_15normal_iteratorINSD_10device_ptrIbEEEEllEEPljS9_llNS7_10__identityEEEvT0_T1_T2_T3_T4_T6_)
        /*02c0*/ 	.word	0x00000000


	//----- nvinfo : EIATTR_MIN_STACK_SIZE
	.align		4
.L_160:
        /*02c4*/ 	.byte	0x04, 0x12
        /*02c6*/ 	.short	(.L_162 - .L_161)
	.align		4
.L_161:
        /*02c8*/ 	.word	index@(_ZN3cub18CUB_300001_SM_10006detail8for_each13static_kernelINS2_12policy_hub_t12policy_500_tElN6thrust24THRUST_300001_SM_1000_NS8cuda_cub20__uninitialized_copy7functorINS7_6detail15normal_iteratorINS7_10device_ptrIbEEEENS7_7pointerIbNS8_3tagENS7_11use_defaultESI_EEEEEEvT0_T1_)
        /*02cc*/ 	.word	0x00000000


	//----- nvinfo : EIATTR_MIN_STACK_SIZE
	.align		4
.L_162:
        /*02d0*/ 	.byte	0x04, 0x12
        /*02d2*/ 	.short	(.L_164 - .L_163)
	.align		4
.L_163:
        /*02d4*/ 	.word	index@(_ZN3cub18CUB_300001_SM_10006detail8for_each13static_kernelINS2_12policy_hub_t12policy_500_tEmN6thrust24THRUST_300001_SM_1000_NS8cuda_cub20__uninitialized_fill7functorINS7_10device_ptrIbEEbEEEEvT0_T1_)
        /*02d8*/ 	.word	0x00000000


	//----- nvinfo : EIATTR_MIN_STACK_SIZE
	.align		4
.L_164:
        /*02dc*/ 	.byte	0x04, 0x12
        /*02de*/ 	.short	(.L_166 - .L_165)
	.align		4
.L_165:
        /*02e0*/ 	.word	index@(_ZN3cub18CUB_300001_SM_10006detail8for_each13static_kernelINS2_12policy_hub_t12policy_500_tElN6thrust24THRUST_300001_SM_1000_NS8cuda_cub20__uninitialized_copy7functorINS7_6detail15normal_iteratorINS7_10device_ptrIiEEEENS7_7pointerIiNS8_3tagENS7_11use_defaultESI_EEEEEEvT0_T1_)
        /*02e4*/ 	.word	0x00000000


	//----- nvinfo : EIATTR_MIN_STACK_SIZE
	.align		4
.L_166:
        /*02e8*/ 	.byte	0x04, 0x12
        /*02ea*/ 	.short	(.L_168 - .L_167)
	.align		4
.L_167:
        /*02ec*/ 	.word	index@(_ZN3cub18CUB_300001_SM_10006detail8for_each13static_kernelINS2_12policy_hub_t12policy_500_tEmN6thrust24THRUST_300001_SM_1000_NS8cuda_cub20__uninitialized_fill7functorINS7_10device_ptrIiEEiEEEEvT0_T1_)
        /*02f0*/ 	.word	0x00000000


	//----- nvinfo : EIATTR_MIN_STACK_SIZE
	.align		4
.L_168:
        /*02f4*/ 	.byte	0x04, 0x12
        /*02f6*/ 	.short	(.L_170 - .L_169)
	.align		4
.L_169:
        /*02f8*/ 	.word	index@(_ZN3cub18CUB_300001_SM_10006detail11EmptyKernelIvEEvv)
        /*02fc*/ 	.word	0x00000000


	//----- nvinfo : EIATTR_MIN_STACK_SIZE
	.align		4
.L_170:
        /*0300*/ 	.byte	0x04, 0x12
        /*0302*/ 	.short	(.L_172 - .L_171)
	.align		4
.L_171:
        /*0304*/ 	.word	index@(_Z12indexCounteriPiS_S_PbS_)
        /*0308*/ 	.word	0x00000000


	//----- nvinfo : EIATTR_MIN_STACK_SIZE
	.align		4
.L_172:
        /*030c*/ 	.byte	0x04, 0x12
        /*030e*/ 	.short	(.L_174 - .L_173)
	.align		4
.L_173:
        /*0310*/ 	.word	index@(_Z18bookingApplicationiiPiS_S_PbiS_S_S_S_S_S_S_S0_S_b)
        /*0314*/ 	.word	0x00000000
.L_174:


//--------------------- .nv.compat                --------------------------
	.section	.nv.compat,"",@"SHT_CUDA_COMPAT_INFO"
	.align	4
        /*0000*/ 	.byte	0x02, 0x09, 0x00, 0x00, 0x02, 0x02, 0x01, 0x00, 0x02, 0x05, 0x05, 0x00, 0x03, 0x07, 0x01, 0x01
        /*0010*/ 	.byte	0x02, 0x03, 0x00, 0x00, 0x02, 0x06, 0x01, 0x00, 0x04, 0x0b, 0x08, 0x00, 0x09, 0x00, 0x00, 0x00
        /*0020*/ 	.byte	0x00, 0x00, 0x00, 0x00


//--------------------- .nv.info._ZN3cub18CUB_300001_SM_10006detail4scan16DeviceScanKernelINS2_10policy_hubIiiimN4cuda3std3__44plusIvEEE10Policy1000EN6thrust24THRUST_300001_SM_1000_NS6detail15normal_iteratorINSD_10device_ptrIiEEEESI_NS0_13ScanTileStateIiLb1EEES9_NS1_10InputValueIiPiEEmiLb0EiEEvT0_T1_T2_iT3_T4_T5_ --------------------------
	.section	.nv.info._ZN3cub18CUB_300001_SM_10006detail4scan16DeviceScanKernelINS2_10policy_hubIiiimN4cuda3std3__44plusIvEEE10Policy1000EN6thrust24THRUST_300001_SM_1000_NS6detail15normal_iteratorINSD_10device_ptrIiEEEESI_NS0_13ScanTileStateIiLb1EEES9_NS1_10InputValueIiPiEEmiLb0EiEEvT0_T1_T2_iT3_T4_T5_,"",@"SHT_CUDA_INFO"
	.sectionflags	@""
	.align	4


	//----- nvinfo : EIATTR_CUDA_API_VERSION
	.align		4
        /*0000*/ 	.byte	0x04, 0x37
        /*0002*/ 	.short	(.L_176 - .L_175)
.L_175:
        /*0004*/ 	.word	0x00000082


	//----- nvinfo : EIATTR_KPARAM_INFO
	.align		4
.L_176:
        /*0008*/ 	.byte	0x04, 0x17
        /*000a*/ 	.short	(.L_178 - .L_177)
.L_177:
        /*000c*/ 	.word	0x00000000
        /*0010*/ 	.short	0x0006
        /*0012*/ 	.short	0x0030
        /*0014*/ 	.byte	0x00, 0xf0, 0x21, 0x00


	//----- nvinfo : EIATTR_KPARAM_INFO
	.align		4
.L_178:
        /*0018*/ 	.byte	0x04, 0x17
        /*001a*/ 	.short	(.L_180 - .L_179)
.L_179:
        /*001c*/ 	.word	0x00000000
        /*0020*/ 	.short	0x0005
        /*0022*/ 	.short	0x0020
        /*0024*/ 	.byte	0x00, 0xf0, 0x41, 0x00


	//----- nvinfo : EIATTR_KPARAM_INFO
	.align		4
.L_180:
        /*0028*/ 	.byte	0x04, 0x17
        /*002a*/ 	.short	(.L_182 - .L_181)
.L_181:
        /*002c*/ 	.word	0x00000000
        /*0030*/ 	.short	0x0004
        /*0032*/ 	.short	0x001c
        /*0034*/ 	.byte	0x00, 0xf0, 0x05, 0x00


	//----- nvinfo : EIATTR_KPARAM_INFO
	.align		4
.L_182:
        /*0038*/ 	.byte	0x04, 0x17
        /*003a*/ 	.short	(.L_184 - .L_183)
.L_183:
        /*003c*/ 	.word	0x00000000
        /*0040*/ 	.short	0x0003
        /*0042*/ 	.short	0x0018
        /*0044*/ 	.byte	0x00, 0xf0, 0x11, 0x00


	//----- nvinfo : EIATTR_KPARAM_INFO
	.align		4
.L_184:
        /*0048*/ 	.byte	0x04, 0x17
        /*004a*/ 	.short	(.L_186 - .L_185)
.L_185:
        /*004c*/ 	.word	0x00000000
        /*0050*/ 	.short	0x0002
        /*0052*/ 	.short	0x0010
        /*0054*/ 	.byte	0x00, 0xf0, 0x21, 0x00


	//----- nvinfo : EIATTR_KPARAM_INFO
	.align		4
.L_186:
        /*0058*/ 	.byte	0x04, 0x17
        /*005a*/ 	.short	(.L_188 - .L_187)
.L_187:
        /*005c*/ 	.word	0x00000000
        /*0060*/ 	.short	0x0001
        /*0062*/ 	.short	0x0008
        /*0064*/ 	.byte	0x00, 0xf0, 0x21, 0x00


	//----- nvinfo : EIATTR_KPARAM_INFO
	.align		4
.L_188:
        /*0068*/ 	.byte	0x04, 0x17
        /*006a*/ 	.short	(.L_190 - .L_189)
.L_189:
        /*006c*/ 	.word	0x00000000
        /*0070*/ 	.short	0x0000
        /*0072*/ 	.short	0x0000
        /*0074*/ 	.byte	0x00, 0xf0, 0x21, 0x00


	//----- nvinfo : EIATTR_SPARSE_MMA_MASK
	.align		4
.L_190:
        /*0078*/ 	.byte	0x03, 0x50
        /*007a*/ 	.short	0x0000


	//----- nvinfo : EIATTR_MAXREG_COUNT
	.align		4
        /*007c*/ 	.byte	0x03, 0x1b
        /*007e*/ 	.short	0x0080


	//----- nvinfo : EIATTR_NUM_BARRIERS
	.align		4
        /*0080*/ 	.byte	0x02, 0x4c
        /*0082*/ 	.byte	0x01
	.zero		1


	//----- nvinfo : EIATTR_MERCURY_ISA_VERSION
	.align		4
        /*0084*/ 	.byte	0x03, 0x5f
        /*0086*/ 	.short	0x0101


	//----- nvinfo : EIATTR_COOP_GROUP_MASK_REGIDS
	.align		4
        /*0088*/ 	.byte	0x04, 0x29
        /*008a*/ 	.short	(.L_192 - .L_191)


	//   ....[0]....
.L_191:
        /*008c*/ 	.word	0xffffffff


	//   ....[1]....
        /*0090*/ 	.word	0xffffffff


	//   ....[2]....
        /*0094*/ 	.word	0xffffffff


	//   ....[3]....
        /*0098*/ 	.word	0xffffffff


	//   ....[4]....
        /*009c*/ 	.word	0xffffffff


	//   ....[5]....
        /*00a0*/ 	.word	0xffffffff


	//   ....[6]....
        /*00a4*/ 	.word	0xffffffff


	//   ....[7]....
        /*00a8*/ 	.word	0xffffffff


	//   ....[8]....
        /*00ac*/ 	.word	0xffffffff


	//   ....[9]....
        /*00b0*/ 	.word	0xffffffff


	//   ....[10]....
        /*00b4*/ 	.word	0xffffffff


	//   ....[11]....
        /*00b8*/ 	.word	0xffffffff


	//   ....[12]....
        /*00bc*/ 	.word	0xffffffff


	//   ....[13]....
        /*00c0*/ 	.word	0xffffffff


	//   ....[14]....
        /*00c4*/ 	.word	0xffffffff


	//   ....[15]....
        /*00c8*/ 	.word	0xffffffff


	//   ....[16]....
        /*00cc*/ 	.word	0xffffffff


	//   ....[17]....
        /*00d0*/ 	.word	0xffffffff


	//   ....[18]....
        /*00d4*/ 	.word	0xffffffff


	//   ....[19]....
        /*00d8*/ 	.word	0xffffffff


	//   ....[20]....
        /*00dc*/ 	.word	0xffffffff


	//   ....[21]....
        /*00e0*/ 	.word	0xffffffff


	//   ....[22]....
        /*00e4*/ 	.word	0xffffffff


	//   ....[23]....
        /*00e8*/ 	.word	0xffffffff


	//   ....[24]....
        /*00ec*/ 	.word	0xffffffff


	//   ....[25]....
        /*00f0*/ 	.word	0xffffffff


	//   ....[26]....
        /*00f4*/ 	.word	0xffffffff


	//   ....[27]....
        /*00f8*/ 	.word	0xffffffff


	//   ....[28]....
        /*00fc*/ 	.word	0xffffffff


	//   ....[29]....
        /*0100*/ 	.word	0xffffffff


	//   ....[30]....
        /*0104*/ 	.word	0xffffffff


	//   ....[31]....
        /*0108*/ 	.word	0xffffffff


	//   ....[32]....
        /*010c*/ 	.word	0xffffffff


	//   ....[33]....
        /*0110*/ 	.word	0xffffffff


	//   ....[34]....
        /*0114*/ 	.word	0xffffffff


	//   ....[35]....
        /*0118*/ 	.word	0xffffffff


	//   ....[36]....
        /*011c*/ 	.word	0xffffffff


	//   ....[37]....
        /*0120*/ 	.word	0xffffffff


	//   ....[38]....
        /*0124*/ 	.word	0xffffffff


	//   ....[39]....
        /*0128*/ 	.word	0xffffffff


	//   ....[40]....
        /*012c*/ 	.word	0xffffffff


	//   ....[41]....
        /*0130*/ 	.word	0xffffffff


	//   ....[42]....
        /*0134*/ 	.word	0xffffffff


	//   ....[43]....
        /*0138*/ 	.word	0xffffffff


	//   ....[44]....
        /*013c*/ 	.word	0xffffffff


	//   ....[45]....
        /*0140*/ 	.word	0xffffffff


	//   ....[46]....
        /*0144*/ 	.word	0xffffffff


	//   ....[47]....
        /*0148*/ 	.word	0xffffffff


	//   ....[48]....
        /*014c*/ 	.word	0xffffffff


	//   ....[49]....
        /*0150*/ 	.word	0xffffffff


	//   ....[50]....
        /*0154*/ 	.word	0xffffffff


	//   ....[51]....
        /*0158*/ 	.word	0xffffffff


	//   ....[52]....
        /*015c*/ 	.word	0xffffffff


	//   ....[53]....
        /*0160*/ 	.word	0xffffffff


	//   ....[54]....
        /*0164*/ 	.word	0xffffffff


	//   ....[55]....
        /*0168*/ 	.word	0xffffffff


	//   ....[56]....
        /*016c*/ 	.word	0xffffffff


	//   ....[57]....
        /*0170*/ 	.word	0xffffffff


	//   ....[58]....
        /*0174*/ 	.word	0xffffffff


	//   ....[59]....
        /*0178*/ 	.word	0xffffffff


	//   ....[60]....
        /*017c*/ 	.word	0x0500000a


	//   ....[61]....
        /*0180*/ 	.word	0x0500000a


	//   ....[62]....
        /*0184*/ 	.word	0x0500000a


	//   ....[63]....
        /*0188*/ 	.word	0x0500000a


	//   ....[64]....
        /*018c*/ 	.word	0x0500000a


	//   ....[65]....
        /*0190*/ 	.word	0x0500000a


	//   ....[66]....
        /*0194*/ 	.word	0x0500000a


	//   ....[67]....
        /*0198*/ 	.word	0x0500000a


	//   ....[68]....
        /*019c*/ 	.word	0x0500000a


	//   ....[69]....
        /*01a0*/ 	.word	0x0500000a


	//   ....[70]....
        /*01a4*/ 	.word	0x0500000a


	//   ....[71]....
        /*01a8*/ 	.word	0x0500000a


	//   ....[72]....
        /*01ac*/ 	.word	0x0500000a


	//   ....[73]....
        /*01b0*/ 	.word	0x0500000a


	//   ....[74]....
        /*01b4*/ 	.word	0x0500000a


	//   ....[75]....
        /*01b8*/ 	.word	0x0500000a


	//   ....[76]....
        /*01bc*/ 	.word	0x0500000a


	//   ....[77]....
        /*01c0*/ 	.word	0x0500000a


	//   ....[78]....
        /*01c4*/ 	.word	0x0500000a


	//   ....[79]....
        /*01c8*/ 	.word	0x0500000a


	//   ....[80]....
        /*01cc*/ 	.word	0x0500000a


	//   ....[81]....
        /*01d0*/ 	.word	0x0500000a


	//   ....[82]....
        /*01d4*/ 	.word	0x0500000a


	//   ....[83]....
        /*01d8*/ 	.word	0x0500000a


	//   ....[84]....
        /*01dc*/ 	.word	0x0500000a


	//   ....[85]....
        /*01e0*/ 	.word	0x0500000a


	//   ....[86]....
        /*01e4*/ 	.word	0x0500000a


	//   ....[87]....
        /*01e8*/ 	.word	0x0500000a


	//   ....[88]....
        /*01ec*/ 	.word	0x0500000a


	//   ....[89]....
        /*01f0*/ 	.word	0x0500000a


	//   ....[90]....
        /*01f4*/ 	.word	0x0500000a


	//   ....[91]....
        /*01f8*/ 	.word	0x0500000a


	//   ....[92]....
        /*01fc*/ 	.word	0x0500000a


	//   ....[93]....
        /*0200*/ 	.word	0x0500000a


	//   ....[94]....
        /*0204*/ 	.word	0x0500000a


	//   ....[95]....
        /*0208*/ 	.word	0x0500000a


	//----- nvinfo : EIATTR_COOP_GROUP_INSTR_OFFSETS
	.align		4
.L_192:
        /*020c*/ 	.byte	0x04, 0x28
        /*020e*/ 	.short	(.L_194 - .L_193)


	//   ....[0]....
.L_193:
        /*0210*/ 	.word	0x000004d0


	//   ....[1]....
        /*0214*/ 	.word	0x000006f0


	//   ....[2]....
        /*0218*/ 	.word	0x00000710


	//   ....[3]....
        /*021c*/ 	.word	0x00000730


	//   ....[4]....
        /*0220*/ 	.word	0x00000750


	//   ....[5]....
        /*0224*/ 	.word	0x00000770


	//   ....[6]....
        /*0228*/ 	.word	0x00000b80


	//   ....[7]....
        /*022c*/ 	.word	0x00000ba0


	//   ....[8]....
        /*0230*/ 	.word	0x00000bc0


	//   ....[9]....
        /*0234*/ 	.word	0x00000be0


	//   ....[10]....
        /*0238*/ 	.word	0x00000c00


	//   ....[11]....
        /*023c*/ 	.word	0x00001000


	//   ....[12]....
        /*0240*/ 	.word	0x00001090


	//   ....[13]....
        /*0244*/ 	.word	0x000010f0


	//   ....[14]....
        /*0248*/ 	.word	0x00001160


	//   ....[15]....
        /*024c*/ 	.word	0x000011c0


	//   ....[16]....
        /*0250*/ 	.word	0x00001210


	//   ....[17]....
        /*0254*/ 	.word	0x00001270


	//   ....[18]....
        /*0258*/ 	.word	0x000012c0


	//   ....[19]....
        /*025c*/ 	.word	0x000012e0


	//   ....[20]....
        /*0260*/ 	.word	0x000013a0


	//   ....[21]....
        /*0264*/ 	.word	0x00001430


	//   ....[22]....
        /*0268*/ 	.word	0x00001480


	//   ....[23]....
        /*026c*/ 	.word	0x000014e0


	//   ....[24]....
        /*0270*/ 	.word	0x00001540


	//   ....[25]....
        /*0274*/ 	.word	0x00001580


	//   ....[26]....
        /*0278*/ 	.word	0x000015c0


	//   ....[27]....
        /*027c*/ 	.word	0x00001600


	//   ....[28]....
        /*0280*/ 	.word	0x00001610


	//   ....[29]....
        /*0284*/ 	.word	0x00001a50


	//   ....[30]....
        /*0288*/ 	.word	0x00002430


	//   ....[31]....
        /*028c*/ 	.word	0x00002650


	//   ....[32]....
        /*0290*/ 	.word	0x00002670


	//   ....[33]....
        /*0294*/ 	.word	0x00002690


	//   ....[34]....
        /*0298*/ 	.word	0x000026b0


	//   ....[35]....
        /*029c*/ 	.word	0x000026d0


	//   ....[36]....
        /*02a0*/ 	.word	0x00002a60


	//   ....[37]....
        /*02a4*/ 	.word	0x00002a80


	//   ....[38]....
        /*02a8*/ 	.word	0x00002aa0


	//   ....[39]....
        /*02ac*/ 	.word	0x00002ac0


	//   ....[40]....
        /*02b0*/ 	.word	0x00002ae0


	//   ....[41]....
        /*02b4*/ 	.word	0x00002ee0


	//   ....[42]....
        /*02b8*/ 	.word	0x00002f70


	//   ....[43]....
        /*02bc*/ 	.word	0x00002fd0


	//   ....[44]....
        /*02c0*/ 	.word	0x00003030


	//   ....[45]....
        /*02c4*/ 	.word	0x00003090


	//   ....[46]....
        /*02c8*/ 	.word	0x000030f0


	//   ....[47]....
        /*02cc*/ 	.word	0x00003140


	//   ....[48]....
        /*02d0*/ 	.word	0x000031b0


	//   ....[49]....
        /*02d4*/ 	.word	0x000031c0


	//   ....[50]....
        /*02d8*/ 	.word	0x00003280


	//   ....[51]....
        /*02dc*/ 	.word	0x00003310


	//   ....[52]....
        /*02e0*/ 	.word	0x00003360


	//   ....[53]....
        /*02e4*/ 	.word	0x000033d0


	//   ....[54]....
        /*02e8*/ 	.word	0x00003430


	//   ....[55]....
        /*02ec*/ 	.word	0x00003480


	//   ....[56]....
        /*02f0*/ 	.word	0x000034c0


	//   ....[57]....
        /*02f4*/ 	.word	0x00003520


	//   ....[58]....
        /*02f8*/ 	.word	0x00003530


	//   ....[59]....
        /*02fc*/ 	.word	0x000039a0


	//   ....[60]....
        /*0300*/ 	.word	0x00003f30


	//   ....[61]....
        /*0304*/ 	.word	0x00003fb0


	//   ....[62]....
        /*0308*/ 	.word	0x00004040


	//   ....[63]....
        /*030c*/ 	.word	0x00004120


	//   ....[64]....
        /*0310*/ 	.word	0x000041a0


	//   ....[65]....
        /*0314*/ 	.word	0x00004230


	//   ....[66]....
        /*0318*/ 	.word	0x000042b0


	//   ....[67]....
        /*031c*/ 	.word	0x00004330


	//   ....[68]....
        /*0320*/ 	.word	0x00004360


	//   ....[69]....
        /*0324*/ 	.word	0x00004430


	//   ....[70]....
        /*0328*/ 	.word	0x000044b0


	//   ....[71]....
        /*032c*/ 	.word	0x00004530


	//   ....[72]....
        /*0330*/ 	.word	0x000045e0


	//   ....[73]....
        /*0334*/ 	.word	0x00004670


	//   ....[74]....
        /*0338*/ 	.word	0x000046f0


	//   ....[75]....
        /*033c*/ 	.word	0x00004760


	//   ....[76]....
        /*0340*/ 	.word	0x000047e0


	//   ....[77]....
        /*0344*/ 	.word	0x00004840


	//   ....[78]....
        /*0348*/ 	.word	0x000048b0


	//   ....[79]....
        /*034c*/ 	.word	0x00004930


	//   ....[80]....
        /*0350*/ 	.word	0x000049d0


	//   ....[81]....
        /*0354*/ 	.word	0x00004a90


	//   ....[82]....
        /*0358*/ 	.word	0x00004b30


	//   ....[83]....
        /*035c*/ 	.word	0x00004bc0


	//   ....[84]....
        /*0360*/ 	.word	0x00004c50


	//   ....[85]....
        /*0364*/ 	.word	0x00004cc0


	//   ....[86]....
        /*0368*/ 	.word	0x00004cf0


	//   ....[87]....
        /*036c*/ 	.word	0x00004dc0


	//   ....[88]....
        /*0370*/ 	.word	0x00004e40


	//   ....[89]....
        /*0374*/ 	.word	0x00004ec0


	//   ....[90]....
        /*0378*/ 	.word	0x00004f80


	//   ....[91]....
        /*037c*/ 	.word	0x00005020


	//   ....[92]....
        /*0380*/ 	.word	0x000050b0


	//   ....[93]....
        /*0384*/ 	.word	0x00005140


	//   ....[94]....
        /*0388*/ 	.word	0x000051d0


	//   ....[95]....
        /*038c*/ 	.word	0x00005230


	//----- nvinfo : EIATTR_VRC_CTA_INIT_COUNT
	.align		4
.L_194:
        /*0390*/ 	.byte	0x02, 0x4a
	.zero		1
	.zero		1


	//----- nvinfo : EIATTR_EXIT_INSTR_OFFSETS
	.align		4
        /*0394*/ 	.byte	0x04, 0x1c
        /*0396*/ 	.short	(.L_196 - .L_195)


	//   ....[0]....
.L_195:
        /*0398*/ 	.word	0x00001ce0


	//   ....[1]....
        /*039c*/ 	.word	0x00001d10


	//   ....[2]....
        /*03a0*/ 	.word	0x00003ec0


	//   ....[3]....
        /*03a4*/ 	.word	0x00003ee0


	//----- nvinfo : EIATTR_MAX_THREADS
	.align		4
.L_196:
        /*03a8*/ 	.byte	0x04, 0x05
        /*03aa*/ 	.short	(.L_198 - .L_197)
.L_197:
        /*03ac*/ 	.word	0x000001a0
        /*03b0*/ 	.word	0x00000001
        /*03b4*/ 	.word	0x00000001


	//----- nvinfo : EIATTR_CRS_STACK_SIZE
	.align		4
.L_198:
        /*03b8*/ 	.byte	0x04, 0x1e
        /*03ba*/ 	.short	(.L_200 - .L_199)
.L_199:
        /*03bc*/ 	.word	0x00000000


	//----- nvinfo : EIATTR_CBANK_PARAM_SIZE
	.align		4
.L_200:
        /*03c0*/ 	.byte	0x03, 0x19
        /*03c2*/ 	.short	0x0038


	//----- nvinfo : EIATTR_PARAM_CBANK
	.align		4
        /*03c4*/ 	.byte	0x04, 0x0a
        /*03c6*/ 	.short	(.L_202 - .L_201)
	.align		4
.L_201:
        /*03c8*/ 	.word	index@(.nv.constant0._ZN3cub18CUB_300001_SM_10006detail4scan16DeviceScanKernelINS2_10policy_hubIiiimN4cuda3std3__44plusIvEEE10Policy1000EN6thrust24THRUST_300001_SM_1000_NS6detail15normal_iteratorINSD_10device_ptrIiEEEESI_NS0_13ScanTileStateIiLb1EEES9_NS1_10InputValueIiPiEEmiLb0EiEEvT0_T1_T2_iT3_T4_T5_)
        /*03cc*/ 	.short	0x0380
        /*03ce*/ 	.short	0x0038


	//----- nvinfo : EIATTR_SW_WAR
	.align		4
.L_202:
        /*03d0*/ 	.byte	0x04, 0x36
        /*03d2*/ 	.short	(.L_204 - .L_203)
.L_203:
        /*03d4*/ 	.word	0x00000008
.L_204:


//--------------------- .nv.info._ZN3cub18CUB_300001_SM_10006detail4scan16DeviceScanKernelINS2_10policy_hubIiiijN4cuda3std3__44plusIvEEE10Policy1000EN6thrust24THRUST_300001_SM_1000_NS6detail15normal_iteratorINSD_10device_ptrIiEEEESI_NS0_13ScanTileStateIiLb1EEES9_NS1_10InputValueIiPiEEjiLb0EiEEvT0_T1_T2_iT3_T4_T5_ --------------------------
	.section	.nv.info._ZN3cub18CUB_300001_SM_10006detail4scan16DeviceScanKernelINS2_10policy_hubIiiijN4cuda3std3__44plusIvEEE10Policy1000EN6thrust24THRUST_300001_SM_1000_NS6detail15normal_iteratorINSD_10device_ptrIiEEEESI_NS0_13ScanTileStateIiLb1EEES9_NS1_10InputValueIiPiEEjiLb0EiEEvT0_T1_T2_iT3_T4_T5_,"",@"SHT_CUDA_INFO"
	.sectionflags	@""
	.align	4


	//----- nvinfo : EIATTR_CUDA_API_VERSION
	.align		4
        /*0000*/ 	.byte	0x04, 0x37
        /*0002*/ 	.short	(.L_206 - .L_205)
.L_205:
        /*0004*/ 	.word	0x00000082


	//----- nvinfo : EIATTR_KPARAM_INFO
	.align		4
.L_206:
        /*0008*/ 	.byte	0x04, 0x17
        /*000a*/ 	.short	(.L_208 - .L_207)
.L_207:
        /*000c*/ 	.word	0x00000000
        /*0010*/ 	.short	0x0006
        /*0012*/ 	.short	0x0030
        /*0014*/ 	.byte	0x00, 0xf0, 0x11, 0x00


	//----- nvinfo : EIATTR_KPARAM_INFO
	.align		4
.L_208:
        /*0018*/ 	.byte	0x04, 0x17
        /*001a*/ 	.short	(.L_210 - .L_209)
.L_209:
        /*001c*/ 	.word	0x00000000
        /*0020*/ 	.short	0x0005
        /*0022*/ 	.short	0x0020
        /*0024*/ 	.byte	0x00, 0xf0, 0x41, 0x00


	//----- nvinfo : EIATTR_KPARAM_INFO
	.align		4
.L_210:
        /*0028*/ 	.byte	0x04, 0x17
        /*002a*/ 	.short	(.L_212 - .L_211)
.L_211:
        /*002c*/ 	.word	0x00000000
        /*0030*/ 	.short	0x0004
        /*0032*/ 	.short	0x001c
        /*0034*/ 	.byte	0x00, 0xf0, 0x05, 0x00


	//----- nvinfo : EIATTR_KPARAM_INFO
	.align		4
.L_212:
        /*0038*/ 	.byte	0x04, 0x17
        /*003a*/ 	.short	(.L_214 - .L_213)
.L_213:
        /*003c*/ 	.word	0x00000000
        /*0040*/ 	.short	0x0003
        /*0042*/ 	.short	0x0018
        /*0044*/ 	.byte	0x00, 0xf0, 0x11, 0x00


	//----- nvinfo : EIATTR_KPARAM_INFO
	.align		4
.L_214:
        /*0048*/ 	.byte	0x04, 0x17
        /*004a*/ 	.short	(.L_216 - .L_215)
.L_215:
        /*004c*/ 	.word	0x00000000
        /*0050*/ 	.short	0x0002
        /*0052*/ 	.short	0x0010
        /*0054*/ 	.byte	0x00, 0xf0, 0x21, 0x00


	//----- nvinfo : EIATTR_KPARAM_INFO
	.align		4
.L_216:
        /*0058*/ 	.byte	0x04, 0x17
        /*005a*/ 	.short	(.L_218 - .L_217)
.L_217:
        /*005c*/ 	.word	0x00000000
        /*0060*/ 	.short	0x0001
        /*0062*/ 	.short	0x0008
        /*0064*/ 	.byte	0x00, 0xf0, 0x21, 0x00


	//----- nvinfo : EIATTR_KPARAM_INFO
	.align		4
.L_218:
        /*0068*/ 	.byte	0x04, 0x17
        /*006a*/ 	.short	(.L_220 - .L_219)
.L_219:
        /*006c*/ 	.word	0x00000000
        /*0070*/ 	.short	0x0000
        /*0072*/ 	.short	0x0000
        /*0074*/ 	.byte	0x00, 0xf0, 0x21, 0x00


	//----- nvinfo : EIATTR_SPARSE_MMA_MASK
	.align		4
.L_220:
        /*0078*/ 	.byte	0x03, 0x50
        /*007a*/ 	.short	0x0000


	//----- nvinfo : EIATTR_MAXREG_COUNT
	.align		4
        /*007c*/ 	.byte	0x03, 0x1b
        /*007e*/ 	.short	0x00a8


	//----- nvinfo : EIATTR_NUM_BARRIERS
	.align		4
        /*0080*/ 	.byte	0x02, 0x4c
        /*0082*/ 	.byte	0x01
	.zero		1


	//----- nvinfo : EIATTR_MERCURY_ISA_VERSION
	.align		4
        /*0084*/ 	.byte	0x03, 0x5f
        /*0086*/ 	.short	0x0101


	//----- nvinfo : EIATTR_UNUSED_LOAD_BYTE_OFFSET
	.align		4
        /*0088*/ 	.byte	0x04, 0x44
        /*008a*/ 	.short	(.L_222 - .L_221)


	//   ....[0]....
.L_221:
        /*008c*/ 	.word	0x00002a80
        /*0090*/ 	.word	0x00000fff


	//----- nvinfo : EIATTR_COOP_GROUP_MASK_REGIDS
	.align		4
.L_222:
        /*0094*/ 	.byte	0x04, 0x29
        /*0096*/ 	.short	(.L_224 - .L_223)


	//   ....[0]....
.L_223:
        /*0098*/ 	.word	0xffffffff


	//   ....[1]....
        /*009c*/ 	.word	0xffffffff


	//   ....[2]....
        /*00a0*/ 	.word	0xffffffff


	//   ....[3]....
        /*00a4*/ 	.word	0xffffffff


	//   ....[4]....
        /*00a8*/ 	.word	0xffffffff


	//   ....[5]....
        /*00ac*/ 	.word	0xffffffff


	//   ....[6]....
        /*00b0*/ 	.word	0xffffffff


	//   ....[7]....
        /*00b4*/ 	.word	0xffffffff


	//   ....[8]....
        /*00b8*/ 	.word	0xffffffff


	//   ....[9]....
        /*00bc*/ 	.word	0xffffffff


	//   ....[10]....
        /*00c0*/ 	.word	0xffffffff


	//   ....[11]....
        /*00c4*/ 	.word	0xffffffff


	//   ....[12]....
        /*00c8*/ 	.word	0xffffffff


	//   ....[13]....
        /*00cc*/ 	.word	0xffffffff


	//   ....[14]....
        /*00d0*/ 	.word	0xffffffff


	//   ....[15]....
        /*00d4*/ 	.word	0xffffffff


	//   ....[16]....
        /*00d8*/ 	.word	0xffffffff


	//   ....[17]....
        /*00dc*/ 	.word	0xffffffff


	//   ....[18]....
        /*00e0*/ 	.word	0xffffffff


	//   ....[19]....
        /*00e4*/ 	.word	0xffffffff


	//   ....[20]....
        /*00e8*/ 	.word	0xffffffff


	//   ....[21]....
        /*00ec*/ 	.word	0xffffffff


	//   ....[22]....
        /*00f0*/ 	.word	0xffffffff


	//   ....[23]....
        /*00f4*/ 	.word	0xffffffff


	//   ....[24]....
        /*00f8*/ 	.word	0xffffffff


	//   ....[25]....
        /*00fc*/ 	.word	0xffffffff


	//   ....[26]....
        /*0100*/ 	.word	0xffffffff


	//   ....[27]....
        /*0104*/ 	.word	0xffffffff


	//   ....[28]....
        /*0108*/ 	.word	0xffffffff


	//   ....[29]....
        /*010c*/ 	.word	0xffffffff


	//   ....[30]....
        /*0110*/ 	.word	0xffffffff


	//   ....[31]....
        /*0114*/ 	.word	0xffffffff


	//   ....[32]....
        /*0118*/ 	.word	0xffffffff


	//   ....[33]....
        /*011c*/ 	.word	0xffffffff


	//   ....[34]....
        /*0120*/ 	.word	0xffffffff


	//   ....[35]....
        /*0124*/ 	.word	0xffffffff


	//   ....[36]....
        /*0128*/ 	.word	0xffffffff


	//   ....[37]....
        /*012c*/ 	.word	0xffffffff


	//   ....[38]....
        /*0130*/ 	.word	0xffffffff


	//   ....[39]....
        /*0134*/ 	.word	0xffffffff


	//   ....[40]....
        /*0138*/ 	.word	0xffffffff


	//   ....[41]....
        /*013c*/ 	.word	0xffffffff


	//   ....[42]....
        /*0140*/ 	.word	0xffffffff


	//   ....[43]....
        /*0144*/ 	.word	0xffffffff


	//   ....[44]....
        /*0148*/ 	.word	0xffffffff


	//   ....[45]....
        /*014c*/ 	.word	0xffffffff


	//   ....[46]....
        /*0150*/ 	.word	0xffffffff


	//   ....[47]....
        /*0154*/ 	.word	0xffffffff


	//   ....[48]....
        /*0158*/ 	.word	0xffffffff


	//   ....[49]....
        /*015c*/ 	.word	0xffffffff


	//   ....[50]....
        /*0160*/ 	.word	0xffffffff


	//   ....[51]....
        /*0164*/ 	.word	0xffffffff


	//   ....[52]....
        /*0168*/ 	.word	0xffffffff


	//   ....[53]....
        /*016c*/ 	.word	0xffffffff


	//   ....[54]....
        /*0170*/ 	.word	0xffffffff


	//   ....[55]....
        /*0174*/ 	.word	0xffffffff


	//   ....[56]....
        /*0178*/ 	.word	0xffffffff


	//   ....[57]....
        /*017c*/ 	.word	0xffffffff


	//   ....[58]....
        /*0180*/ 	.word	0xffffffff


	//   ....[59]....
        /*0184*/ 	.word	0xffffffff


	//   ....[60]....
        /*0188*/ 	.word	0x05000015


	//   ....[61]....
        /*018c*/ 	.word	0x05000015


	//   ....[62]....
        /*0190*/ 	.word	0x05000015


	//   ....[63]....
        /*0194*/ 	.word	0x05000015


	//   ....[64]....
        /*0198*/ 	.word	0x05000015


	//   ....[65]....
        /*019c*/ 	.word	0x05000015


	//   ....[66]....
        /*01a0*/ 	.word	0x05000015


	//   ....[67]....
        /*01a4*/ 	.word	0x05000015


	//   ....[68]....
        /*01a8*/ 	.word	0x05000015


	//   ....[69]....
        /*01ac*/ 	.word	0x05000015


	//   ....[70]....
        /*01b0*/ 	.word	0x05000015


	//   ....[71]....
        /*01b4*/ 	.word	0x05000015


	//   ....[72]....
        /*01b8*/ 	.word	0x05000015


	//   ....[73]....
        /*01bc*/ 	.word	0x05000015


	//   ....[74]....
        /*01c0*/ 	.word	0x05000015


	//   ....[75]....
        /*01c4*/ 	.word	0x05000015


	//   ....[76]....
        /*01c8*/ 	.word	0x05000015


	//   ....[77]....
        /*01cc*/ 	.word	0x05000015


	//   ....[78]....
        /*01d0*/ 	.word	0x05000015


	//   ....[79]....
        /*01d4*/ 	.word	0x05000015


	//   ....[80]....
        /*01d8*/ 	.word	0x05000015


	//   ....[81]....
        /*01dc*/ 	.word	0x05000015


	//   ....[82]....
        /*01e0*/ 	.word	0x05000015


	//   ....[83]....
        /*01e4*/ 	.word	0x05000015


	//   ....[84]....
        /*01e8*/ 	.word	0x05000015


	//   ....[85]....
        /*01ec*/ 	.word	0x05000015


	//   ....[86]....
        /*01f0*/ 	.word	0x05000015


	//   ....[87]....
        /*01f4*/ 	.word	0x05000015


	//   ....[88]....
        /*01f8*/ 	.word	0x05000015


	//   ....[89]....
        /*01fc*/ 	.word	0x05000015


	//   ....[90]....
        /*0200*/ 	.word	0x05000015


	//   ....[91]....
        /*0204*/ 	.word	0x05000015


	//   ....[92]....
        /*0208*/ 	.word	0x05000015


	//   ....[93]....
        /*020c*/ 	.word	0x05000015


	//   ....[94]....
        /*0210*/ 	.word	0x05000015


	//   ....[95]....
        /*0214*/ 	.word	0x05000015


	//----- nvinfo : EIATTR_COOP_GROUP_INSTR_OFFSETS
	.align		4
.L_224:
        /*0218*/ 	.byte	0x04, 0x28
        /*021a*/ 	.short	(.L_226 - .L_225)


	//   ....[0]....
.L_225:
        /*021c*/ 	.word	0x00000510


	//   ....[1]....
        /*0220*/ 	.word	0x000006d0


	//   ....[2]....
        /*0224*/ 	.word	0x000006f0


	//   ....[3]....
        /*0228*/ 	.word	0x00000710


	//   ....[4]....
        /*022c*/ 	.word	0x00000730


	//   ....[5]....
        /*0230*/ 	.word	0x00000750


	//   ....[6]....
        /*0234*/ 	.word	0x00000b40


	//   ....[7]....
        /*0238*/ 	.word	0x00000b60


	//   ....[8]....
        /*023c*/ 	.word	0x00000b80


	//   ....[9]....
        /*0240*/ 	.word	0x00000ba0


	//   ....[10]....
        /*0244*/ 	.word	0x00000bc0


	//   ....[11]....
        /*0248*/ 	.word	0x00000f70


	//   ....[12]....
        /*024c*/ 	.word	0x00001140


	//   ....[13]....
        /*0250*/ 	.word	0x000011a0


	//   ....[14]....
        /*0254*/ 	.word	0x00001240


	//   ....[15]....
        /*0258*/ 	.word	0x000012b0


	//   ....[16]....
        /*025c*/ 	.word	0x00001300


	//   ....[17]....
        /*0260*/ 	.word	0x00001340


	//   ....[18]....
        /*0264*/ 	.word	0x00001380


	//   ....[19]....
        /*0268*/ 	.word	0x00001390


	//   ....[20]....
        /*026c*/ 	.word	0x00001470


	//   ....[21]....
        /*0270*/ 	.word	0x00001640


	//   ....[22]....
        /*0274*/ 	.word	0x00001690


	//   ....[23]....
        /*0278*/ 	.word	0x000016f0


	//   ....[24]....
        /*027c*/ 	.word	0x00001750


	//   ....[25]....
        /*0280*/ 	.word	0x00001790


	//   ....[26]....
        /*0284*/ 	.word	0x000017d0


	//   ....[27]....
        /*0288*/ 	.word	0x00001810


	//   ....[28]....
        /*028c*/ 	.word	0x00001820


	//   ....[29]....
        /*0290*/ 	.word	0x00001cd0


	//   ....[30]....
        /*0294*/ 	.word	0x000027b0


	//   ....[31]....
        /*0298*/ 	.word	0x00002970


	//   ....[32]....
        /*029c*/ 	.word	0x00002990


	//   ....[33]....
        /*02a0*/ 	.word	0x000029b0


	//   ....[34]....
        /*02a4*/ 	.word	0x000029d0


	//   ....[35]....
        /*02a8*/ 	.word	0x000029f0


	//   ....[36]....
        /*02ac*/ 	.word	0x00002d70


	//   ....[37]....
        /*02b0*/ 	.word	0x00002d90


	//   ....[38]....
        /*02b4*/ 	.word	0x00002db0


	//   ....[39]....
        /*02b8*/ 	.word	0x00002dd0


	//   ....[40]....
        /*02bc*/ 	.word	0x00002df0


	//   ....[41]....
        /*02c0*/ 	.word	0x000031a0


	//   ....[42]....
        /*02c4*/ 	.word	0x00003370


	//   ....[43]....
        /*02c8*/ 	.word	0x000033d0


	//   ....[44]....
        /*02cc*/ 	.word	0x00003440


	//   ....[45]....
        /*02d0*/ 	.word	0x000034b0


	//   ....[46]....
        /*02d4*/ 	.word	0x00003500


	//   ....[47]....
        /*02d8*/ 	.word	0x00003550


	//   ....[48]....
        /*02dc*/ 	.word	0x000035b0


	//   ....[49]....
        /*02e0*/ 	.word	0x000035c0


	//   ....[50]....
        /*02e4*/ 	.word	0x00003680


	//   ....[51]....
        /*02e8*/ 	.word	0x00003850


	//   ....[52]....
        /*02ec*/ 	.word	0x000038a0


	//   ....[53]....
        /*02f0*/ 	.word	0x00003910


	//   ....[54]....
        /*02f4*/ 	.word	0x00003970


	//   ....[55]....
        /*02f8*/ 	.word	0x000039c0


	//   ....[56]....
        /*02fc*/ 	.word	0x00003a20


	//   ....[57]....
        /*0300*/ 	.word	0x00003a60


	//   ....[58]....
        /*0304*/ 	.word	0x00003a70


	//   ....[59]....
        /*0308*/ 	.word	0x00003ee0


	//   ....[60]....
        /*030c*/ 	.word	0x00004560


	//   ....[61]....
        /*0310*/ 	.word	0x000045e0


	//   ....[62]....
        /*0314*/ 	.word	0x00004670


	//   ....[63]....
        /*0318*/ 	.word	0x00004760


	//   ....[64]....
        /*031c*/ 	.word	0x00004800


	//   ....[65]....
        /*0320*/ 	.word	0x00004880


	//   ....[66]....
        /*0324*/ 	.word	0x00004910


	//   ....[67]....
        /*0328*/ 	.word	0x00004990


	//   ....[68]....
        /*032c*/ 	.word	0x000049c0


	//   ....[69]....
        /*0330*/ 	.word	0x00004a70


	//   ....[70]....
        /*0334*/ 	.word	0x00004af0


	//   ....[71]....
        /*0338*/ 	.word	0x00004b70


	//   ....[72]....
        /*033c*/ 	.word	0x00004c30


	//   ....[73]....
        /*0340*/ 	.word	0x00004cc0


	//   ....[74]....
        /*0344*/ 	.word	0x00004d40


	//   ....[75]....
        /*0348*/ 	.word	0x00004dc0


	//   ....[76]....
        /*034c*/ 	.word	0x00004e40


	//   ....[77]....
        /*0350*/ 	.word	0x00004ea0


	//   ....[78]....
        /*0354*/ 	.word	0x00004f10


	//   ....[79]....
        /*0358*/ 	.word	0x00004f90


	//   ....[80]....
        /*035c*/ 	.word	0x00005020


	//   ....[81]....
        /*0360*/ 	.word	0x000050d0


	//   ....[82]....
        /*0364*/ 	.word	0x00005180


	//   ....[83]....
        /*0368*/ 	.word	0x00005210


	//   ....[84]....
        /*036c*/ 	.word	0x000052a0


	//   ....[85]....
        /*0370*/ 	.word	0x00005340


	//   ....[86]....
        /*0374*/ 	.word	0x00005370


	//   ....[87]....
        /*0378*/ 	.word	0x00005420


	//   ....[88]....
        /*037c*/ 	.word	0x000054a0


	//   ....[89]....
        /*0380*/ 	.word	0x00005520


	//   ....[90]....
        /*0384*/ 	.word	0x000055e0


	//   ....[91]....
        /*0388*/ 	.word	0x00005690


	//   ....[92]....
        /*038c*/ 	.word	0x00005720


	//   ....[93]....
        /*0390*/ 	.word	0x000057a0


	//   ....[94]....
        /*0394*/ 	.word	0x00005830


	//   ....[95]....
        /*0398*/ 	.word	0x00005890


	//----- nvinfo : EIATTR_VRC_CTA_INIT_COUNT
	.align		4
.L_226:
        /*039c*/ 	.byte	0x02, 0x4a
	.zero		1
	.zero		1


	//----- nvinfo : EIATTR_EXIT_INSTR_OFFSETS
	.align		4
        /*03a0*/ 	.byte	0x04, 0x1c
        /*03a2*/ 	.short	(.L_228 - .L_227)


	//   ....[0]....
.L_227:
        /*03a4*/ 	.word	0x00001fa0


	//   ....[1]....
        /*03a8*/ 	.word	0x00001fc0


	//   ....[2]....
        /*03ac*/ 	.word	0x000044f0


	//   ....[3]....
        /*03b0*/ 	.word	0x00004510


	//----- nvinfo : EIATTR_MAX_THREADS
	.align		4
.L_228:
        /*03b4*/ 	.byte	0x04, 0x05
        /*03b6*/ 	.short	(.L_230 - .L_229)
.L_229:
        /*03b8*/ 	.word	0x00000180
        /*03bc*/ 	.word	0x00000001
        /*03c0*/ 	.word	0x00000001


	//----- nvinfo : EIATTR_CRS_STACK_SIZE
	.align		4
.L_230:
        /*03c4*/ 	.byte	0x04, 0x1e
        /*03c6*/ 	.short	(.L_232 - .L_231)
.L_231:
        /*03c8*/ 	.word	0x00000000


	//----- nvinfo : EIATTR_CBANK_PARAM_SIZE
	.align		4
.L_232:
        /*03cc*/ 	.byte	0x03, 0x19
        /*03ce*/ 	.short	0x0034


	//----- nvinfo : EIATTR_PARAM_CBANK
	.align		4
        /*03d0*/ 	.byte	0x04, 0x0a
        /*03d2*/ 	.short	(.L_234 - .L_233)
	.align		4
.L_233:
        /*03d4*/ 	.word	index@(.nv.constant0._ZN3cub18CUB_300001_SM_10006detail4scan16DeviceScanKernelINS2_10policy_hubIiiijN4cuda3std3__44plusIvEEE10Policy1000EN6thrust24THRUST_300001_SM_1000_NS6detail15normal_iteratorINSD_10device_ptrIiEEEESI_NS0_13ScanTileStateIiLb1EEES9_NS1_10InputValueIiPiEEjiLb0EiEEvT0_T1_T2_iT3_T4_T5_)
        /*03d8*/ 	.short	0x0380
        /*03da*/ 	.short	0x0034


	//----- nvinfo : EIATTR_SW_WAR
	.align		4
.L_234:
        /*03dc*/ 	.byte	0x04, 0x36
        /*03de*/ 	.short	(.L_236 - .L_235)
.L_235:
        /*03e0*/ 	.word	0x00000008
.L_236:


//--------------------- .nv.info._ZN3cub18CUB_300001_SM_10006detail4scan20DeviceScanInitKernelINS0_13ScanTileStateIiLb1EEEEEvT_i --------------------------
	.section	.nv.info._ZN3cub18CUB_300001_SM_10006detail4scan20DeviceScanInitKernelINS0_13ScanTileStateIiLb1EEEEEvT_i,"",@"SHT_CUDA_INFO"
	.sectionflags	@""
	.align	4


	//----- nvinfo : EIATTR_CUDA_API_VERSION
	.align		4
        /*0000*/ 	.byte	0x04, 0x37
        /*0002*/ 	.short	(.L_238 - .L_237)
.L_237:
        /*0004*/ 	.word	0x00000082


	//----- nvinfo : EIATTR_KPARAM_INFO
	.align		4
.L_238:
        /*0008*/ 	.byte	0x04, 0x17
        /*000a*/ 	.short	(.L_240 - .L_239)
.L_239:
        /*000c*/ 	.word	0x00000000
        /*0010*/ 	.short	0x0001
        /*0012*/ 	.short	0x0008
        /*0014*/ 	.byte	0x00, 0xf0, 0x11, 0x00


	//----- nvinfo : EIATTR_KPARAM_INFO
	.align		4
.L_240:
        /*0018*/ 	.byte	0x04, 0x17
        /*001a*/ 	.short	(.L_242 - .L_241)
.L_241:
        /*001c*/ 	.word	0x00000000
        /*0020*/ 	.short	0x0000
        /*0022*/ 	.short	0x0000
        /*0024*/ 	.byte	0x00, 0xf0, 0x21, 0x00


	//----- nvinfo : EIATTR_SPARSE_MMA_MASK
	.align		4
.L_242:
        /*0028*/ 	.byte	0x03, 0x50
        /*002a*/ 	.short	0x0000


	//----- nvinfo : EIATTR_MAXREG_COUNT
	.align		4
        /*002c*/ 	.byte	0x03, 0x1b
        /*002e*/ 	.short	0x00ff


	//----- nvinfo : EIATTR_MERCURY_ISA_VERSION
	.align		4
        /*0030*/ 	.byte	0x03, 0x5f
        /*0032*/ 	.short	0x0101


	//----- nvinfo : EIATTR_VRC_CTA_INIT_COUNT
	.align		4
        /*0034*/ 	.byte	0x02, 0x4a
	.zero		1
	.zero		1


	//----- nvinfo : EIATTR_EXIT_INSTR_OFFSETS
	.align		4
        /*0038*/ 	.byte	0x04, 0x1c
        /*003a*/ 	.short	(.L_244 - .L_243)


	//   ....[0]....
.L_243:
        /*003c*/ 	.word	0x000000f0


	//   ....[1]....
        /*0040*/ 	.word	0x00000130


	//----- nvinfo : EIATTR_CBANK_PARAM_SIZE
	.align		4
.L_244:
        /*0044*/ 	.byte	0x03, 0x19
        /*0046*/ 	.short	0x000c


	//----- nvinfo : EIATTR_PARAM_CBANK
	.align		4
        /*0048*/ 	.byte	0x04, 0x0a
        /*004a*/ 	.short	(.L_246 - .L_245)
	.align		4
.L_245:
        /*004c*/ 	.word	index@(.nv.constant0._ZN3cub18CUB_300001_SM_10006detail4scan20DeviceScanInitKernelINS0_13ScanTileStateIiLb1EEEEEvT_i)
        /*0050*/ 	.short	0x0380
        /*0052*/ 	.short	0x000c


	//----- nvinfo : EIATTR_SW_WAR
	.align		4
.L_246:
        /*0054*/ 	.byte	0x04, 0x36
        /*0056*/ 	.short	(.L_248 - .L_247)
.L_247:
        /*0058*/ 	.word	0x00000008
.L_248:


//--------------------- .nv.info._ZN3cub18CUB_300001_SM_10006detail6reduce28DeviceReduceSingleTileKernelINS2_10policy_hubIiyN4cuda3std3__44plusIiEEE10Policy1000EPiSC_iS9_iiNS7_10__identityEEEvT0_T1_T2_T3_T4_T6_ --------------------------
	.section	.nv.info._ZN3cub18CUB_300001_SM_10006detail6reduce28DeviceReduceSingleTileKernelINS2_10policy_hubIiyN4cuda3std3__44plusIiEEE10Policy1000EPiSC_iS9_iiNS7_10__identityEEEvT0_T1_T2_T3_T4_T6_,"",@"SHT_CUDA_INFO"
	.sectionflags	@""
	.align	4


	//----- nvinfo : EIATTR_CUDA_API_VERSION
	.align		4
        /*0000*/ 	.byte	0x04, 0x37
        /*0002*/ 	.short	(.L_250 - .L_249)
.L_249:
        /*0004*/ 	.word	0x00000082


	//----- nvinfo : EIATTR_KPARAM_INFO
	.align		4
.L_250:
        /*0008*/ 	.byte	0x04, 0x17
        /*000a*/ 	.short	(.L_252 - .L_251)
.L_251:
        /*000c*/ 	.word	0x00000000
        /*0010*/ 	.short	0x0005
        /*0012*/ 	.short	0x001c
        /*0014*/ 	.byte	0x00, 0xf0, 0x05, 0x00


	//----- nvinfo : EIATTR_KPARAM_INFO
	.align		4
.L_252:
        /*0018*/ 	.byte	0x04, 0x17
        /*001a*/ 	.short	(.L_254 - .L_253)
.L_253:
        /*001c*/ 	.word	0x00000000
        /*0020*/ 	.short	0x0004
        /*0022*/ 	.short	0x0018
        /*0024*/ 	.byte	0x00, 0xf0, 0x11, 0x00


	//----- nvinfo : EIATTR_KPARAM_INFO
	.align		4
.L_254:
        /*0028*/ 	.byte	0x04, 0x17
        /*002a*/ 	.short	(.L_256 - .L_255)
.L_255:
        /*002c*/ 	.word	0x00000000
        /*0030*/ 	.short	0x0003
        /*0032*/ 	.short	0x0014
        /*0034*/ 	.byte	0x00, 0xf0, 0x05, 0x00


	//----- nvinfo : EIATTR_KPARAM_INFO
	.align		4
.L_256:
        /*0038*/ 	.byte	0x04, 0x17
        /*003a*/ 	.short	(.L_258 - .L_257)
.L_257:
        /*003c*/ 	.word	0x00000000
        /*0040*/ 	.short	0x0002
        /*0042*/ 	.short	0x0010
        /*0044*/ 	.byte	0x00, 0xf0, 0x11, 0x00


	//----- nvinfo : EIATTR_KPARAM_INFO
	.align		4
.L_258:
        /*0048*/ 	.byte	0x04, 0x17
        /*004a*/ 	.short	(.L_260 - .L_259)
.L_259:
        /*004c*/ 	.word	0x00000000
        /*0050*/ 	.short	0x0001
        /*0052*/ 	.short	0x0008
        /*0054*/ 	.byte	0x00, 0xf5, 0x21, 0x00


	//----- nvinfo : EIATTR_KPARAM_INFO
	.align		4
.L_260:
        /*0058*/ 	.byte	0x04, 0x17
        /*005a*/ 	.short	(.L_262 - .L_261)
.L_261:
        /*005c*/ 	.word	0x00000000
        /*0060*/ 	.short	0x0000
        /*0062*/ 	.short	0x0000
        /*0064*/ 	.byte	0x00, 0xf5, 0x21, 0x00


	//----- nvinfo : EIATTR_SPARSE_MMA_MASK
	.align		4
.L_262:
        /*0068*/ 	.byte	0x03, 0x50
        /*006a*/ 	.short	0x0000


	//----- nvinfo : EIATTR_MAXREG_COUNT
	.align		4
        /*006c*/ 	.byte	0x03, 0x1b
        /*006e*/ 	.short	0x00ff


	//----- nvinfo : EIATTR_NUM_BARRIERS
	.align		4
        /*0070*/ 	.byte	0x02, 0x4c
        /*0072*/ 	.byte	0x01
	.zero		1


	//----- nvinfo : EIATTR_MERCURY_ISA_VERSION
	.align		4
        /*0074*/ 	.byte	0x03, 0x5f
        /*0076*/ 	.short	0x0101


	//----- nvinfo : EIATTR_COOP_GROUP_MASK_REGIDS
	.align		4
        /*0078*/ 	.byte	0x04, 0x29
        /*007a*/ 	.short	(.L_264 - .L_263)


	//   ....[0]....
.L_263:
        /*007c*/ 	.word	0xffffffff


	//   ....[1]....
        /*0080*/ 	.word	0xffffffff


	//   ....[2]....
        /*0084*/ 	.word	0xffffffff


	//   ....[3]....
        /*0088*/ 	.word	0xffffffff


	//   ....[4]....
        /*008c*/ 	.word	0xffffffff


	//   ....[5]....
        /*0090*/ 	.word	0xffffffff


	//   ....[6]....
        /*0094*/ 	.word	0xffffffff


	//   ....[7]....
        /*0098*/ 	.word	0xffffffff


	//   ....[8]....
        /*009c*/ 	.word	0xffffffff


	//   ....[9]....
        /*00a0*/ 	.word	0xffffffff


	//   ....[10]....
        /*00a4*/ 	.word	0xffffffff


	//   ....[11]....
        /*00a8*/ 	.word	0xffffffff


	//   ....[12]....
        /*00ac*/ 	.word	0xffffffff


	//   ....[13]....
        /*00b0*/ 	.word	0xffffffff


	//   ....[14]....
        /*00b4*/ 	.word	0xffffffff


	//   ....[15]....
        /*00b8*/ 	.word	0xffffffff


	//   ....[16]....
        /*00bc*/ 	.word	0xffffffff


	//   ....[17]....
        /*00c0*/ 	.word	0xffffffff


	//   ....[18]....
        /*00c4*/ 	.word	0xffffffff


	//   ....[19]....
        /*00c8*/ 	.word	0xffffffff


	//   ....[20]....
        /*00cc*/ 	.word	0xffffffff


	//   ....[21]....
        /*00d0*/ 	.word	0xffffffff


	//   ....[22]....
        /*00d4*/ 	.word	0xffffffff


	//   ....[23]....
        /*00d8*/ 	.word	0xffffffff


	//   ....[24]....
        /*00dc*/ 	.word	0xffffffff


	//   ....[25]....
        /*00e0*/ 	.word	0xffffffff


	//   ....[26]....
        /*00e4*/ 	.word	0xffffffff


	//   ....[27]....
        /*00e8*/ 	.word	0xffffffff


	//   ....[28]....
        /*00ec*/ 	.word	0xffffffff


	//   ....[29]....
        /*00f0*/ 	.word	0xffffffff


	//----- nvinfo : EIATTR_COOP_GROUP_INSTR_OFFSETS
	.align		4
.L_264:
        /*00f4*/ 	.byte	0x04, 0x28
        /*00f6*/ 	.short	(.L_266 - .L_265)


	//   ....[0]....
.L_265:
        /*00f8*/ 	.word	0x00000890


	//   ....[1]....
        /*00fc*/ 	.word	0x000008f0


	//   ....[2]....
        /*0100*/ 	.word	0x00000940


	//   ....[3]....
        /*0104*/ 	.word	0x000009b0


	//   ....[4]....
        /*0108*/ 	.word	0x00000a10


	//   ....[5]....
        /*010c*/ 	.word	0x00000ba0


	//   ....[6]....
        /*0110*/ 	.word	0x00000c40


	//   ....[7]....
        /*0114*/ 	.word	0x00000cc0


	//   ....[8]....
        /*0118*/ 	.word	0x00000d20


	//   ....[9]....
        /*011c*/ 	.word	0x00000d60


	//   ....[10]....
        /*0120*/ 	.word	0x000019d0


	//   ....[11]....
        /*0124*/ 	.word	0x00001a30


	//   ....[12]....
        /*0128*/ 	.word	0x00001a90


	//   ....[13]....
        /*012c*/ 	.word	0x00001af0


	//   ....[14]....
        /*0130*/ 	.word	0x00001b50


	//   ....[15]....
        /*0134*/ 	.word	0x000023f0


	//   ....[16]....
        /*0138*/ 	.word	0x00002450


	//   ....[17]....
        /*013c*/ 	.word	0x000024a0


	//   ....[18]....
        /*0140*/ 	.word	0x00002510


	//   ....[19]....
        /*0144*/ 	.word	0x00002570


	//   ....[20]....
        /*0148*/ 	.word	0x00002700


	//   ....[21]....
        /*014c*/ 	.word	0x00002790


	//   ....[22]....
        /*0150*/ 	.word	0x000027e0


	//   ....[23]....
        /*0154*/ 	.word	0x00002850


	//   ....[24]....
        /*0158*/ 	.word	0x000028c0


	//   ....[25]....
        /*015c*/ 	.word	0x000036a0


	//   ....[26]....
        /*0160*/ 	.word	0x00003700


	//   ....[27]....
        /*0164*/ 	.word	0x00003760


	//   ....[28]....
        /*0168*/ 	.word	0x000037c0


	//   ....[29]....
        /*016c*/ 	.word	0x00003820


	//----- nvinfo : EIATTR_VRC_CTA_INIT_COUNT
	.align		4
.L_266:
        /*0170*/ 	.byte	0x02, 0x4a
	.zero		1
	.zero		1


	//----- nvinfo : EIATTR_EXIT_INSTR_OFFSETS
	.align		4
        /*0174*/ 	.byte	0x04, 0x1c
        /*0176*/ 	.short	(.L_268 - .L_267)


	//   ....[0]....
.L_267:
        /*0178*/ 	.word	0x00000080


	//   ....[1]....
        /*017c*/ 	.word	0x000000c0


	//   ....[2]....
        /*0180*/ 	.word	0x00003940


	//   ....[3]....
        /*0184*/ 	.word	0x00003990


	//----- nvinfo : EIATTR_MAX_THREADS
	.align		4
.L_268:
        /*0188*/ 	.byte	0x04, 0x05
        /*018a*/ 	.short	(.L_270 - .L_269)
.L_269:
        /*018c*/ 	.word	0x00000100
        /*0190*/ 	.word	0x00000001
        /*0194*/ 	.word	0x00000001


	//----- nvinfo : EIATTR_CRS_STACK_SIZE
	.align		4
.L_270:
        /*0198*/ 	.byte	0x04, 0x1e
        /*019a*/ 	.short	(.L_272 - .L_271)
.L_271:
        /*019c*/ 	.word	0x00000000


	//----- nvinfo : EIATTR_CBANK_PARAM_SIZE
	.align		4
.L_272:
        /*01a0*/ 	.byte	0x03, 0x19
        /*01a2*/ 	.short	0x001d


	//----- nvinfo : EIATTR_PARAM_CBANK
	.align		4
        /*01a4*/ 	.byte	0x04, 0x0a
        /*01a6*/ 	.short	(.L_274 - .L_273)
	.align		4
.L_273:
        /*01a8*/ 	.word	index@(.nv.constant0._ZN3cub18CUB_300001_SM_10006detail6reduce28DeviceReduceSingleTileKernelINS2_10policy_hubIiyN4cuda3std3__44plusIiEEE10Policy1000EPiSC_iS9_iiNS7_10__identityEEEvT0_T1_T2_T3_T4_T6_)
        /*01ac*/ 	.short	0x0380
        /*01ae*/ 	.short	0x001d


	//----- nvinfo : EIATTR_SW_WAR
	.align		4
.L_274:
        /*01b0*/ 	.byte	0x04, 0x36
        /*01b2*/ 	.short	(.L_276 - .L_275)
.L_275:
        /*01b4*/ 	.word	0x00000008
.L_276:


//--------------------- .nv.info._ZN3cub18CUB_300001_SM_10006detail6reduce18DeviceReduceKernelINS2_10policy_hubIiyN4cuda3std3__44plusIiEEE10Policy1000EN6thrust24THRUST_300001_SM_1000_NS6detail15normal_iteratorINSD_10device_ptrIiEEEEyS9_iNS7_10__identityEEEvT0_PT3_T1_NS0_13GridEvenShareISN_EET2_T4_ --------------------------
	.section	.nv.info._ZN3cub18CUB_300001_SM_10006detail6reduce18DeviceReduceKernelINS2_10policy_hubIiyN4cuda3std3__44plusIiEEE10Policy1000EN6thrust24THRUST_300001_SM_1000_NS6detail15normal_iteratorINSD_10device_ptrIiEEEEyS9_iNS7_10__identityEEEvT0_PT3_T1_NS0_13GridEvenShareISN_EET2_T4_,"",@"SHT_CUDA_INFO"
	.sectionflags	@""
	.align	4


	//----- nvinfo : EIATTR_CUDA_API_VERSION
	.align		4
        /*0000*/ 	.byte	0x04, 0x37
        /*0002*/ 	.short	(.L_278 - .L_277)
.L_277:
        /*0004*/ 	.word	0x00000082


	//----- nvinfo : EIATTR_KPARAM_INFO
	.align		4
.L_278:
        /*0008*/ 	.byte	0x04, 0x17
        /*000a*/ 	.short	(.L_280 - .L_279)
.L_279:
        /*000c*/ 	.word	0x00000000
        /*0010*/ 	.short	0x0005
        /*0012*/ 	.short	0x0061
        /*0014*/ 	.byte	0x00, 0xf0, 0x05, 0x00


	//----- nvinfo : EIATTR_KPARAM_INFO
	.align		4
.L_280:
        /*0018*/ 	.byte	0x04, 0x17
        /*001a*/ 	.short	(.L_282 - .L_281)
.L_281:
        /*001c*/ 	.word	0x00000000
        /*0020*/ 	.short	0x0004
        /*0022*/ 	.short	0x0060
        /*0024*/ 	.byte	0x00, 0xf0, 0x05, 0x00


	//----- nvinfo : EIATTR_KPARAM_INFO
	.align		4
.L_282:
        /*0028*/ 	.byte	0x04, 0x17
        /*002a*/ 	.short	(.L_284 - .L_283)
.L_283:
        /*002c*/ 	.word	0x00000000
        /*0030*/ 	.short	0x0003
        /*0032*/ 	.short	0x0018
        /*0034*/ 	.byte	0x00, 0xf0, 0x21, 0x01


	//----- nvinfo : EIATTR_KPARAM_INFO
	.align		4
.L_284:
        /*0038*/ 	.byte	0x04, 0x17
        /*003a*/ 	.short	(.L_286 - .L_285)
.L_285:
        /*003c*/ 	.word	0x00000000
        /*0040*/ 	.short	0x0002
        /*0042*/ 	.short	0x0010
        /*0044*/ 	.byte	0x00, 0xf0, 0x21, 0x00


	//----- nvinfo : EIATTR_KPARAM_INFO
	.align		4
.L_286:
        /*0048*/ 	.byte	0x04, 0x17
        /*004a*/ 	.short	(.L_288 - .L_287)
.L_287:
        /*004c*/ 	.word	0x00000000
        /*0050*/ 	.short	0x0001
        /*0052*/ 	.short	0x0008
        /*0054*/ 	.byte	0x00, 0xf5, 0x21, 0x00


	//----- nvinfo : EIATTR_KPARAM_INFO
	.align		4
.L_288:
        /*0058*/ 	.byte	0x04, 0x17
        /*005a*/ 	.short	(.L_290 - .L_289)
.L_289:
        /*005c*/ 	.word	0x00000000
        /*0060*/ 	.short	0x0000
        /*0062*/ 	.short	0x0000
        /*0064*/ 	.byte	0x00, 0xf0, 0x21, 0x00


	//----- nvinfo : EIATTR_SPARSE_MMA_MASK
	.align		4
.L_290:
        /*0068*/ 	.byte	0x03, 0x50
        /*006a*/ 	.short	0x0000


	//----- nvinfo : EIATTR_MAXREG_COUNT
	.align		4
        /*006c*/ 	.byte	0x03, 0x1b
        /*006e*/ 	.short	0x00ff


	//----- nvinfo : EIATTR_NUM_BARRIERS
	.align		4
        /*0070*/ 	.byte	0x02, 0x4c
        /*0072*/ 	.byte	0x01
	.zero		1


	//----- nvinfo : EIATTR_MERCURY_ISA_VERSION
	.align		4
        /*0074*/ 	.byte	0x03, 0x5f
        /*0076*/ 	.short	0x0101


	//----- nvinfo : EIATTR_COOP_GROUP_MASK_REGIDS
	.align		4
        /*0078*/ 	.byte	0x04, 0x29
        /*007a*/ 	.short	(.L_292 - .L_291)


	//   ....[0]....
.L_291:
        /*007c*/ 	.word	0xffffffff


	//   ....[1]....
        /*0080*/ 	.word	0xffffffff


	//   ....[2]....
        /*0084*/ 	.word	0xffffffff


	//   ....[3]....
        /*0088*/ 	.word	0xffffffff


	//   ....[4]....
        /*008c*/ 	.word	0xffffffff


	//   ....[5]....
        /*0090*/ 	.word	0xffffffff


	//   ....[6]....
        /*0094*/ 	.word	0xffffffff


	//   ....[7]....
        /*0098*/ 	.word	0xffffffff


	//   ....[8]....
        /*009c*/ 	.word	0xffffffff


	//   ....[9]....
        /*00a0*/ 	.word	0xffffffff


	//   ....[10]....
        /*00a4*/ 	.word	0xffffffff


	//   ....[11]....
        /*00a8*/ 	.word	0xffffffff


	//   ....[12]....
        /*00ac*/ 	.word	0xffffffff


	//   ....[13]....
        /*00b0*/ 	.word	0xffffffff


	//   ....[14]....
        /*00b4*/ 	.word	0xffffffff


	//----- nvinfo : EIATTR_COOP_GROUP_INSTR_OFFSETS
	.align		4
.L_292:
        /*00b8*/ 	.byte	0x04, 0x28
        /*00ba*/ 	.short	(.L_294 - .L_293)


	//   ....[0]....
.L_293:
        /*00bc*/ 	.word	0x000008e0


	//   ....[1]....
        /*00c0*/ 	.word	0x00000940


	//   ....[2]....
        /*00c4*/ 	.word	0x000009a0


	//   ....[3]....
        /*00c8*/ 	.word	0x00000a00


	//   ....[4]....
        /*00cc*/ 	.word	0x00000a60


	//   ....[5]....
        /*00d0*/ 	.word	0x00000bf0


	//   ....[6]....
        /*00d4*/ 	.word	0x00000c90


	//   ....[7]....
        /*00d8*/ 	.word	0x00000d10


	//   ....[8]....
        /*00dc*/ 	.word	0x00000d70


	//   ....[9]....
        /*00e0*/ 	.word	0x00000db0


	//   ....[10]....
        /*00e4*/ 	.word	0x00001db0


	//   ....[11]....
        /*00e8*/ 	.word	0x00001e10


	//   ....[12]....
        /*00ec*/ 	.word	0x00001e70


	//   ....[13]....
        /*00f0*/ 	.word	0x00001ed0


	//   ....[14]....
        /*00f4*/ 	.word	0x00001f30


	//----- nvinfo : EIATTR_VRC_CTA_INIT_COUNT
	.align		4
.L_294:
        /*00f8*/ 	.byte	0x02, 0x4a
	.zero		1
	.zero		1


	//----- nvinfo : EIATTR_EXIT_INSTR_OFFSETS
	.align		4
        /*00fc*/ 	.byte	0x04, 0x1c
        /*00fe*/ 	.short	(.L_296 - .L_295)


	//   ....[0]....
.L_295:
        /*0100*/ 	.word	0x00002050


	//   ....[1]....
        /*0104*/ 	.word	0x000020b0


	//----- nvinfo : EIATTR_MAX_THREADS
	.align		4
.L_296:
        /*0108*/ 	.byte	0x04, 0x05
        /*010a*/ 	.short	(.L_298 - .L_297)
.L_297:
        /*010c*/ 	.word	0x00000100
        /*0110*/ 	.word	0x00000001
        /*0114*/ 	.word	0x00000001


	//----- nvinfo : EIATTR_CRS_STACK_SIZE
	.align		4
.L_298:
        /*0118*/ 	.byte	0x04, 0x1e
        /*011a*/ 	.short	(.L_300 - .L_299)
.L_299:
        /*011c*/ 	.word	0x00000000


	//----- nvinfo : EIATTR_CBANK_PARAM_SIZE
	.align		4
.L_300:
        /*0120*/ 	.byte	0x03, 0x19
        /*0122*/ 	.short	0x0062


	//----- nvinfo : EIATTR_PARAM_CBANK
	.align		4
        /*0124*/ 	.byte	0x04, 0x0a
        /*0126*/ 	.short	(.L_302 - .L_301)
	.align		4
.L_301:
        /*0128*/ 	.word	index@(.nv.constant0._ZN3cub18CUB_300001_SM_10006detail6reduce18DeviceReduceKernelINS2_10policy_hubIiyN4cuda3std3__44plusIiEEE10Policy1000EN6thrust24THRUST_300001_SM_1000_NS6detail15normal_iteratorINSD_10device_ptrIiEEEEyS9_iNS7_10__identityEEEvT0_PT3_T1_NS0_13GridEvenShareISN_EET2_T4_)
        /*012c*/ 	.short	0x0380
        /*012e*/ 	.short	0x0062


	//----- nvinfo : EIATTR_SW_WAR
	.align		4
.L_302:
        /*0130*/ 	.byte	0x04, 0x36
        /*0132*/ 	.short	(.L_304 - .L_303)
.L_303:
        /*0134*/ 	.word	0x00000008
.L_304:


//--------------------- .nv.info._ZN3cub18CUB_300001_SM_10006detail6reduce28DeviceReduceSingleTileKernelINS2_10policy_hubIiyN4cuda3std3__44plusIiEEE10Policy1000EN6thrust24THRUST_300001_SM_1000_NS6detail15normal_iteratorINSD_10device_ptrIiEEEEPiyS9_iiNS7_10__identityEEEvT0_T1_T2_T3_T4_T6_ --------------------------
	.section	.nv.info._ZN3cub18CUB_300001_SM_10006detail6reduce28DeviceReduceSingleTileKernelINS2_10policy_hubIiyN4cuda3std3__44plusIiEEE10Policy1000EN6thrust24THRUST_300001_SM_1000_NS6detail15normal_iteratorINSD_10device_ptrIiEEEEPiyS9_iiNS7_10__identityEEEvT0_T1_T2_T3_T4_T6_,"",@"SHT_CUDA_INFO"
	.sectionflags	@""
	.align	4


	//----- nvinfo : EIATTR_CUDA_API_VERSION
	.align		4
        /*0000*/ 	.byte	0x04, 0x37
        /*0002*/ 	.short	(.L_306 - .L_305)
.L_305:
        /*0004*/ 	.word	0x00000082


	//----- nvinfo : EIATTR_KPARAM_INFO
	.align		4
.L_306:
        /*0008*/ 	.byte	0x04, 0x17
        /*000a*/ 	.short	(.L_308 - .L_307)
.L_307:
        /*000c*/ 	.word	0x00000000
        /*0010*/ 	.short	0x0005
        /*0012*/ 	.short	0x0020
        /*0014*/ 	.byte	0x00, 0xf0, 0x05, 0x00


	//----- nvinfo : EIATTR_KPARAM_INFO
	.align		4
.L_308:
        /*0018*/ 	.byte	0x04, 0x17
        /*001a*/ 	.short	(.L_310 - .L_309)
.L_309:
        /*001c*/ 	.word	0x00000000
        /*0020*/ 	.short	0x0004
        /*0022*/ 	.short	0x001c
        /*0024*/ 	.byte	0x00, 0xf0, 0x11, 0x00


	//----- nvinfo : EIATTR_KPARAM_INFO
	.align		4
.L_310:
        /*0028*/ 	.byte	0x04, 0x17
        /*002a*/ 	.short	(.L_312 - .L_311)
.L_311:
        /*002c*/ 	.word	0x00000000
        /*0030*/ 	.short	0x0003
        /*0032*/ 	.short	0x0018
        /*0034*/ 	.byte	0x00, 0xf0, 0x05, 0x00


	//----- nvinfo : EIATTR_KPARAM_INFO
	.align		4
.L_312:
        /*0038*/ 	.byte	0x04, 0x17
        /*003a*/ 	.short	(.L_314 - .L_313)
.L_313:
        /*003c*/ 	.word	0x00000000
        /*0040*/ 	.short	0x0002
        /*0042*/ 	.short	0x0010
        /*0044*/ 	.byte	0x00, 0xf0, 0x21, 0x00


	//----- nvinfo : EIATTR_KPARAM_INFO
	.align		4
.L_314:
        /*0048*/ 	.byte	0x04, 0x17
        /*004a*/ 	.short	(.L_316 - .L_315)
.L_315:
        /*004c*/ 	.word	0x00000000
        /*0050*/ 	.short	0x0001
        /*0052*/ 	.short	0x0008
        /*0054*/ 	.byte	0x00, 0xf5, 0x21, 0x00


	//----- nvinfo : EIATTR_KPARAM_INFO
	.align		4
.L_316:
        /*0058*/ 	.byte	0x04, 0x17
        /*005a*/ 	.short	(.L_318 - .L_317)
.L_317:
        /*005c*/ 	.word	0x00000000
        /*0060*/ 	.short	0x0000
        /*0062*/ 	.short	0x0000
        /*0064*/ 	.byte	0x00, 0xf0, 0x21, 0x00


	//----- nvinfo : EIATTR_SPARSE_MMA_MASK
	.align		4
.L_318:
        /*0068*/ 	.byte	0x03, 0x50
        /*006a*/ 	.short	0x0000


	//----- nvinfo : EIATTR_MAXREG_COUNT
	.align		4
        /*006c*/ 	.byte	0x03, 0x1b
        /*006e*/ 	.short	0x00ff


	//----- nvinfo : EIATTR_NUM_BARRIERS
	.align		4
        /*0070*/ 	.byte	0x02, 0x4c
        /*0072*/ 	.byte	0x01
	.zero		1


	//----- nvinfo : EIATTR_MERCURY_ISA_VERSION
	.align		4
        /*0074*/ 	.byte	0x03, 0x5f
        /*0076*/ 	.short	0x0101


	//----- nvinfo : EIATTR_COOP_GROUP_MASK_REGIDS
	.align		4
        /*0078*/ 	.byte	0x04, 0x29
        /*007a*/ 	.short	(.L_320 - .L_319)


	//   ....[0]....
.L_319:
        /*007c*/ 	.word	0xffffffff


	//   ....[1]....
        /*0080*/ 	.word	0xffffffff


	//   ....[2]....
        /*0084*/ 	.word	0xffffffff


	//   ....[3]....
        /*0088*/ 	.word	0xffffffff


	//   ....[4]....
        /*008c*/ 	.word	0xffffffff


	//   ....[5]....
        /*0090*/ 	.word	0xffffffff


	//   ....[6]....
        /*0094*/ 	.word	0xffffffff


	//   ....[7]....
        /*0098*/ 	.word	0xffffffff


	//   ....[8]....
        /*009c*/ 	.word	0xffffffff


	//   ....[9]....
        /*00a0*/ 	.word	0xffffffff


	//   ....[10]....
        /*00a4*/ 	.word	0xffffffff


	//   ....[11]....
        /*00a8*/ 	.word	0xffffffff


	//   ....[12]....
        /*00ac*/ 	.word	0xffffffff


	//   ....[13]....
        /*00b0*/ 	.word	0xffffffff


	//   ....[14]....
        /*00b4*/ 	.word	0xffffffff


	//----- nvinfo : EIATTR_COOP_GROUP_INSTR_OFFSETS
	.align		4
.L_320:
        /*00b8*/ 	.byte	0x04, 0x28
        /*00ba*/ 	.short	(.L_322 - .L_321)


	//   ....[0]....
.L_321:
        /*00bc*/ 	.word	0x00000850


	//   ....[1]....
        /*00c0*/ 	.word	0x000008b0


	//   ....[2]....
        /*00c4*/ 	.word	0x00000910


	//   ....[3]....
        /*00c8*/ 	.word	0x00000970


	//   ....[4]....
        /*00cc*/ 	.word	0x000009d0


	//   ....[5]....
        /*00d0*/ 	.word	0x00000b60


	//   ....[6]....
        /*00d4*/ 	.word	0x00000c00


	//   ....[7]....
        /*00d8*/ 	.word	0x00000c80


	//   ....[8]....
        /*00dc*/ 	.word	0x00000ce0


	//   ....[9]....
        /*00e0*/ 	.word	0x00000d20


	//   ....[10]....
        /*00e4*/ 	.word	0x00001b90


	//   ....[11]....
        /*00e8*/ 	.word	0x00001bf0


	//   ....[12]....
        /*00ec*/ 	.word	0x00001c50


	//   ....[13]....
        /*00f0*/ 	.word	0x00001cb0


	//   ....[14]....
        /*00f4*/ 	.word	0x00001d10


	//----- nvinfo : EIATTR_VRC_CTA_INIT_COUNT
	.align		4
.L_322:
        /*00f8*/ 	.byte	0x02, 0x4a
	.zero		1
	.zero		1


	//----- nvinfo : EIATTR_EXIT_INSTR_OFFSETS
	.align		4
        /*00fc*/ 	.byte	0x04, 0x1c
        /*00fe*/ 	.short	(.L_324 - .L_323)


	//   ....[0]....
.L_323:
        /*0100*/ 	.word	0x000000a0


	//   ....[1]....
        /*0104*/ 	.word	0x000000e0


	//   ....[2]....
        /*0108*/ 	.word	0x00001e20


	//   ....[3]....
        /*010c*/ 	.word	0x00001e70


	//----- nvinfo : EIATTR_MAX_THREADS
	.align		4
.L_324:
        /*0110*/ 	.byte	0x04, 0x05
        /*0112*/ 	.short	(.L_326 - .L_325)
.L_325:
        /*0114*/ 	.word	0x00000100
        /*0118*/ 	.word	0x00000001
        /*011c*/ 	.word	0x00000001


	//----- nvinfo : EIATTR_CRS_STACK_SIZE
	.align		4
.L_326:
        /*0120*/ 	.byte	0x04, 0x1e
        /*0122*/ 	.short	(.L_328 - .L_327)
.L_327:
        /*0124*/ 	.word	0x00000000


	//----- nvinfo : EIATTR_CBANK_PARAM_SIZE
	.align		4
.L_328:
        /*0128*/ 	.byte	0x03, 0x19
        /*012a*/ 	.short	0x0021


	//----- nvinfo : EIATTR_PARAM_CBANK
	.align		4
        /*012c*/ 	.byte	0x04, 0x0a
        /*012e*/ 	.short	(.L_330 - .L_329)
	.align		4
.L_329:
        /*0130*/ 	.word	index@(.nv.constant0._ZN3cub18CUB_300001_SM_10006detail6reduce28DeviceReduceSingleTileKernelINS2_10policy_hubIiyN4cuda3std3__44plusIiEEE10Policy1000EN6thrust24THRUST_300001_SM_1000_NS6detail15normal_iteratorINSD_10device_ptrIiEEEEPiyS9_iiNS7_10__identityEEEvT0_T1_T2_T3_T4_T6_)
        /*0134*/ 	.short	0x0380
        /*0136*/ 	.short	0x0021


	//----- nvinfo : EIATTR_SW_WAR
	.align		4
.L_330:
        /*0138*/ 	.byte	0x04, 0x36
        /*013a*/ 	.short	(.L_332 - .L_331)
.L_331:
        /*013c*/ 	.word	0x00000008
.L_332:


//--------------------- .nv.info._ZN3cub18CUB_300001_SM_10006detail6reduce28DeviceReduceSingleTileKernelINS2_10policy_hubIijN4cuda3std3__44plusIiEEE10Policy1000EPiSC_iS9_iiNS7_10__identityEEEvT0_T1_T2_T3_T4_T6_ --------------------------
	.section	.nv.info._ZN3cub18CUB_300001_SM_10006detail6reduce28DeviceReduceSingleTileKernelINS2_10policy_hubIijN4cuda3std3__44plusIiEEE10Policy1000EPiSC_iS9_iiNS7_10__identityEEEvT0_T1_T2_T3_T4_T6_,"",@"SHT_CUDA_INFO"
	.sectionflags	@""
	.align	4


	//----- nvinfo : EIATTR_CUDA_API_VERSION
	.align		4
        /*0000*/ 	.byte	0x04, 0x37
        /*0002*/ 	.short	(.L_334 - .L_333)
.L_333:
        /*0004*/ 	.word	0x00000082


	//----- nvinfo : EIATTR_KPARAM_INFO
	.align		4
.L_334:
        /*0008*/ 	.byte	0x04, 0x17
        /*000a*/ 	.short	(.L_336 - .L_335)
.L_335:
        /*000c*/ 	.word	0x00000000
        /*0010*/ 	.short	0x0005
        /*0012*/ 	.short	0x001c
        /*0014*/ 	.byte	0x00, 0xf0, 0x05, 0x00


	//----- nvinfo : EIATTR_KPARAM_INFO
	.align		4
.L_336:
        /*0018*/ 	.byte	0x04, 0x17
        /*001a*/ 	.short	(.L_338 - .L_337)
.L_337:
        /*001c*/ 	.word	0x00000000
        /*0020*/ 	.short	0x0004
        /*0022*/ 	.short	0x0018
        /*0024*/ 	.byte	0x00, 0xf0, 0x11, 0x00


	//----- nvinfo : EIATTR_KPARAM_INFO
	.align		4
.L_338:
        /*0028*/ 	.byte	0x04, 0x17
        /*002a*/ 	.short	(.L_340 - .L_339)
.L_339:
        /*002c*/ 	.word	0x00000000
        /*0030*/ 	.short	0x0003
        /*0032*/ 	.short	0x0014
        /*0034*/ 	.byte	0x00, 0xf0, 0x05, 0x00


	//----- nvinfo : EIATTR_KPARAM_INFO
	.align		4
.L_340:
        /*0038*/ 	.byte	0x04, 0x17
        /*003a*/ 	.short	(.L_342 - .L_341)
.L_341:
        /*003c*/ 	.word	0x00000000
        /*0040*/ 	.short	0x0002
        /*0042*/ 	.short	0x0010
        /*0044*/ 	.byte	0x00, 0xf0, 0x11, 0x00


	//----- nvinfo : EIATTR_KPARAM_INFO
	.align		4
.L_342:
        /*0048*/ 	.byte	0x04, 0x17
        /*004a*/ 	.short	(.L_344 - .L_343)
.L_343:
        /*004c*/ 	.word	0x00000000
        /*0050*/ 	.short	0x0001
        /*0052*/ 	.short	0x0008
        /*0054*/ 	.byte	0x00, 0xf5, 0x21, 0x00


	//----- nvinfo : EIATTR_KPARAM_INFO
	.align		4
.L_344:
        /*0058*/ 	.byte	0x04, 0x17
        /*005a*/ 	.short	(.L_346 - .L_345)
.L_345:
        /*005c*/ 	.word	0x00000000
        /*0060*/ 	.short	0x0000
        /*0062*/ 	.short	0x0000
        /*0064*/ 	.byte	0x00, 0xf5, 0x21, 0x00


	//----- nvinfo : EIATTR_SPARSE_MMA_MASK
	.align		4
.L_346:
        /*0068*/ 	.byte	0x03, 0x50
        /*006a*/ 	.short	0x0000


	//----- nvinfo : EIATTR_MAXREG_COUNT
	.align		4
        /*006c*/ 	.byte	0x03, 0x1b
        /*006e*/ 	.short	0x00ff


	//----- nvinfo : EIATTR_NUM_BARRIERS
	.align		4
        /*0070*/ 	.byte	0x02, 0x4c
        /*0072*/ 	.byte	0x01
	.zero		1


	//----- nvinfo : EIATTR_MERCURY_ISA_VERSION
	.align		4
        /*0074*/ 	.byte	0x03, 0x5f
        /*0076*/ 	.short	0x0101


	//----- nvinfo : EIATTR_COOP_GROUP_MASK_REGIDS
	.align		4
        /*0078*/ 	.byte	0x04, 0x29
        /*007a*/ 	.short	(.L_348 - .L_347)


	//   ....[0]....
.L_347:
        /*007c*/ 	.word	0xffffffff


	//   ....[1]....
        /*0080*/ 	.word	0xffffffff


	//   ....[2]....
        /*0084*/ 	.word	0xffffffff


	//   ....[3]....
        /*0088*/ 	.word	0xffffffff


	//   ....[4]....
        /*008c*/ 	.word	0xffffffff


	//   ....[5]....
        /*0090*/ 	.word	0xffffffff


	//   ....[6]....
        /*0094*/ 	.word	0xffffffff


	//   ....[7]....
        /*0098*/ 	.word	0xffffffff


	//   ....[8]....
        /*009c*/ 	.word	0xffffffff


	//   ....[9]....
        /*00a0*/ 	.word	0xffffffff


	//   ....[10]....
        /*00a4*/ 	.word	0xffffffff


	//   ....[11]....
        /*00a8*/ 	.word	0xffffffff


	//   ....[12]....
        /*00ac*/ 	.word	0xffffffff


	//   ....[13]....
        /*00b0*/ 	.word	0xffffffff


	//   ....[14]....
        /*00b4*/ 	.word	0xffffffff


	//   ....[15]....
        /*00b8*/ 	.word	0xffffffff


	//   ....[16]....
        /*00bc*/ 	.word	0xffffffff


	//   ....[17]....
        /*00c0*/ 	.word	0xffffffff


	//   ....[18]....
        /*00c4*/ 	.word	0xffffffff


	//   ....[19]....
        /*00c8*/ 	.word	0xffffffff


	//   ....[20]....
        /*00cc*/ 	.word	0xffffffff


	//   ....[21]....
        /*00d0*/ 	.word	0xffffffff


	//   ....[22]....
        /*00d4*/ 	.word	0xffffffff


	//   ....[23]....
        /*00d8*/ 	.word	0xffffffff


	//   ....[24]....
        /*00dc*/ 	.word	0xffffffff


	//   ....[25]....
        /*00e0*/ 	.word	0xffffffff


	//   ....[26]....
        /*00e4*/ 	.word	0xffffffff


	//   ....[27]....
        /*00e8*/ 	.word	0xffffffff


	//   ....[28]....
        /*00ec*/ 	.word	0xffffffff


	//   ....[29]....
        /*00f0*/ 	.word	0xffffffff


	//----- nvinfo : EIATTR_COOP_GROUP_INSTR_OFFSETS
	.align		4
.L_348:
        /*00f4*/ 	.byte	0x04, 0x28
        /*00f6*/ 	.short	(.L_350 - .L_349)


	//   ....[0]....
.L_349:
        /*00f8*/ 	.word	0x00000890


	//   ....[1]....
        /*00fc*/ 	.word	0x000008f0


	//   ....[2]....
        /*0100*/ 	.word	0x00000940


	//   ....[3]....
        /*0104*/ 	.word	0x000009b0


	//   ....[4]....
        /*0108*/ 	.word	0x00000a10


	//   ....[5]....
        /*010c*/ 	.word	0x00000ba0


	//   ....[6]....
        /*0110*/ 	.word	0x00000c40


	//   ....[7]....
        /*0114*/ 	.word	0x00000cc0


	//   ....[8]....
        /*0118*/ 	.word	0x00000d20


	//   ....[9]....
        /*011c*/ 	.word	0x00000d60


	//   ....[10]....
        /*0120*/ 	.word	0x000019d0


	//   ....[11]....
        /*0124*/ 	.word	0x00001a30


	//   ....[12]....
        /*0128*/ 	.word	0x00001a90


	//   ....[13]....
        /*012c*/ 	.word	0x00001af0


	//   ....[14]....
        /*0130*/ 	.word	0x00001b50


	//   ....[15]....
        /*0134*/ 	.word	0x000023f0


	//   ....[16]....
        /*0138*/ 	.word	0x00002450


	//   ....[17]....
        /*013c*/ 	.word	0x000024a0


	//   ....[18]....
        /*0140*/ 	.word	0x00002510


	//   ....[19]....
        /*0144*/ 	.word	0x00002570


	//   ....[20]....
        /*0148*/ 	.word	0x00002700


	//   ....[21]....
        /*014c*/ 	.word	0x00002790


	//   ....[22]....
        /*0150*/ 	.word	0x000027e0


	//   ....[23]....
        /*0154*/ 	.word	0x00002850


	//   ....[24]....
        /*0158*/ 	.word	0x000028c0


	//   ....[25]....
        /*015c*/ 	.word	0x000036a0


	//   ....[26]....
        /*0160*/ 	.word	0x00003700


	//   ....[27]....
        /*0164*/ 	.word	0x00003760


	//   ....[28]....
        /*0168*/ 	.word	0x000037c0


	//   ....[29]....
        /*016c*/ 	.word	0x00003820


	//----- nvinfo : EIATTR_VRC_CTA_INIT_COUNT
	.align		4
.L_350:
        /*0170*/ 	.byte	0x02, 0x4a
	.zero		1
	.zero		1


	//----- nvinfo : EIATTR_EXIT_INSTR_OFFSETS
	.align		4
        /*0174*/ 	.byte	0x04, 0x1c
        /*0176*/ 	.short	(.L_352 - .L_351)


	//   ....[0]....
.L_351:
        /*0178*/ 	.word	0x00000080


	//   ....[1]....
        /*017c*/ 	.word	0x000000c0


	//   ....[2]....
        /*0180*/ 	.word	0x00003940


	//   ....[3]....
        /*0184*/ 	.word	0x00003990


	//----- nvinfo : EIATTR_MAX_THREADS
	.align		4
.L_352:
        /*0188*/ 	.byte	0x04, 0x05
        /*018a*/ 	.short	(.L_354 - .L_353)
.L_353:
        /*018c*/ 	.word	0x00000100
        /*0190*/ 	.word	0x00000001
        /*0194*/ 	.word	0x00000001


	//----- nvinfo : EIATTR_CRS_STACK_SIZE
	.align		4
.L_354:
        /*0198*/ 	.byte	0x04, 0x1e
        /*019a*/ 	.short	(.L_356 - .L_355)
.L_355:
        /*019c*/ 	.word	0x00000000


	//----- nvinfo : EIATTR_CBANK_PARAM_SIZE
	.align		4
.L_356:
        /*01a0*/ 	.byte	0x03, 0x19
        /*01a2*/ 	.short	0x001d


	//----- nvinfo : EIATTR_PARAM_CBANK
	.align		4
        /*01a4*/ 	.byte	0x04, 0x0a
        /*01a6*/ 	.short	(.L_358 - .L_357)
	.align		4
.L_357:
        /*01a8*/ 	.word	index@(.nv.constant0._ZN3cub18CUB_300001_SM_10006detail6reduce28DeviceReduceSingleTileKernelINS2_10policy_hubIijN4cuda3std3__44plusIiEEE10Policy1000EPiSC_iS9_iiNS7_10__identityEEEvT0_T1_T2_T3_T4_T6_)
        /*01ac*/ 	.short	0x0380
        /*01ae*/ 	.short	0x001d


	//----- nvinfo : EIATTR_SW_WAR
	.align		4
.L_358:
        /*01b0*/ 	.byte	0x04, 0x36
        /*01b2*/ 	.short	(.L_360 - .L_359)
.L_359:
        /*01b4*/ 	.word	0x00000008
.L_360:


//--------------------- .nv.info._ZN3cub18CUB_300001_SM_10006detail6reduce18DeviceReduceKernelINS2_10policy_hubIijN4cuda3std3__44plusIiEEE10Policy1000EN6thrust24THRUST_300001_SM_1000_NS6detail15normal_iteratorINSD_10device_ptrIiEEEEjS9_iNS7_10__identityEEEvT0_PT3_T1_NS0_13GridEvenShareISN_EET2_T4_ --------------------------
	.section	.nv.info._ZN3cub18CUB_300001_SM_10006detail6reduce18DeviceReduceKernelINS2_10policy_hubIijN4cuda3std3__44plusIiEEE10Policy1000EN6thrust24THRUST_300001_SM_1000_NS6detail15normal_iteratorINSD_10device_ptrIiEEEEjS9_iNS7_10__identityEEEvT0_PT3_T1_NS0_13GridEvenShareISN_EET2_T4_,"",@"SHT_CUDA_INFO"
	.sectionflags	@""
	.align	4


	//----- nvinfo : EIATTR_CUDA_API_VERSION
	.align		4
        /*0000*/ 	.byte	0x04, 0x37
        /*0002*/ 	.short	(.L_362 - .L_361)
.L_361:
        /*0004*/ 	.word	0x00000082


	//----- nvinfo : EIATTR_KPARAM_INFO
	.align		4
.L_362:
        /*0008*/ 	.byte	0x04, 0x17
        /*000a*/ 	.short	(.L_364 - .L_363)
.L_363:
        /*000c*/ 	.word	0x00000000
        /*0010*/ 	.short	0x0005
        /*0012*/ 	.short	0x003d
        /*0014*/ 	.byte	0x00, 0xf0, 0x05, 0x00


	//----- nvinfo : EIATTR_KPARAM_INFO
	.align		4
.L_364:
        /*0018*/ 	.byte	0x04, 0x17
        /*001a*/ 	.short	(.L_366 - .L_365)
.L_365:
        /*001c*/ 	.word	0x00000000
        /*0020*/ 	.short	0x0004
        /*0022*/ 	.short	0x003c
        /*0024*/ 	.byte	0x00, 0xf0, 0x05, 0x00


	//----- nvinfo : EIATTR_KPARAM_INFO
	.align		4
.L_366:
        /*0028*/ 	.byte	0x04, 0x17
        /*002a*/ 	.short	(.L_368 - .L_367)
.L_367:
        /*002c*/ 	.word	0x00000000
        /*0030*/ 	.short	0x0003
        /*0032*/ 	.short	0x0014
        /*0034*/ 	.byte	0x00, 0xf0, 0xa1, 0x00


	//----- nvinfo : EIATTR_KPARAM_INFO
	.align		4
.L_368:
        /*0038*/ 	.byte	0x04, 0x17
        /*003a*/ 	.short	(.L_370 - .L_369)
.L_369:
        /*003c*/ 	.word	0x00000000
        /*0040*/ 	.short	0x0002
        /*0042*/ 	.short	0x0010
        /*0044*/ 	.byte	0x00, 0xf0, 0x11, 0x00


	//----- nvinfo : EIATTR_KPARAM_INFO
	.align		4
.L_370:
        /*0048*/ 	.byte	0x04, 0x17
        /*004a*/ 	.short	(.L_372 - .L_371)
.L_371:
        /*004c*/ 	.word	0x00000000
        /*0050*/ 	.short	0x0001
        /*0052*/ 	.short	0x0008
        /*0054*/ 	.byte	0x00, 0xf5, 0x21, 0x00


	//----- nvinfo : EIATTR_KPARAM_INFO
	.align		4
.L_372:
        /*0058*/ 	.byte	0x04, 0x17
        /*005a*/ 	.short	(.L_374 - .L_373)
.L_373:
        /*005c*/ 	.word	0x00000000
        /*0060*/ 	.short	0x0000
        /*0062*/ 	.short	0x0000
        /*0064*/ 	.byte	0x00, 0xf0, 0x21, 0x00


	//----- nvinfo : EIATTR_SPARSE_MMA_MASK
	.align		4
.L_374:
        /*0068*/ 	.byte	0x03, 0x50
        /*006a*/ 	.short	0x0000


	//----- nvinfo : EIATTR_MAXREG_COUNT
	.align		4
        /*006c*/ 	.byte	0x03, 0x1b
        /*006e*/ 	.short	0x00ff


	//----- nvinfo : EIATTR_NUM_BARRIERS
	.align		4
        /*0070*/ 	.byte	0x02, 0x4c
        /*0072*/ 	.byte	0x01
	.zero		1


	//----- nvinfo : EIATTR_MERCURY_ISA_VERSION
	.align		4
        /*0074*/ 	.byte	0x03, 0x5f
        /*0076*/ 	.short	0x0101


	//----- nvinfo : EIATTR_COOP_GROUP_MASK_REGIDS
	.align		4
        /*0078*/ 	.byte	0x04, 0x29
        /*007a*/ 	.short	(.L_376 - .L_375)


	//   ....[0]....
.L_375:
        /*007c*/ 	.word	0xffffffff


	//   ....[1]....
        /*0080*/ 	.word	0xffffffff


	//   ....[2]....
        /*0084*/ 	.word	0xffffffff


	//   ....[3]....
        /*0088*/ 	.word	0xffffffff


	//   ....[4]....
        /*008c*/ 	.word	0xffffffff


	//   ....[5]....
        /*0090*/ 	.word	0xffffffff


	//   ....[6]....
        /*0094*/ 	.word	0xffffffff


	//   ....[7]....
        /*0098*/ 	.word	0xffffffff


	//   ....[8]....
        /*009c*/ 	.word	0xffffffff


	//   ....[9]....
        /*00a0*/ 	.word	0xffffffff


	//   ....[10]....
        /*00a4*/ 	.word	0xffffffff


	//   ....[11]....
        /*00a8*/ 	.word	0xffffffff


	//   ....[12]....
        /*00ac*/ 	.word	0xffffffff


	//   ....[13]....
        /*00b0*/ 	.word	0xffffffff


	//   ....[14]....
        /*00b4*/ 	.word	0xffffffff


	//----- nvinfo : EIATTR_COOP_GROUP_INSTR_OFFSETS
	.align		4
.L_376:
        /*00b8*/ 	.byte	0x04, 0x28
        /*00ba*/ 	.short	(.L_378 - .L_377)


	//   ....[0]....
.L_377:
        /*00bc*/ 	.word	0x00000b10


	//   ....[1]....
        /*00c0*/ 	.word	0x00000b70


	//   ....[2]....
        /*00c4*/ 	.word	0x00000bd0


	//   ....[3]....
        /*00c8*/ 	.word	0x00000c30


	//   ....[4]....
        /*00cc*/ 	.word	0x00000c90


	//   ....[5]....
        /*00d0*/ 	.word	0x00000e20


	//   ....[6]....
        /*00d4*/ 	.word	0x00000ec0


	//   ....[7]....
        /*00d8*/ 	.word	0x00000f20


	//   ....[8]....
        /*00dc*/ 	.word	0x00000f80


	//   ....[9]....
        /*00e0*/ 	.word	0x00000fe0


	//   ....[10]....
        /*00e4*/ 	.word	0x00002100


	//   ....[11]....
        /*00e8*/ 	.word	0x00002170


	//   ....[12]....
        /*00ec*/ 	.word	0x000021c0


	//   ....[13]....
        /*00f0*/ 	.word	0x00002210


	//   ....[14]....
        /*00f4*/ 	.word	0x00002280


	//----- nvinfo : EIATTR_VRC_CTA_INIT_COUNT
	.align		4
.L_378:
        /*00f8*/ 	.byte	0x02, 0x4a
	.zero		1
	.zero		1


	//----- nvinfo : EIATTR_EXIT_INSTR_OFFSETS
	.align		4
        /*00fc*/ 	.byte	0x04, 0x1c
        /*00fe*/ 	.short	(.L_380 - .L_379)


	//   ....[0]....
.L_379:
        /*0100*/ 	.word	0x000023b0


	//   ....[1]....
        /*0104*/ 	.word	0x000023f0


	//----- nvinfo : EIATTR_MAX_THREADS
	.align		4
.L_380:
        /*0108*/ 	.byte	0x04, 0x05
        /*010a*/ 	.short	(.L_382 - .L_381)
.L_381:
        /*010c*/ 	.word	0x00000100
        /*0110*/ 	.word	0x00000001
        /*0114*/ 	.word	0x00000001


	//----- nvinfo : EIATTR_CRS_STACK_SIZE
	.align		4
.L_382:
        /*0118*/ 	.byte	0x04, 0x1e
        /*011a*/ 	.short	(.L_384 - .L_383)
.L_383:
        /*011c*/ 	.word	0x00000000


	//----- nvinfo : EIATTR_CBANK_PARAM_SIZE
	.align		4
.L_384:
        /*0120*/ 	.byte	0x03, 0x19
        /*0122*/ 	.short	0x003e


	//----- nvinfo : EIATTR_PARAM_CBANK
	.align		4
        /*0124*/ 	.byte	0x04, 0x0a
        /*0126*/ 	.short	(.L_386 - .L_385)
	.align		4
.L_385:
        /*0128*/ 	.word	index@(.nv.constant0._ZN3cub18CUB_300001_SM_10006detail6reduce18DeviceReduceKernelINS2_10policy_hubIijN4cuda3std3__44plusIiEEE10Policy1000EN6thrust24THRUST_300001_SM_1000_NS6detail15normal_iteratorINSD_10device_ptrIiEEEEjS9_iNS7_10__identityEEEvT0_PT3_T1_NS0_13GridEvenShareISN_EET2_T4_)
        /*012c*/ 	.short	0x0380
        /*012e*/ 	.short	0x003e


	//----- nvinfo : EIATTR_SW_WAR
	.align		4
.L_386:
        /*0130*/ 	.byte	0x04, 0x36
        /*0132*/ 	.short	(.L_388 - .L_387)
.L_387:
        /*0134*/ 	.word	0x00000008
.L_388:


//--------------------- .nv.info._ZN3cub18CUB_300001_SM_10006detail6reduce28DeviceReduceSingleTileKernelINS2_10policy_hubIijN4cuda3std3__44plusIiEEE10Policy1000EN6thrust24THRUST_300001_SM_1000_NS6detail15normal_iteratorINSD_10device_ptrIiEEEEPijS9_iiNS7_10__identityEEEvT0_T1_T2_T3_T4_T6_ --------------------------
	.section	.nv.info._ZN3cub18CUB_300001_SM_10006detail6reduce28DeviceReduceSingleTileKernelINS2_10policy_hubIijN4cuda3std3__44plusIiEEE10Policy1000EN6thrust24THRUST_300001_SM_1000_NS6detail15normal_iteratorINSD_10device_ptrIiEEEEPijS9_iiNS7_10__identityEEEvT0_T1_T2_T3_T4_T6_,"",@"SHT_CUDA_INFO"
	.sectionflags	@""
	.align	4


	//----- nvinfo : EIATTR_CUDA_API_VERSION
	.align		4
        /*0000*/ 	.byte	0x04, 0x37
        /*0002*/ 	.short	(.L_390 - .L_389)
.L_389:
        /*0004*/ 	.word	0x00000082


	//----- nvinfo : EIATTR_KPARAM_INFO
	.align		4
.L_390:
        /*0008*/ 	.byte	0x04, 0x17
        /*000a*/ 	.short	(.L_392 - .L_391)
.L_391:
        /*000c*/ 	.word	0x00000000
        /*0010*/ 	.short	0x0005
        /*0012*/ 	.short	0x001c
        /*0014*/ 	.byte	0x00, 0xf0, 0x05, 0x00


	//----- nvinfo : EIATTR_KPARAM_INFO
	.align		4
.L_392:
        /*0018*/ 	.byte	0x04, 0x17
        /*001a*/ 	.short	(.L_394 - .L_393)
.L_393:
        /*001c*/ 	.word	0x00000000
        /*0020*/ 	.short	0x0004
        /*0022*/ 	.short	0x0018
        /*0024*/ 	.byte	0x00, 0xf0, 0x11, 0x00


	//----- nvinfo : EIATTR_KPARAM_INFO
	.align		4
.L_394:
        /*0028*/ 	.byte	0x04, 0x17
        /*002a*/ 	.short	(.L_396 - .L_395)
.L_395:
        /*002c*/ 	.word	0x00000000
        /*0030*/ 	.short	0x0003
        /*0032*/ 	.short	0x0014
        /*0034*/ 	.byte	0x00, 0xf0, 0x05, 0x00


	//----- nvinfo : EIATTR_KPARAM_INFO
	.align		4
.L_396:
        /*0038*/ 	.byte	0x04, 0x17
        /*003a*/ 	.short	(.L_398 - .L_397)
.L_397:
        /*003c*/ 	.word	0x00000000
        /*0040*/ 	.short	0x0002
        /*0042*/ 	.short	0x0010
        /*0044*/ 	.byte	0x00, 0xf0, 0x11, 0x00


	//----- nvinfo : EIATTR_KPARAM_INFO
	.align		4
.L_398:
        /*0048*/ 	.byte	0x04, 0x17
        /*004a*/ 	.short	(.L_400 - .L_399)
.L_399:
        /*004c*/ 	.word	0x00000000
        /*0050*/ 	.short	0x0001
        /*0052*/ 	.short	0x0008
        /*0054*/ 	.byte	0x00, 0xf5, 0x21, 0x00


	//----- nvinfo : EIATTR_KPARAM_INFO
	.align		4
.L_400:
        /*0058*/ 	.byte	0x04, 0x17
        /*005a*/ 	.short	(.L_402 - .L_401)
.L_401:
        /*005c*/ 	.word	0x00000000
        /*0060*/ 	.short	0x0000
        /*0062*/ 	.short	0x0000
        /*0064*/ 	.byte	0x00, 0xf0, 0x21, 0x00


	//----- nvinfo : EIATTR_SPARSE_MMA_MASK
	.align		4
.L_402:
        /*0068*/ 	.byte	0x03, 0x50
        /*006a*/ 	.short	0x0000


	//----- nvinfo : EIATTR_MAXREG_COUNT
	.align		4
        /*006c*/ 	.byte	0x03, 0x1b
        /*006e*/ 	.short	0x00ff


	//----- nvinfo : EIATTR_NUM_BARRIERS
	.align		4
        /*0070*/ 	.byte	0x02, 0x4c
        /*0072*/ 	.byte	0x01
	.zero		1


	//----- nvinfo : EIATTR_MERCURY_ISA_VERSION
	.align		4
        /*0074*/ 	.byte	0x03, 0x5f
        /*0076*/ 	.short	0x0101


	//----- nvinfo : EIATTR_COOP_GROUP_MASK_REGIDS
	.align		4
        /*0078*/ 	.byte	0x04, 0x29
        /*007a*/ 	.short	(.L_404 - .L_403)


	//   ....[0]....
.L_403:
        /*007c*/ 	.word	0xffffffff


	//   ....[1]....
        /*0080*/ 	.word	0xffffffff


	//   ....[2]....
        /*0084*/ 	.word	0xffffffff


	//   ....[3]....
        /*0088*/ 	.word	0xffffffff


	//   ....[4]....
        /*008c*/ 	.word	0xffffffff


	//   ....[5]....
        /*0090*/ 	.word	0xffffffff


	//   ....[6]....
        /*0094*/ 	.word	0xffffffff


	//   ....[7]....
        /*0098*/ 	.word	0xffffffff


	//   ....[8]....
        /*009c*/ 	.word	0xffffffff


	//   ....[9]....
        /*00a0*/ 	.word	0xffffffff


	//   ....[10]....
        /*00a4*/ 	.word	0xffffffff


	//   ....[11]....
        /*00a8*/ 	.word	0xffffffff


	//   ....[12]....
        /*00ac*/ 	.word	0xffffffff


	//   ....[13]....
        /*00b0*/ 	.word	0xffffffff


	//   ....[14]....
        /*00b4*/ 	.word	0xffffffff


	//----- nvinfo : EIATTR_COOP_GROUP_INSTR_OFFSETS
	.align		4
.L_404:
        /*00b8*/ 	.byte	0x04, 0x28
        /*00ba*/ 	.short	(.L_406 - .L_405)


	//   ....[0]....
.L_405:
        /*00bc*/ 	.word	0x00000830


	//   ....[1]....
        /*00c0*/ 	.word	0x00000890


	//   ....[2]....
        /*00c4*/ 	.word	0x000008f0


	//   ....[3]....
        /*00c8*/ 	.word	0x00000950


	//   ....[4]....
        /*00cc*/ 	.word	0x000009b0


	//   ....[5]....
        /*00d0*/ 	.word	0x00000b40


	//   ....[6]....
        /*00d4*/ 	.word	0x00000be0


	//   ....[7]....
        /*00d8*/ 	.word	0x00000c60


	//   ....[8]....
        /*00dc*/ 	.word	0x00000cc0


	//   ....[9]....
        /*00e0*/ 	.word	0x00000d00


	//   ....[10]....
        /*00e4*/ 	.word	0x00001cc0


	//   ....[11]....
        /*00e8*/ 	.word	0x00001d20


	//   ....[12]....
        /*00ec*/ 	.word	0x00001d80


	//   ....[13]....
        /*00f0*/ 	.word	0x00001de0


	//   ....[14]....
        /*00f4*/ 	.word	0x00001e40


	//----- nvinfo : EIATTR_VRC_CTA_INIT_COUNT
	.align		4
.L_406:
        /*00f8*/ 	.byte	0x02, 0x4a
	.zero		1
	.zero		1


	//----- nvinfo : EIATTR_EXIT_INSTR_OFFSETS
	.align		4
        /*00fc*/ 	.byte	0x04, 0x1c
        /*00fe*/ 	.short	(.L_408 - .L_407)


	//   ....[0]....
.L_407:
        /*0100*/ 	.word	0x00000080


	//   ....[1]....
        /*0104*/ 	.word	0x000000c0


	//   ....[2]....
        /*0108*/ 	.word	0x00001f60


	//   ....[3]....
        /*010c*/ 	.word	0x00001fb0


	//----- nvinfo : EIATTR_MAX_THREADS
	.align		4
.L_408:
        /*0110*/ 	.byte	0x04, 0x05
        /*0112*/ 	.short	(.L_410 - .L_409)
.L_409:
        /*0114*/ 	.word	0x00000100
        /*0118*/ 	.word	0x00000001
        /*011c*/ 	.word	0x00000001


	//----- nvinfo : EIATTR_CRS_STACK_SIZE
	.align		4
.L_410:
        /*0120*/ 	.byte	0x04, 0x1e
        /*0122*/ 	.short	(.L_412 - .L_411)
.L_411:
        /*0124*/ 	.word	0x00000000


	//----- nvinfo : EIATTR_CBANK_PARAM_SIZE
	.align		4
.L_412:
        /*0128*/ 	.byte	0x03, 0x19
        /*012a*/ 	.short	0x001d


	//----- nvinfo : EIATTR_PARAM_CBANK
	.align		4
        /*012c*/ 	.byte	0x04, 0x0a
        /*012e*/ 	.short	(.L_414 - .L_413)
	.align		4
.L_413:
        /*0130*/ 	.word	index@(.nv.constant0._ZN3cub18CUB_300001_SM_10006detail6reduce28DeviceReduceSingleTileKernelINS2_10policy_hubIijN4cuda3std3__44plusIiEEE10Policy1000EN6thrust24THRUST_300001_SM_1000_NS6detail15normal_iteratorINSD_10device_ptrIiEEEEPijS9_iiNS7_10__identityEEEvT0_T1_T2_T3_T4_T6_)
        /*0134*/ 	.short	0x0380
        /*0136*/ 	.short	0x001d


	//----- nvinfo : EIATTR_SW_WAR
	.align		4
.L_414:
        /*0138*/ 	.byte	0x04, 0x36
        /*013a*/ 	.short	(.L_416 - .L_415)
.L_415:
        /*013c*/ 	.word	0x00000008
.L_416:


//--------------------- .nv.info._ZN3cub18CUB_300001_SM_10006detail6reduce28DeviceReduceSingleTileKernelINS2_10policy_hubIlyN4cuda3std3__44plusIlEEE10Policy1000EPlSC_iS9_llNS7_10__identityEEEvT0_T1_T2_T3_T4_T6_ --------------------------
	.section	.nv.info._ZN3cub18CUB_300001_SM_10006detail6reduce28DeviceReduceSingleTileKernelINS2_10policy_hubIlyN4cuda3std3__44plusIlEEE10Policy1000EPlSC_iS9_llNS7_10__identityEEEvT0_T1_T2_T3_T4_T6_,"",@"SHT_CUDA_INFO"
	.sectionflags	@""
	.align	4


	//----- nvinfo : EIATTR_CUDA_API_VERSION
	.align		4
        /*0000*/ 	.byte	0x04, 0x37
        /*0002*/ 	.short	(.L_418 - .L_417)
.L_417:
        /*0004*/ 	.word	0x00000082


	//----- nvinfo : EIATTR_KPARAM_INFO
	.align		4
.L_418:
        /*0008*/ 	.byte	0x04, 0x17
        /*000a*/ 	.short	(.L_420 - .L_419)
.L_419:
        /*000c*/ 	.word	0x00000000
        /*0010*/ 	.short	0x0005
        /*0012*/ 	.short	0x0020
        /*0014*/ 	.byte	0x00, 0xf0, 0x05, 0x00


	//----- nvinfo : EIATTR_KPARAM_INFO
	.align		4
.L_420:
        /*0018*/ 	.byte	0x04, 0x17
        /*001a*/ 	.short	(.L_422 - .L_421)
.L_421:
        /*001c*/ 	.word	0x00000000
        /*0020*/ 	.short	0x0004
        /*0022*/ 	.short	0x0018
        /*0024*/ 	.byte	0x00, 0xf0, 0x21, 0x00


	//----- nvinfo : EIATTR_KPARAM_INFO
	.align		4
.L_422:
        /*0028*/ 	.byte	0x04, 0x17
        /*002a*/ 	.short	(.L_424 - .L_423)
.L_423:
        /*002c*/ 	.word	0x00000000
        /*0030*/ 	.short	0x0003
        /*0032*/ 	.short	0x0014
        /*0034*/ 	.byte	0x00, 0xf0, 0x05, 0x00


	//----- nvinfo : EIATTR_KPARAM_INFO
	.align		4
.L_424:
        /*0038*/ 	.byte	0x04, 0x17
        /*003a*/ 	.short	(.L_426 - .L_425)
.L_425:
        /*003c*/ 	.word	0x00000000
        /*0040*/ 	.short	0x0002
        /*0042*/ 	.short	0x0010
        /*0044*/ 	.byte	0x00, 0xf0, 0x11, 0x00


	//----- nvinfo : EIATTR_KPARAM_INFO
	.align		4
.L_426:
        /*0048*/ 	.byte	0x04, 0x17
        /*004a*/ 	.short	(.L_428 - .L_427)
.L_427:
        /*004c*/ 	.word	0x00000000
        /*0050*/ 	.short	0x0001
        /*0052*/ 	.short	0x0008
        /*0054*/ 	.byte	0x00, 0xf5, 0x21, 0x00


	//----- nvinfo : EIATTR_KPARAM_INFO
	.align		4
.L_428:
        /*0058*/ 	.byte	0x04, 0x17
        /*005a*/ 	.short	(.L_430 - .L_429)
.L_429:
        /*005c*/ 	.word	0x00000000
        /*0060*/ 	.short	0x0000
        /*0062*/ 	.short	0x0000
        /*0064*/ 	.byte	0x00, 0xf5, 0x21, 0x00


	//----- nvinfo : EIATTR_SPARSE_MMA_MASK
	.align		4
.L_430:
        /*0068*/ 	.byte	0x03, 0x50
        /*006a*/ 	.short	0x0000


	//----- nvinfo : EIATTR_MAXREG_COUNT
	.align		4
        /*006c*/ 	.byte	0x03, 0x1b
        /*006e*/ 	.short	0x0080


	//----- nvinfo : EIATTR_NUM_BARRIERS
	.align		4
        /*0070*/ 	.byte	0x02, 0x4c
        /*0072*/ 	.byte	0x01
	.zero		1


	//----- nvinfo : EIATTR_MERCURY_ISA_VERSION
	.align		4
        /*0074*/ 	.byte	0x03, 0x5f
        /*0076*/ 	.short	0x0101


	//----- nvinfo : EIATTR_COOP_GROUP_MASK_REGIDS
	.align		4
        /*0078*/ 	.byte	0x04, 0x29
        /*007a*/ 	.short	(.L_432 - .L_431)


	//   ....[0]....
.L_431:
        /*007c*/ 	.word	0xffffffff


	//   ....[1]....
        /*0080*/ 	.word	0xffffffff


	//   ....[2]....
        /*0084*/ 	.word	0xffffffff


	//   ....[3]....
        /*0088*/ 	.word	0xffffffff


	//   ....[4]....
        /*008c*/ 	.word	0xffffffff


	//   ....[5]....
        /*0090*/ 	.word	0xffffffff


	//   ....[6]....
        /*0094*/ 	.word	0xffffffff


	//   ....[7]....
        /*0098*/ 	.word	0xffffffff


	//   ....[8]....
        /*009c*/ 	.word	0xffffffff


	//   ....[9]....
        /*00a0*/ 	.word	0xffffffff


	//   ....[10]....
        /*00a4*/ 	.word	0xffffffff


	//   ....[11]....
        /*00a8*/ 	.word	0xffffffff


	//   ....[12]....
        /*00ac*/ 	.word	0xffffffff


	//   ....[13]....
        /*00b0*/ 	.word	0xffffffff


	//   ....[14]....
        /*00b4*/ 	.word	0xffffffff


	//   ....[15]....
        /*00b8*/ 	.word	0xffffffff


	//   ....[16]....
        /*00bc*/ 	.word	0xffffffff


	//   ....[17]....
        /*00c0*/ 	.word	0xffffffff


	//   ....[18]....
        /*00c4*/ 	.word	0xffffffff


	//   ....[19]....
        /*00c8*/ 	.word	0xffffffff


	//   ....[20]....
        /*00cc*/ 	.word	0xffffffff


	//   ....[21]....
        /*00d0*/ 	.word	0xffffffff


	//   ....[22]....
        /*00d4*/ 	.word	0xffffffff


	//   ....[23]....
        /*00d8*/ 	.word	0xffffffff


	//   ....[24]....
        /*00dc*/ 	.word	0xffffffff


	//   ....[25]....
        /*00e0*/ 	.word	0xffffffff


	//   ....[26]....
        /*00e4*/ 	.word	0xffffffff


	//   ....[27]....
        /*00e8*/ 	.word	0xffffffff


	//   ....[28]....
        /*00ec*/ 	.word	0xffffffff


	//   ....[29]....
        /*00f0*/ 	.word	0xffffffff


	//----- nvinfo : EIATTR_COOP_GROUP_INSTR_OFFSETS
	.align		4
.L_432:
        /*00f4*/ 	.byte	0x04, 0x28
        /*00f6*/ 	.short	(.L_434 - .L_433)


	//   ....[0]....
.L_433:
        /*00f8*/ 	.word	0x00000970


	//   ....[1]....
        /*00fc*/ 	.word	0x00000980


	//   ....[2]....
        /*0100*/ 	.word	0x000009e0


	//   ....[3]....
        /*0104*/ 	.word	0x00000a00


	//   ....[4]....
        /*0108*/ 	.word	0x00000a50


	//   ....[5]....
        /*010c*/ 	.word	0x00000a70


	//   ....[6]....
        /*0110*/ 	.word	0x00000ab0


	//   ....[7]....
        /*0114*/ 	.word	0x00000af0


	//   ....[8]....
        /*0118*/ 	.word	0x00000b40


	//   ....[9]....
        /*011c*/ 	.word	0x00000b80


	//   ....[10]....
        /*0120*/ 	.word	0x00000e80


	//   ....[11]....
        /*0124*/ 	.word	0x00000e90


	//   ....[12]....
        /*0128*/ 	.word	0x00000f10


	//   ....[13]....
        /*012c*/ 	.word	0x00000f30


	//   ....[14]....
        /*0130*/ 	.word	0x00000f70


	//   ....[15]....
        /*0134*/ 	.word	0x00000fb0


	//   ....[16]....
        /*0138*/ 	.word	0x00001010


	//   ....[17]....
        /*013c*/ 	.word	0x00001040


	//   ....[18]....
        /*0140*/ 	.word	0x00001080


	//   ....[19]....
        /*0144*/ 	.word	0x000010c0


	//   ....[20]....
        /*0148*/ 	.word	0x000021b0


	//   ....[21]....
        /*014c*/ 	.word	0x000021c0


	//   ....[22]....
        /*0150*/ 	.word	0x00002240


	//   ....[23]....
        /*0154*/ 	.word	0x00002250


	//   ....[24]....
        /*0158*/ 	.word	0x000022b0


	//   ....[25]....
        /*015c*/ 	.word	0x000022d0


	//   ....[26]....
        /*0160*/ 	.word	0x00002310


	//   ....[27]....
        /*0164*/ 	.word	0x00002340


	//   ....[28]....
        /*0168*/ 	.word	0x00002380


	//   ....[29]....
        /*016c*/ 	.word	0x000023e0


	//----- nvinfo : EIATTR_VRC_CTA_INIT_COUNT
	.align		4
.L_434:
        /*0170*/ 	.byte	0x02, 0x4a
	.zero		1
	.zero		1


	//----- nvinfo : EIATTR_EXIT_INSTR_OFFSETS
	.align		4
        /*0174*/ 	.byte	0x04, 0x1c
        /*0176*/ 	.short	(.L_436 - .L_435)


	//   ....[0]....
.L_435:
        /*0178*/ 	.word	0x00000080


	//   ....[1]....
        /*017c*/ 	.word	0x000000c0


	//   ....[2]....
        /*0180*/ 	.word	0x00002650


	//   ....[3]....
        /*0184*/ 	.word	0x000026b0


	//----- nvinfo : EIATTR_MAX_THREADS
	.align		4
.L_436:
        /*0188*/ 	.byte	0x04, 0x05
        /*018a*/ 	.short	(.L_438 - .L_437)
.L_437:
        /*018c*/ 	.word	0x00000200
        /*0190*/ 	.word	0x00000001
        /*0194*/ 	.word	0x00000001


	//----- nvinfo : EIATTR_CRS_STACK_SIZE
	.align		4
.L_438:
        /*0198*/ 	.byte	0x04, 0x1e
        /*019a*/ 	.short	(.L_440 - .L_439)
.L_439:
        /*019c*/ 	.word	0x00000000


	//----- nvinfo : EIATTR_CBANK_PARAM_SIZE
	.align		4
.L_440:
        /*01a0*/ 	.byte	0x03, 0x19
        /*01a2*/ 	.short	0x0021


	//----- nvinfo : EIATTR_PARAM_CBANK
	.align		4
        /*01a4*/ 	.byte	0x04, 0x0a
        /*01a6*/ 	.short	(.L_442 - .L_441)
	.align		4
.L_441:
        /*01a8*/ 	.word	index@(.nv.constant0._ZN3cub18CUB_300001_SM_10006detail6reduce28DeviceReduceSingleTileKernelINS2_10policy_hubIlyN4cuda3std3__44plusIlEEE10Policy1000EPlSC_iS9_llNS7_10__identityEEEvT0_T1_T2_T3_T4_T6_)
        /*01ac*/ 	.short	0x0380
        /*01ae*/ 	.short	0x0021


	//----- nvinfo : EIATTR_SW_WAR
	.align		4
.L_442:
        /*01b0*/ 	.byte	0x04, 0x36
        /*01b2*/ 	.short	(.L_444 - .L_443)
.L_443:
        /*01b4*/ 	.word	0x00000008
.L_444:


//--------------------- .nv.info._ZN3cub18CUB_300001_SM_10006detail6reduce18DeviceReduceKernelINS2_10policy_hubIlyN4cuda3std3__44plusIlEEE10Policy1000EN6thrust24THRUST_300001_SM_1000_NS18transform_iteratorINSD_6detail14equal_to_valueIiEENSF_15normal_iteratorINSD_10device_ptrIbEEEEllEEyS9_lNS7_10__identityEEEvT0_PT3_T1_NS0_13GridEvenShareISR_EET2_T4_ --------------------------
	.section	.nv.info._ZN3cub18CUB_300001_SM_10006detail6reduce18DeviceReduceKernelINS2_10policy_hubIlyN4cuda3std3__44plusIlEEE10Policy1000EN6thrust24THRUST_300001_SM_1000_NS18transform_iteratorINSD_6detail14equal_to_valueIiEENSF_15normal_iteratorINSD_10device_ptrIbEEEEllEEyS9_lNS7_10__identityEEEvT0_PT3_T1_NS0_13GridEvenShareISR_EET2_T4_,"",@"SHT_CUDA_INFO"
	.sectionflags	@""
	.align	4


	//----- nvinfo : EIATTR_CUDA_API_VERSION
	.align		4
        /*0000*/ 	.byte	0x04, 0x37
        /*0002*/ 	.short	(.L_446 - .L_445)
.L_445:
        /*0004*/ 	.word	0x00000082


	//----- nvinfo : EIATTR_KPARAM_INFO
	.align		4
.L_446:
        /*0008*/ 	.byte	0x04, 0x17
        /*000a*/ 	.short	(.L_448 - .L_447)
.L_447:
        /*000c*/ 	.word	0x00000000
        /*0010*/ 	.short	0x0005
        /*0012*/ 	.short	0x0069
        /*0014*/ 	.byte	0x00, 0xf0, 0x05, 0x00


	//----- nvinfo : EIATTR_KPARAM_INFO
	.align		4
.L_448:
        /*0018*/ 	.byte	0x04, 0x17
        /*001a*/ 	.short	(.L_450 - .L_449)
.L_449:
        /*001c*/ 	.word	0x00000000
        /*0020*/ 	.short	0x0004
        /*0022*/ 	.short	0x0068
        /*0024*/ 	.byte	0x00, 0xf0, 0x05, 0x00


	//----- nvinfo : EIATTR_KPARAM_INFO
	.align		4
.L_450:
        /*0028*/ 	.byte	0x04, 0x17
        /*002a*/ 	.short	(.L_452 - .L_451)
.L_451:
        /*002c*/ 	.word	0x00000000
        /*0030*/ 	.short	0x0003
        /*0032*/ 	.short	0x0020
        /*0034*/ 	.byte	0x00, 0xf0, 0x21, 0x01


	//----- nvinfo : EIATTR_KPARAM_INFO
	.align		4
.L_452:
        /*0038*/ 	.byte	0x04, 0x17
        /*003a*/ 	.short	(.L_454 - .L_453)
.L_453:
        /*003c*/ 	.word	0x00000000
        /*0040*/ 	.short	0x0002
        /*0042*/ 	.short	0x0018
        /*0044*/ 	.byte	0x00, 0xf0, 0x21, 0x00


	//----- nvinfo : EIATTR_KPARAM_INFO
	.align		4
.L_454:
        /*0048*/ 	.byte	0x04, 0x17
        /*004a*/ 	.short	(.L_456 - .L_455)
.L_455:
        /*004c*/ 	.word	0x00000000
        /*0050*/ 	.short	0x0001
        /*0052*/ 	.short	0x0010
        /*0054*/ 	.byte	0x00, 0xf5, 0x21, 0x00


	//----- nvinfo : EIATTR_KPARAM_INFO
	.align		4
.L_456:
        /*0058*/ 	.byte	0x04, 0x17
        /*005a*/ 	.short	(.L_458 - .L_457)
.L_457:
        /*005c*/ 	.word	0x00000000
        /*0060*/ 	.short	0x0000
        /*0062*/ 	.short	0x0000
        /*0064*/ 	.byte	0x00, 0xf0, 0x41, 0x00


	//----- nvinfo : EIATTR_SPARSE_MMA_MASK
	.align		4
.L_458:
        /*0068*/ 	.byte	0x03, 0x50
        /*006a*/ 	.short	0x0000


	//----- nvinfo : EIATTR_MAXREG_COUNT
	.align		4
        /*006c*/ 	.byte	0x03, 0x1b
        /*006e*/ 	.short	0x0080


	//----- nvinfo : EIATTR_NUM_BARRIERS
	.align		4
        /*0070*/ 	.byte	0x02, 0x4c
        /*0072*/ 	.byte	0x01
	.zero		1


	//----- nvinfo : EIATTR_MERCURY_ISA_VERSION
	.align		4
        /*0074*/ 	.byte	0x03, 0x5f
        /*0076*/ 	.short	0x0101


	//----- nvinfo : EIATTR_COOP_GROUP_MASK_REGIDS
	.align		4
        /*0078*/ 	.byte	0x04, 0x29
        /*007a*/ 	.short	(.L_460 - .L_459)


	//   ....[0]....
.L_459:
        /*007c*/ 	.word	0xffffffff


	//   ....[1]....
        /*0080*/ 	.word	0xffffffff


	//   ....[2]....
        /*0084*/ 	.word	0xffffffff


	//   ....[3]....
        /*0088*/ 	.word	0xffffffff


	//   ....[4]....
        /*008c*/ 	.word	0xffffffff


	//   ....[5]....
        /*0090*/ 	.word	0xffffffff


	//   ....[6]....
        /*0094*/ 	.word	0xffffffff


	//   ....[7]....
        /*0098*/ 	.word	0xffffffff


	//   ....[8]....
        /*009c*/ 	.word	0xffffffff


	//   ....[9]....
        /*00a0*/ 	.word	0xffffffff


	//   ....[10]....
        /*00a4*/ 	.word	0xffffffff


	//   ....[11]....
        /*00a8*/ 	.word	0xffffffff


	//   ....[12]....
        /*00ac*/ 	.word	0xffffffff


	//   ....[13]....
        /*00b0*/ 	.word	0xffffffff


	//   ....[14]....
        /*00b4*/ 	.word	0xffffffff


	//   ....[15]....
        /*00b8*/ 	.word	0xffffffff


	//   ....[16]....
        /*00bc*/ 	.word	0xffffffff


	//   ....[17]....
        /*00c0*/ 	.word	0xffffffff


	//   ....[18]....
        /*00c4*/ 	.word	0xffffffff


	//   ....[19]....
        /*00c8*/ 	.word	0xffffffff


	//   ....[20]....
        /*00cc*/ 	.word	0xffffffff


	//   ....[21]....
        /*00d0*/ 	.word	0xffffffff


	//   ....[22]....
        /*00d4*/ 	.word	0xffffffff


	//   ....[23]....
        /*00d8*/ 	.word	0xffffffff


	//   ....[24]....
        /*00dc*/ 	.word	0xffffffff


	//   ....[25]....
        /*00e0*/ 	.word	0xffffffff


	//   ....[26]....
        /*00e4*/ 	.word	0xffffffff


	//   ....[27]....
        /*00e8*/ 	.word	0xffffffff


	//   ....[28]....
        /*00ec*/ 	.word	0xffffffff


	//   ....[29]....
        /*00f0*/ 	.word	0xffffffff


	//----- nvinfo : EIATTR_COOP_GROUP_INSTR_OFFSETS
	.align		4
.L_460:
        /*00f4*/ 	.byte	0x04, 0x28
        /*00f6*/ 	.short	(.L_462 - .L_461)


	//   ....[0]....
.L_461:
        /*00f8*/ 	.word	0x00000dc0


	//   ....[1]....
        /*00fc*/ 	.word	0x00000dd0


	//   ....[2]....
        /*0100*/ 	.word	0x00000e30


	//   ....[3]....
        /*0104*/ 	.word	0x00000e50


	//   ....[4]....
        /*0108*/ 	.word	0x00000ea0


	//   ....[5]....
        /*010c*/ 	.word	0x00000ec0


	//   ....[6]....
        /*0110*/ 	.word	0x00000f00


	//   ....[7]....
        /*0114*/ 	.word	0x00000f40


	//   ....[8]....
        /*0118*/ 	.word	0x00000fa0


	//   ....[9]....
        /*011c*/ 	.word	0x00000ff0


	//   ....[10]....
        /*0120*/ 	.word	0x000012d0


	//   ....[11]....
        /*0124*/ 	.word	0x000012e0


	//   ....[12]....
        /*0128*/ 	.word	0x00001370


	//   ....[13]....
        /*012c*/ 	.word	0x00001390


	//   ....[14]....
        /*0130*/ 	.word	0x000013f0


	//   ....[15]....
        /*0134*/ 	.word	0x00001420


	//   ....[16]....
        /*0138*/ 	.word	0x00001460


	//   ....[17]....
        /*013c*/ 	.word	0x000014b0


	//   ....[18]....
        /*0140*/ 	.word	0x00001500


	//   ....[19]....
        /*0144*/ 	.word	0x00001550


	//   ....[20]....
        /*0148*/ 	.word	0x00002cb0


	//   ....[21]....
        /*014c*/ 	.word	0x00002cc0


	//   ....[22]....
        /*0150*/ 	.word	0x00002d40


	//   ....[23]....
        /*0154*/ 	.word	0x00002d50


	//   ....[24]....
        /*0158*/ 	.word	0x00002db0


	//   ....[25]....
        /*015c*/ 	.word	0x00002dd0


	//   ....[26]....
        /*0160*/ 	.word	0x00002e10


	//   ....[27]....
        /*0164*/ 	.word	0x00002e40


	//   ....[28]....
        /*0168*/ 	.word	0x00002e90


	//   ....[29]....
        /*016c*/ 	.word	0x00002ee0


	//----- nvinfo : EIATTR_VRC_CTA_INIT_COUNT
	.align		4
.L_462:
        /*0170*/ 	.byte	0x02, 0x4a
	.zero		1
	.zero		1


	//----- nvinfo : EIATTR_EXIT_INSTR_OFFSETS
	.align		4
        /*0174*/ 	.byte	0x04, 0x1c
        /*0176*/ 	.short	(.L_464 - .L_463)


	//   ....[0]....
.L_463:
        /*0178*/ 	.word	0x00003150


	//   ....[1]....
        /*017c*/ 	.word	0x00003190


	//----- nvinfo : EIATTR_MAX_THREADS
	.align		4
.L_464:
        /*0180*/ 	.byte	0x04, 0x05
        /*0182*/ 	.short	(.L_466 - .L_465)
.L_465:
        /*0184*/ 	.word	0x00000200
        /*0188*/ 	.word	0x00000001
        /*018c*/ 	.word	0x00000001


	//----- nvinfo : EIATTR_CRS_STACK_SIZE
	.align		4
.L_466:
        /*0190*/ 	.byte	0x04, 0x1e
        /*0192*/ 	.short	(.L_468 - .L_467)
.L_467:
        /*0194*/ 	.word	0x00000000


	//----- nvinfo : EIATTR_CBANK_PARAM_SIZE
	.align		4
.L_468:
        /*0198*/ 	.byte	0x03, 0x19
        /*019a*/ 	.short	0x006a


	//----- nvinfo : EIATTR_PARAM_CBANK
	.align		4
        /*019c*/ 	.byte	0x04, 0x0a
        /*019e*/ 	.short	(.L_470 - .L_469)
	.align		4
.L_469:
        /*01a0*/ 	.word	index@(.nv.constant0._ZN3cub18CUB_300001_SM_10006detail6reduce18DeviceReduceKernelINS2_10policy_hubIlyN4cuda3std3__44plusIlEEE10Policy1000EN6thrust24THRUST_300001_SM_1000_NS18transform_iteratorINSD_6detail14equal_to_valueIiEENSF_15normal_iteratorINSD_10device_ptrIbEEEEllEEyS9_lNS7_10__identityEEEvT0_PT3_T1_NS0_13GridEvenShareISR_EET2_T4_)
        /*01a4*/ 	.short	0x0380
        /*01a6*/ 	.short	0x006a


	//----- nvinfo : EIATTR_SW_WAR
	.align		4
.L_470:
        /*01a8*/ 	.byte	0x04, 0x36
        /*01aa*/ 	.short	(.L_472 - .L_471)
.L_471:
        /*01ac*/ 	.word	0x00000008
.L_472:


//--------------------- .nv.info._ZN3cub18CUB_300001_SM_10006detail6reduce28DeviceReduceSingleTileKernelINS2_10policy_hubIlyN4cuda3std3__44plusIlEEE10Policy1000EN6thrust24THRUST_300001_SM_1000_NS18transform_iteratorINSD_6detail14equal_to_valueIiEENSF_15normal_iteratorINSD_10device_ptrIbEEEEllEEPlyS9_llNS7_10__identityEEEvT0_T1_T2_T3_T4_T6_ --------------------------
	.section	.nv.info._ZN3cub18CUB_300001_SM_10006detail6reduce28DeviceReduceSingleTileKernelINS2_10policy_hubIlyN4cuda3std3__44plusIlEEE10Policy1000EN6thrust24THRUST_300001_SM_1000_NS18transform_iteratorINSD_6detail14equal_to_valueIiEENSF_15normal_iteratorINSD_10device_ptrIbEEEEllEEPlyS9_llNS7_10__identityEEEvT0_T1_T2_T3_T4_T6_,"",@"SHT_CUDA_INFO"
	.sectionflags	@""
	.align	4


	//----- nvinfo : EIATTR_CUDA_API_VERSION
	.align		4
        /*0000*/ 	.byte	0x04, 0x37
        /*0002*/ 	.short	(.L_474 - .L_473)
.L_473:
        /*0004*/ 	.word	0x00000082


	//----- nvinfo : EIATTR_KPARAM_INFO
	.align		4
.L_474:
        /*0008*/ 	.byte	0x04, 0x17
        /*000a*/ 	.short	(.L_476 - .L_475)
.L_475:
        /*000c*/ 	.word	0x00000000
        /*0010*/ 	.short	0x0005
        /*0012*/ 	.short	0x0030
        /*0014*/ 	.byte	0x00, 0xf0, 0x05, 0x00


	//----- nvinfo : EIATTR_KPARAM_INFO
	.align		4
.L_476:
        /*0018*/ 	.byte	0x04, 0x17
        /*001a*/ 	.short	(.L_478 - .L_477)
.L_477:
        /*001c*/ 	.word	0x00000000
        /*0020*/ 	.short	0x0004
        /*0022*/ 	.short	0x0028
        /*0024*/ 	.byte	0x00, 0xf0, 0x21, 0x00


	//----- nvinfo : EIATTR_KPARAM_INFO
	.align		4
.L_478:
        /*0028*/ 	.byte	0x04, 0x17
        /*002a*/ 	.short	(.L_480 - .L_479)
.L_479:
        /*002c*/ 	.word	0x00000000
        /*0030*/ 	.short	0x0003
        /*0032*/ 	.short	0x0020
        /*0034*/ 	.byte	0x00, 0xf0, 0x05, 0x00


	//----- nvinfo : EIATTR_KPARAM_INFO
	.align		4
.L_480:
        /*0038*/ 	.byte	0x04, 0x17
        /*003a*/ 	.short	(.L_482 - .L_481)
.L_481:
        /*003c*/ 	.word	0x00000000
        /*0040*/ 	.short	0x0002
        /*0042*/ 	.short	0x0018
        /*0044*/ 	.byte	0x00, 0xf0, 0x21, 0x00


	//----- nvinfo : EIATTR_KPARAM_INFO
	.align		4
.L_482:
        /*0048*/ 	.byte	0x04, 0x17
        /*004a*/ 	.short	(.L_484 - .L_483)
.L_483:
        /*004c*/ 	.word	0x00000000
        /*0050*/ 	.short	0x0001
        /*0052*/ 	.short	0x0010
        /*0054*/ 	.byte	0x00, 0xf5, 0x21, 0x00


	//----- nvinfo : EIATTR_KPARAM_INFO
	.align		4
.L_484:
        /*0058*/ 	.byte	0x04, 0x17
        /*005a*/ 	.short	(.L_486 - .L_485)
.L_485:
        /*005c*/ 	.word	0x00000000
        /*0060*/ 	.short	0x0000
        /*0062*/ 	.short	0x0000
        /*0064*/ 	.byte	0x00, 0xf0, 0x41, 0x00


	//----- nvinfo : EIATTR_SPARSE_MMA_MASK
	.align		4
.L_486:
        /*0068*/ 	.byte	0x03, 0x50
        /*006a*/ 	.short	0x0000


	//----- nvinfo : EIATTR_MAXREG_COUNT
	.align		4
        /*006c*/ 	.byte	0x03, 0x1b
        /*006e*/ 	.short	0x0080


	//----- nvinfo : EIATTR_NUM_BARRIERS
	.align		4
        /*0070*/ 	.byte	0x02, 0x4c
        /*0072*/ 	.byte	0x01
	.zero		1


	//----- nvinfo : EIATTR_MERCURY_ISA_VERSION
	.align		4
        /*0074*/ 	.byte	0x03, 0x5f
        /*0076*/ 	.short	0x0101


	//----- nvinfo : EIATTR_COOP_GROUP_MASK_REGIDS
	.align		4
        /*0078*/ 	.byte	0x04, 0x29
        /*007a*/ 	.short	(.L_488 - .L_487)


	//   ....[0]....
.L_487:
        /*007c*/ 	.word	0xffffffff


	//   ....[1]....
        /*0080*/ 	.word	0xffffffff


	//   ....[2]....
        /*0084*/ 	.word	0xffffffff


	//   ....[3]....
        /*0088*/ 	.word	0xffffffff


	//   ....[4]....
        /*008c*/ 	.word	0xffffffff


	//   ....[5]....
        /*0090*/ 	.word	0xffffffff


	//   ....[6]....
        /*0094*/ 	.word	0xffffffff


	//   ....[7]....
        /*0098*/ 	.word	0xffffffff


	//   ....[8]....
        /*009c*/ 	.word	0xffffffff


	//   ....[9]....
        /*00a0*/ 	.word	0xffffffff


	//   ....[10]....
        /*00a4*/ 	.word	0xffffffff


	//   ....[11]....
        /*00a8*/ 	.word	0xffffffff


	//   ....[12]....
        /*00ac*/ 	.word	0xffffffff


	//   ....[13]....
        /*00b0*/ 	.word	0xffffffff


	//   ....[14]....
        /*00b4*/ 	.word	0xffffffff


	//   ....[15]....
        /*00b8*/ 	.word	0xffffffff


	//   ....[16]....
        /*00bc*/ 	.word	0xffffffff


	//   ....[17]....
        /*00c0*/ 	.word	0xffffffff


	//   ....[18]....
        /*00c4*/ 	.word	0xffffffff


	//   ....[19]....
        /*00c8*/ 	.word	0xffffffff


	//   ....[20]....
        /*00cc*/ 	.word	0xffffffff


	//   ....[21]....
        /*00d0*/ 	.word	0xffffffff


	//   ....[22]....
        /*00d4*/ 	.word	0xffffffff


	//   ....[23]....
        /*00d8*/ 	.word	0xffffffff


	//   ....[24]....
        /*00dc*/ 	.word	0xffffffff


	//   ....[25]....
        /*00e0*/ 	.word	0xffffffff


	//   ....[26]....
        /*00e4*/ 	.word	0xffffffff


	//   ....[27]....
        /*00e8*/ 	.word	0xffffffff


	//   ....[28]....
        /*00ec*/ 	.word	0xffffffff


	//   ....[29]....
        /*00f0*/ 	.word	0xffffffff


	//----- nvinfo : EIATTR_COOP_GROUP_INSTR_OFFSETS
	.align		4
.L_488:
        /*00f4*/ 	.byte	0x04, 0x28
        /*00f6*/ 	.short	(.L_490 - .L_489)


	//   ....[0]....
.L_489:
        /*00f8*/ 	.word	0x00000da0


	//   ....[1]....
        /*00fc*/ 	.word	0x00000db0


	//   ....[2]....
        /*0100*/ 	.word	0x00000e10


	//   ....[3]....
        /*0104*/ 	.word	0x00000e30


	//   ....[4]....
        /*0108*/ 	.word	0x00000e80


	//   ....[5]....
        /*010c*/ 	.word	0x00000ea0


	//   ....[6]....
        /*0110*/ 	.word	0x00000ee0


	//   ....[7]....
        /*0114*/ 	.word	0x00000f20


	//   ....[8]....
        /*0118*/ 	.word	0x00000f70


	//   ....[9]....
        /*011c*/ 	.word	0x00000fb0


	//   ....[10]....
        /*0120*/ 	.word	0x000012b0


	//   ....[11]....
        /*0124*/ 	.word	0x000012c0


	//   ....[12]....
        /*0128*/ 	.word	0x00001350


	//   ....[13]....
        /*012c*/ 	.word	0x00001370


	//   ....[14]....
        /*0130*/ 	.word	0x000013d0


	//   ....[15]....
        /*0134*/ 	.word	0x00001410


	//   ....[16]....
        /*0138*/ 	.word	0x00001450


	//   ....[17]....
        /*013c*/ 	.word	0x00001480


	//   ....[18]....
        /*0140*/ 	.word	0x000014c0


	//   ....[19]....
        /*0144*/ 	.word	0x00001520


	//   ....[20]....
        /*0148*/ 	.word	0x00002c10


	//   ....[21]....
        /*014c*/ 	.word	0x00002c20


	//   ....[22]....
        /*0150*/ 	.word	0x00002ca0


	//   ....[23]....
        /*0154*/ 	.word	0x00002cb0


	//   ....[24]....
        /*0158*/ 	.word	0x00002d30


	//   ....[25]....
        /*015c*/ 	.word	0x00002d50


	//   ....[26]....
        /*0160*/ 	.word	0x00002d90


	//   ....[27]....
        /*0164*/ 	.word	0x00002dc0


	//   ....[28]....
        /*0168*/ 	.word	0x00002e00


	//   ....[29]....
        /*016c*/ 	.word	0x00002e40


	//----- nvinfo : EIATTR_VRC_CTA_INIT_COUNT
	.align		4
.L_490:
        /*0170*/ 	.byte	0x02, 0x4a
	.zero		1
	.zero		1


	//----- nvinfo : EIATTR_EXIT_INSTR_OFFSETS
	.align		4
        /*0174*/ 	.byte	0x04, 0x1c
        /*0176*/ 	.short	(.L_492 - .L_491)


	//   ....[0]....
.L_491:
        /*0178*/ 	.word	0x000000a0


	//   ....[1]....
        /*017c*/ 	.word	0x000000e0


	//   ....[2]....
        /*0180*/ 	.word	0x000030a0


	//   ....[3]....
        /*0184*/ 	.word	0x00003100


	//----- nvinfo : EIATTR_MAX_THREADS
	.align		4
.L_492:
        /*0188*/ 	.byte	0x04, 0x05
        /*018a*/ 	.short	(.L_494 - .L_493)
.L_493:
        /*018c*/ 	.word	0x00000200
        /*0190*/ 	.word	0x00000001
        /*0194*/ 	.word	0x00000001


	//----- nvinfo : EIATTR_CRS_STACK_SIZE
	.align		4
.L_494:
        /*0198*/ 	.byte	0x04, 0x1e
        /*019a*/ 	.short	(.L_496 - .L_495)
.L_495:
        /*019c*/ 	.word	0x00000000


	//----- nvinfo : EIATTR_CBANK_PARAM_SIZE
	.align		4
.L_496:
        /*01a0*/ 	.byte	0x03, 0x19
        /*01a2*/ 	.short	0x0031


	//----- nvinfo : EIATTR_PARAM_CBANK
	.align		4
        /*01a4*/ 	.byte	0x04, 0x0a
        /*01a6*/ 	.short	(.L_498 - .L_497)
	.align		4
.L_497:
        /*01a8*/ 	.word	index@(.nv.constant0._ZN3cub18CUB_300001_SM_10006detail6reduce28DeviceReduceSingleTileKernelINS2_10policy_hubIlyN4cuda3std3__44plusIlEEE10Policy1000EN6thrust24THRUST_300001_SM_1000_NS18transform_iteratorINSD_6detail14equal_to_valueIiEENSF_15normal_iteratorINSD_10device_ptrIbEEEEllEEPlyS9_llNS7_10__identityEEEvT0_T1_T2_T3_T4_T6_)
        /*01ac*/ 	.short	0x0380
        /*01ae*/ 	.short	0x0031


	//----- nvinfo : EIATTR_SW_WAR
	.align		4
.L_498:
        /*01b0*/ 	.byte	0x04, 0x36
        /*01b2*/ 	.short	(.L_500 - .L_499)
.L_499:
        /*01b4*/ 	.word	0x00000008
.L_500:


//--------------------- .nv.info._ZN3cub18CUB_300001_SM_10006detail6reduce28DeviceReduceSingleTileKernelINS2_10policy_hubIljN4cuda3std3__44plusIlEEE10Policy1000EPlSC_iS9_llNS7_10__identityEEEvT0_T1_T2_T3_T4_T6_ --------------------------
	.section	.nv.info._ZN3cub18CUB_300001_SM_10006detail6reduce28DeviceReduceSingleTileKernelINS2_10policy_hubIljN4cuda3std3__44plusIlEEE10Policy1000EPlSC_iS9_llNS7_10__identityEEEvT0_T1_T2_T3_T4_T6_,"",@"SHT_CUDA_INFO"
	.sectionflags	@""
	.align	4


	//----- nvinfo : EIATTR_CUDA_API_VERSION
	.align		4
        /*0000*/ 	.byte	0x04, 0x37
        /*0002*/ 	.short	(.L_502 - .L_501)
.L_501:
        /*0004*/ 	.word	0x00000082


	//----- nvinfo : EIATTR_KPARAM_INFO
	.align		4
.L_502:
        /*0008*/ 	.byte	0x04, 0x17
        /*000a*/ 	.short	(.L_504 - .L_503)
.L_503:
        /*000c*/ 	.word	0x00000000
        /*0010*/ 	.short	0x0005
        /*0012*/ 	.short	0x0020
        /*0014*/ 	.byte	0x00, 0xf0, 0x05, 0x00


	//----- nvinfo : EIATTR_KPARAM_INFO
	.align		4
.L_504:
        /*0018*/ 	.byte	0x04, 0x17
        /*001a*/ 	.short	(.L_506 - .L_505)
.L_505:
        /*001c*/ 	.word	0x00000000
        /*0020*/ 	.short	0x0004
        /*0022*/ 	.short	0x0018
        /*0024*/ 	.byte	0x00, 0xf0, 0x21, 0x00


	//----- nvinfo : EIATTR_KPARAM_INFO
	.align		4
.L_506:
        /*0028*/ 	.byte	0x04, 0x17
        /*002a*/ 	.short	(.L_508 - .L_507)
.L_507:
        /*002c*/ 	.word	0x00000000
        /*0030*/ 	.short	0x0003
        /*0032*/ 	.short	0x0014
        /*0034*/ 	.byte	0x00, 0xf0, 0x05, 0x00


	//----- nvinfo : EIATTR_KPARAM_INFO
	.align		4
.L_508:
        /*0038*/ 	.byte	0x04, 0x17
        /*003a*/ 	.short	(.L_510 - .L_509)
.L_509:
        /*003c*/ 	.word	0x00000000
        /*0040*/ 	.short	0x0002
        /*0042*/ 	.short	0x0010
        /*0044*/ 	.byte	0x00, 0xf0, 0x11, 0x00


	//----- nvinfo : EIATTR_KPARAM_INFO
	.align		4
.L_510:
        /*0048*/ 	.byte	0x04, 0x17
        /*004a*/ 	.short	(.L_512 - .L_511)
.L_511:
        /*004c*/ 	.word	0x00000000
        /*0050*/ 	.short	0x0001
        /*0052*/ 	.short	0x0008
        /*0054*/ 	.byte	0x00, 0xf5, 0x21, 0x00


	//----- nvinfo : EIATTR_KPARAM_INFO
	.align		4
.L_512:
        /*0058*/ 	.byte	0x04, 0x17
        /*005a*/ 	.short	(.L_514 - .L_513)
.L_513:
        /*005c*/ 	.word	0x00000000
        /*0060*/ 	.short	0x0000
        /*0062*/ 	.short	0x0000
        /*0064*/ 	.byte	0x00, 0xf5, 0x21, 0x00


	//----- nvinfo : EIATTR_SPARSE_MMA_MASK
	.align		4
.L_514:
        /*0068*/ 	.byte	0x03, 0x50
        /*006a*/ 	.short	0x0000


	//----- nvinfo : EIATTR_MAXREG_COUNT
	.align		4
        /*006c*/ 	.byte	0x03, 0x1b
        /*006e*/ 	.short	0x0080


	//----- nvinfo : EIATTR_NUM_BARRIERS
	.align		4
        /*0070*/ 	.byte	0x02, 0x4c
        /*0072*/ 	.byte	0x01
	.zero		1


	//----- nvinfo : EIATTR_MERCURY_ISA_VERSION
	.align		4
        /*0074*/ 	.byte	0x03, 0x5f
        /*0076*/ 	.short	0x0101


	//----- nvinfo : EIATTR_COOP_GROUP_MASK_REGIDS
	.align		4
        /*0078*/ 	.byte	0x04, 0x29
        /*007a*/ 	.short	(.L_516 - .L_515)


	//   ....[0]....
.L_515:
        /*007c*/ 	.word	0xffffffff


	//   ....[1]....
        /*0080*/ 	.word	0xffffffff


	//   ....[2]....
        /*0084*/ 	.word	0xffffffff


	//   ....[3]....
        /*0088*/ 	.word	0xffffffff


	//   ....[4]....
        /*008c*/ 	.word	0xffffffff


	//   ....[5]....
        /*0090*/ 	.word	0xffffffff


	//   ....[6]....
        /*0094*/ 	.word	0xffffffff


	//   ....[7]....
        /*0098*/ 	.word	0xffffffff


	//   ....[8]....
        /*009c*/ 	.word	0xffffffff


	//   ....[9]....
        /*00a0*/ 	.word	0xffffffff


	//   ....[10]....
        /*00a4*/ 	.word	0xffffffff


	//   ....[11]....
        /*00a8*/ 	.word	0xffffffff


	//   ....[12]....
        /*00ac*/ 	.word	0xffffffff


	//   ....[13]....
        /*00b0*/ 	.word	0xffffffff


	//   ....[14]....
        /*00b4*/ 	.word	0xffffffff


	//   ....[15]....
        /*00b8*/ 	.word	0xffffffff


	//   ....[16]....
        /*00bc*/ 	.word	0xffffffff


	//   ....[17]....
        /*00c0*/ 	.word	0xffffffff


	//   ....[18]....
        /*00c4*/ 	.word	0xffffffff


	//   ....[19]....
        /*00c8*/ 	.word	0xffffffff


	//   ....[20]....
        /*00cc*/ 	.word	0xffffffff


	//   ....[21]....
        /*00d0*/ 	.word	0xffffffff


	//   ....[22]....
        /*00d4*/ 	.word	0xffffffff


	//   ....[23]....
        /*00d8*/ 	.word	0xffffffff


	//   ....[24]....
        /*00dc*/ 	.word	0xffffffff


	//   ....[25]....
        /*00e0*/ 	.word	0xffffffff


	//   ....[26]....
        /*00e4*/ 	.word	0xffffffff


	//   ....[27]....
        /*00e8*/ 	.word	0xffffffff


	//   ....[28]....
        /*00ec*/ 	.word	0xffffffff


	//   ....[29]....
        /*00f0*/ 	.word	0xffffffff


	//----- nvinfo : EIATTR_COOP_GROUP_INSTR_OFFSETS
	.align		4
.L_516:
        /*00f4*/ 	.byte	0x04, 0x28
        /*00f6*/ 	.short	(.L_518 - .L_517)


	//   ....[0]....
.L_517:
        /*00f8*/ 	.word	0x00000970


	//   ....[1]....
        /*00fc*/ 	.word	0x00000980


	//   ....[2]....
        /*0100*/ 	.word	0x000009e0


	//   ....[3]....
        /*0104*/ 	.word	0x00000a00


	//   ....[4]....
        /*0108*/ 	.word	0x00000a50


	//   ....[5]....
        /*010c*/ 	.word	0x00000a70


	//   ....[6]....
        /*0110*/ 	.word	0x00000ab0


	//   ....[7]....
        /*0114*/ 	.word	0x00000af0


	//   ....[8]....
        /*0118*/ 	.word	0x00000b40


	//   ....[9]....
        /*011c*/ 	.word	0x00000b80


	//   ....[10]....
        /*0120*/ 	.word	0x00000e80


	//   ....[11]....
        /*0124*/ 	.word	0x00000e90


	//   ....[12]....
        /*0128*/ 	.word	0x00000f10


	//   ....[13]....
        /*012c*/ 	.word	0x00000f30


	//   ....[14]....
        /*0130*/ 	.word	0x00000f70


	//   ....[15]....
        /*0134*/ 	.word	0x00000fb0


	//   ....[16]....
        /*0138*/ 	.word	0x00001010


	//   ....[17]....
        /*013c*/ 	.word	0x00001040


	//   ....[18]....
        /*0140*/ 	.word	0x00001080


	//   ....[19]....
        /*0144*/ 	.word	0x000010c0


	//   ....[20]....
        /*0148*/ 	.word	0x000021b0


	//   ....[21]....
        /*014c*/ 	.word	0x000021c0


	//   ....[22]....
        /*0150*/ 	.word	0x00002240


	//   ....[23]....
        /*0154*/ 	.word	0x00002250


	//   ....[24]....
        /*0158*/ 	.word	0x000022b0


	//   ....[25]....
        /*015c*/ 	.word	0x000022d0


	//   ....[26]....
        /*0160*/ 	.word	0x00002310


	//   ....[27]....
        /*0164*/ 	.word	0x00002340


	//   ....[28]....
        /*0168*/ 	.word	0x00002380


	//   ....[29]....
        /*016c*/ 	.word	0x000023e0


	//----- nvinfo : EIATTR_VRC_CTA_INIT_COUNT
	.align		4
.L_518:
        /*0170*/ 	.byte	0x02, 0x4a
	.zero		1
	.zero		1


	//----- nvinfo : EIATTR_EXIT_INSTR_OFFSETS
	.align		4
        /*0174*/ 	.byte	0x04, 0x1c
        /*0176*/ 	.short	(.L_520 - .L_519)


	//   ....[0]....
.L_519:
        /*0178*/ 	.word	0x00000080


	//   ....[1]....
        /*017c*/ 	.word	0x000000c0


	//   ....[2]....
        /*0180*/ 	.word	0x00002650


	//   ....[3]....
        /*0184*/ 	.word	0x000026b0


	//----- nvinfo : EIATTR_MAX_THREADS
	.align		4
.L_520:
        /*0188*/ 	.byte	0x04, 0x05
        /*018a*/ 	.short	(.L_522 - .L_521)
.L_521:
        /*018c*/ 	.word	0x00000200
        /*0190*/ 	.word	0x00000001
        /*0194*/ 	.word	0x00000001


	//----- nvinfo : EIATTR_CRS_STACK_SIZE
	.align		4
.L_522:
        /*0198*/ 	.byte	0x04, 0x1e
        /*019a*/ 	.short	(.L_524 - .L_523)
.L_523:
        /*019c*/ 	.word	0x00000000


	//----- nvinfo : EIATTR_CBANK_PARAM_SIZE
	.align		4
.L_524:
        /*01a0*/ 	.byte	0x03, 0x19
        /*01a2*/ 	.short	0x0021


	//----- nvinfo : EIATTR_PARAM_CBANK
	.align		4
        /*01a4*/ 	.byte	0x04, 0x0a
        /*01a6*/ 	.short	(.L_526 - .L_525)
	.align		4
.L_525:
        /*01a8*/ 	.word	index@(.nv.constant0._ZN3cub18CUB_300001_SM_10006detail6reduce28DeviceReduceSingleTileKernelINS2_10policy_hubIljN4cuda3std3__44plusIlEEE10Policy1000EPlSC_iS9_llNS7_10__identityEEEvT0_T1_T2_T3_T4_T6_)
        /*01ac*/ 	.short	0x0380
        /*01ae*/ 	.short	0x0021


	//----- nvinfo : EIATTR_SW_WAR
	.align		4
.L_526:
        /*01b0*/ 	.byte	0x04, 0x36
        /*01b2*/ 	.short	(.L_528 - .L_527)
.L_527:
        /*01b4*/ 	.word	0x00000008
.L_528:


//--------------------- .nv.info._ZN3cub18CUB_300001_SM_10006detail6reduce18DeviceReduceKernelINS2_10policy_hubIljN4cuda3std3__44plusIlEEE10Policy1000EN6thrust24THRUST_300001_SM_1000_NS18transform_iteratorINSD_6detail14equal_to_valueIiEENSF_15normal_iteratorINSD_10device_ptrIbEEEEllEEjS9_lNS7_10__identityEEEvT0_PT3_T1_NS0_13GridEvenShareISR_EET2_T4_ --------------------------
	.section	.nv.info._ZN3cub18CUB_300001_SM_10006detail6reduce18DeviceReduceKernelINS2_10policy_hubIljN4cuda3std3__44plusIlEEE10Policy1000EN6thrust24THRUST_300001_SM_1000_NS18transform_iteratorINSD_6detail14equal_to_valueIiEENSF_15normal_iteratorINSD_10device_ptrIbEEEEllEEjS9_lNS7_10__identityEEEvT0_PT3_T1_NS0_13GridEvenShareISR_EET2_T4_,"",@"SHT_CUDA_INFO"
	.sectionflags	@""
	.align	4


	//----- nvinfo : EIATTR_CUDA_API_VERSION
	.align		4
        /*0000*/ 	.byte	0x04, 0x37
        /*0002*/ 	.short	(.L_530 - .L_529)
.L_529:
        /*0004*/ 	.word	0x00000082


	//----- nvinfo : EIATTR_KPARAM_INFO
	.align		4
.L_530:
        /*0008*/ 	.byte	0x04, 0x17
        /*000a*/ 	.short	(.L_532 - .L_531)
.L_531:
        /*000c*/ 	.word	0x00000000
        /*0010*/ 	.short	0x0005
        /*0012*/ 	.short	0x0045
        /*0014*/ 	.byte	0x00, 0xf0, 0x05, 0x00


	//----- nvinfo : EIATTR_KPARAM_INFO
	.align		4
.L_532:
        /*0018*/ 	.byte	0x04, 0x17
        /*001a*/ 	.short	(.L_534 - .L_533)
.L_533:
        /*001c*/ 	.word	0x00000000
        /*0020*/ 	.short	0x0004
        /*0022*/ 	.short	0x0044
        /*0024*/ 	.byte	0x00, 0xf0, 0x05, 0x00


	//----- nvinfo : EIATTR_KPARAM_INFO
	.align		4
.L_534:
        /*0028*/ 	.byte	0x04, 0x17
        /*002a*/ 	.short	(.L_536 - .L_535)
.L_535:
        /*002c*/ 	.word	0x00000000
        /*0030*/ 	.short	0x0003
        /*0032*/ 	.short	0x001c
        /*0034*/ 	.byte	0x00, 0xf0, 0xa1, 0x00


	//----- nvinfo : EIATTR_KPARAM_INFO
	.align		4
.L_536:
        /*0038*/ 	.byte	0x04, 0x17
        /*003a*/ 	.short	(.L_538 - .L_537)
.L_537:
        /*003c*/ 	.word	0x00000000
        /*0040*/ 	.short	0x0002
        /*0042*/ 	.short	0x0018
        /*0044*/ 	.byte	0x00, 0xf0, 0x11, 0x00


	//----- nvinfo : EIATTR_KPARAM_INFO
	.align		4
.L_538:
        /*0048*/ 	.byte	0x04, 0x17
        /*004a*/ 	.short	(.L_540 - .L_539)
.L_539:
        /*004c*/ 	.word	0x00000000
        /*0050*/ 	.short	0x0001
        /*0052*/ 	.short	0x0010
        /*0054*/ 	.byte	0x00, 0xf5, 0x21, 0x00


	//----- nvinfo : EIATTR_KPARAM_INFO
	.align		4
.L_540:
        /*0058*/ 	.byte	0x04, 0x17
        /*005a*/ 	.short	(.L_542 - .L_541)
.L_541:
        /*005c*/ 	.word	0x00000000
        /*0060*/ 	.short	0x0000
        /*0062*/ 	.short	0x0000
        /*0064*/ 	.byte	0x00, 0xf0, 0x41, 0x00


	//----- nvinfo : EIATTR_SPARSE_MMA_MASK
	.align		4
.L_542:
        /*0068*/ 	.byte	0x03, 0x50
        /*006a*/ 	.short	0x0000


	//----- nvinfo : EIATTR_MAXREG_COUNT
	.align		4
        /*006c*/ 	.byte	0x03, 0x1b
        /*006e*/ 	.short	0x0080


	//----- nvinfo : EIATTR_NUM_BARRIERS
	.align		4
        /*0070*/ 	.byte	0x02, 0x4c
        /*0072*/ 	.byte	0x01
	.zero		1


	//----- nvinfo : EIATTR_MERCURY_ISA_VERSION
	.align		4
        /*0074*/ 	.byte	0x03, 0x5f
        /*0076*/ 	.short	0x0101


	//----- nvinfo : EIATTR_COOP_GROUP_MASK_REGIDS
	.align		4
        /*0078*/ 	.byte	0x04, 0x29
        /*007a*/ 	.short	(.L_544 - .L_543)


	//   ....[0]....
.L_543:
        /*007c*/ 	.word	0xffffffff


	//   ....[1]....
        /*0080*/ 	.word	0xffffffff


	//   ....[2]....
        /*0084*/ 	.word	0xffffffff


	//   ....[3]....
        /*0088*/ 	.word	0xffffffff


	//   ....[4]....
        /*008c*/ 	.word	0xffffffff


	//   ....[5]....
        /*0090*/ 	.word	0xffffffff


	//   ....[6]....
        /*0094*/ 	.word	0xffffffff


	//   ....[7]....
        /*0098*/ 	.word	0xffffffff


	//   ....[8]....
        /*009c*/ 	.word	0xffffffff


	//   ....[9]....
        /*00a0*/ 	.word	0xffffffff


	//   ....[10]....
        /*00a4*/ 	.word	0xffffffff


	//   ....[11]....
        /*00a8*/ 	.word	0xffffffff


	//   ....[12]....
        /*00ac*/ 	.word	0xffffffff


	//   ....[13]....
        /*00b0*/ 	.word	0xffffffff


	//   ....[14]....
        /*00b4*/ 	.word	0xffffffff


	//   ....[15]....
        /*00b8*/ 	.word	0xffffffff


	//   ....[16]....
        /*00bc*/ 	.word	0xffffffff


	//   ....[17]....
        /*00c0*/ 	.word	0xffffffff


	//   ....[18]....
        /*00c4*/ 	.word	0xffffffff


	//   ....[19]....
        /*00c8*/ 	.word	0xffffffff


	//   ....[20]....
        /*00cc*/ 	.word	0xffffffff


	//   ....[21]....
        /*00d0*/ 	.word	0xffffffff


	//   ....[22]....
        /*00d4*/ 	.word	0xffffffff


	//   ....[23]....
        /*00d8*/ 	.word	0xffffffff


	//   ....[24]....
        /*00dc*/ 	.word	0xffffffff


	//   ....[25]....
        /*00e0*/ 	.word	0xffffffff


	//   ....[26]....
        /*00e4*/ 	.word	0xffffffff


	//   ....[27]....
        /*00e8*/ 	.word	0xffffffff


	//   ....[28]....
        /*00ec*/ 	.word	0xffffffff


	//   ....[29]....
        /*00f0*/ 	.word	0xffffffff


	//----- nvinfo : EIATTR_COOP_GROUP_INSTR_OFFSETS
	.align		4
.L_544:
        /*00f4*/ 	.byte	0x04, 0x28
        /*00f6*/ 	.short	(.L_546 - .L_545)


	//   ....[0]....
.L_545:
        /*00f8*/ 	.word	0x00001210


	//   ....[1]....
        /*00fc*/ 	.word	0x00001220


	//   ....[2]....
        /*0100*/ 	.word	0x00001280


	//   ....[3]....
        /*0104*/ 	.word	0x000012a0


	//   ....[4]....
        /*0108*/ 	.word	0x000012f0


	//   ....[5]....
        /*010c*/ 	.word	0x00001310


	//   ....[6]....
        /*0110*/ 	.word	0x00001350


	//   ....[7]....
        /*0114*/ 	.word	0x00001390


	//   ....[8]....
        /*0118*/ 	.word	0x000013f0


	//   ....[9]....
        /*011c*/ 	.word	0x00001430


	//   ....[10]....
        /*0120*/ 	.word	0x00001720


	//   ....[11]....
        /*0124*/ 	.word	0x00001730


	//   ....[12]....
        /*0128*/ 	.word	0x000017b0


	//   ....[13]....
        /*012c*/ 	.word	0x000017e0


	//   ....[14]....
        /*0130*/ 	.word	0x00001830


	//   ....[15]....
        /*0134*/ 	.word	0x00001870


	//   ....[16]....
        /*0138*/ 	.word	0x000018b0


	//   ....[17]....
        /*013c*/ 	.word	0x000018f0


	//   ....[18]....
        /*0140*/ 	.word	0x00001920


	//   ....[19]....
        /*0144*/ 	.word	0x00001990


	//   ....[20]....
        /*0148*/ 	.word	0x000034d0


	//   ....[21]....
        /*014c*/ 	.word	0x000034e0


	//   ....[22]....
        /*0150*/ 	.word	0x00003560


	//   ....[23]....
        /*0154*/ 	.word	0x00003570


	//   ....[24]....
        /*0158*/ 	.word	0x000035d0


	//   ....[25]....
        /*015c*/ 	.word	0x000035f0


	//   ....[26]....
        /*0160*/ 	.word	0x00003630


	//   ....[27]....
        /*0164*/ 	.word	0x00003660


	//   ....[28]....
        /*0168*/ 	.word	0x000036a0


	//   ....[29]....
        /*016c*/ 	.word	0x00003700


	//----- nvinfo : EIATTR_VRC_CTA_INIT_COUNT
	.align		4
.L_546:
        /*0170*/ 	.byte	0x02, 0x4a
	.zero		1
	.zero		1


	//----- nvinfo : EIATTR_EXIT_INSTR_OFFSETS
	.align		4
        /*0174*/ 	.byte	0x04, 0x1c
        /*0176*/ 	.short	(.L_548 - .L_547)


	//   ....[0]....
.L_547:
        /*0178*/ 	.word	0x00003970


	//   ....[1]....
        /*017c*/ 	.word	0x000039b0


	//----- nvinfo : EIATTR_MAX_THREADS
	.align		4
.L_548:
        /*0180*/ 	.byte	0x04, 0x05
        /*0182*/ 	.short	(.L_550 - .L_549)
.L_549:
        /*0184*/ 	.word	0x00000200
        /*0188*/ 	.word	0x00000001
        /*018c*/ 	.word	0x00000001


	//----- nvinfo : EIATTR_CRS_STACK_SIZE
	.align		4
.L_550:
        /*0190*/ 	.byte	0x04, 0x1e
        /*0192*/ 	.short	(.L_552 - .L_551)
.L_551:
        /*0194*/ 	.word	0x00000000


	//----- nvinfo : EIATTR_CBANK_PARAM_SIZE
	.align		4
.L_552:
        /*0198*/ 	.byte	0x03, 0x19
        /*019a*/ 	.short	0x0046


	//----- nvinfo : EIATTR_PARAM_CBANK
	.align		4
        /*019c*/ 	.byte	0x04, 0x0a
        /*019e*/ 	.short	(.L_554 - .L_553)
	.align		4
.L_553:
        /*01a0*/ 	.word	index@(.nv.constant0._ZN3cub18CUB_300001_SM_10006detail6reduce18DeviceReduceKernelINS2_10policy_hubIljN4cuda3std3__44plusIlEEE10Policy1000EN6thrust24THRUST_300001_SM_1000_NS18transform_iteratorINSD_6detail14equal_to_valueIiEENSF_15normal_iteratorINSD_10device_ptrIbEEEEllEEjS9_lNS7_10__identityEEEvT0_PT3_T1_NS0_13GridEvenShareISR_EET2_T4_)
        /*01a4*/ 	.short	0x0380
        /*01a6*/ 	.short	0x0046


	//----- nvinfo : EIATTR_SW_WAR
	.align		4
.L_554:
        /*01a8*/ 	.byte	0x04, 0x36
        /*01aa*/ 	.short	(.L_556 - .L_555)
.L_555:
        /*01ac*/ 	.word	0x00000008
.L_556:


//--------------------- .nv.info._ZN3cub18CUB_300001_SM_10006detail6reduce28DeviceReduceSingleTileKernelINS2_10policy_hubIljN4cuda3std3__44plusIlEEE10Policy1000EN6thrust24THRUST_300001_SM_1000_NS18transform_iteratorINSD_6detail14equal_to_valueIiEENSF_15normal_iteratorINSD_10device_ptrIbEEEEllEEPljS9_llNS7_10__identityEEEvT0_T1_T2_T3_T4_T6_ --------------------------
	.section	.nv.info._ZN3cub18CUB_300001_SM_10006detail6reduce28DeviceReduceSingleTileKernelINS2_10policy_hubIljN4cuda3std3__44plusIlEEE10Policy1000EN6thrust24THRUST_300001_SM_1000_NS18transform_iteratorINSD_6detail14equal_to_valueIiEENSF_15normal_iteratorINSD_10device_ptrIbEEEEllEEPljS9_llNS7_10__identityEEEvT0_T1_T2_T3_T4_T6_,"",@"SHT_CUDA_INFO"
	.sectionflags	@""
	.align	4


	//----- nvinfo : EIATTR_CUDA_API_VERSION
	.align		4
        /*0000*/ 	.byte	0x04, 0x37
        /*0002*/ 	.short	(.L_558 - .L_557)
.L_557:
        /*0004*/ 	.word	0x00000082


	//----- nvinfo : EIATTR_KPARAM_INFO
	.align		4
.L_558:
        /*0008*/ 	.byte	0x04, 0x17
        /*000a*/ 	.short	(.L_560 - .L_559)
.L_559:
        /*000c*/ 	.word	0x00000000
        /*0010*/ 	.short	0x0005
        /*0012*/ 	.short	0x0028
        /*0014*/ 	.byte	0x00, 0xf0, 0x05, 0x00


	//----- nvinfo : EIATTR_KPARAM_INFO
	.align		4
.L_560:
        /*0018*/ 	.byte	0x04, 0x17
        /*001a*/ 	.short	(.L_562 - .L_561)
.L_561:
        /*001c*/ 	.word	0x00000000
        /*0020*/ 	.short	0x0004
        /*0022*/ 	.short	0x0020
        /*0024*/ 	.byte	0x00, 0xf0, 0x21, 0x00


	//----- nvinfo : EIATTR_KPARAM_INFO
	.align		4
.L_562:
        /*0028*/ 	.byte	0x04, 0x17
        /*002a*/ 	.short	(.L_564 - .L_563)
.L_563:
        /*002c*/ 	.word	0x00000000
        /*0030*/ 	.short	0x0003
        /*0032*/ 	.short	0x001c
        /*0034*/ 	.byte	0x00, 0xf0, 0x05, 0x00


	//----- nvinfo : EIATTR_KPARAM_INFO
	.align		4
.L_564:
        /*0038*/ 	.byte	0x04, 0x17
        /*003a*/ 	.short	(.L_566 - .L_565)
.L_565:
        /*003c*/ 	.word	0x00000000
        /*0040*/ 	.short	0x0002
        /*0042*/ 	.short	0x0018
        /*0044*/ 	.byte	0x00, 0xf0, 0x11, 0x00


	//----- nvinfo : EIATTR_KPARAM_INFO
	.align		4
.L_566:
        /*0048*/ 	.byte	0x04, 0x17
        /*004a*/ 	.short	(.L_568 - .L_567)
.L_567:
        /*004c*/ 	.word	0x00000000
        /*0050*/ 	.short	0x0001
        /*0052*/ 	.short	0x0010
        /*0054*/ 	.byte	0x00, 0xf5, 0x21, 0x00


	//----- nvinfo : EIATTR_KPARAM_INFO
	.align		4
.L_568:
        /*0058*/ 	.byte	0x04, 0x17
        /*005a*/ 	.short	(.L_570 - .L_569)
.L_569:
        /*005c*/ 	.word	0x00000000
        /*0060*/ 	.short	0x0000
        /*0062*/ 	.short	0x0000
        /*0064*/ 	.byte	0x00, 0xf0, 0x41, 0x00


	//----- nvinfo : EIATTR_SPARSE_MMA_MASK
	.align		4
.L_570:
        /*0068*/ 	.byte	0x03, 0x50
        /*006a*/ 	.short	0x0000


	//----- nvinfo : EIATTR_MAXREG_COUNT
	.align		4
        /*006c*/ 	.byte	0x03, 0x1b
        /*006e*/ 	.short	0x0080


	//----- nvinfo : EIATTR_NUM_BARRIERS
	.align		4
        /*0070*/ 	.byte	0x02, 0x4c
        /*0072*/ 	.byte	0x01
	.zero		1


	//----- nvinfo : EIATTR_MERCURY_ISA_VERSION
	.align		4
        /*0074*/ 	.byte	0x03, 0x5f
        /*0076*/ 	.short	0x0101


	//----- nvinfo : EIATTR_COOP_GROUP_MASK_REGIDS
	.align		4
        /*0078*/ 	.byte	0x04, 0x29
        /*007a*/ 	.short	(.L_572 - .L_571)


	//   ....[0]....
.L_571:
        /*007c*/ 	.word	0xffffffff


	//   ....[1]....
        /*0080*/ 	.word	0xffffffff


	//   ....[2]....
        /*0084*/ 	.word	0xffffffff


	//   ....[3]....
        /*0088*/ 	.word	0xffffffff


	//   ....[4]....
        /*008c*/ 	.word	0xffffffff


	//   ....[5]....
        /*0090*/ 	.word	0xffffffff


	//   ....[6]....
        /*0094*/ 	.word	0xffffffff


	//   ....[7]....
        /*0098*/ 	.word	0xffffffff


	//   ....[8]....
        /*009c*/ 	.word	0xffffffff


	//   ....[9]....
        /*00a0*/ 	.word	0xffffffff


	//   ....[10]....
        /*00a4*/ 	.word	0xffffffff


	//   ....[11]....
        /*00a8*/ 	.word	0xffffffff


	//   ....[12]....
        /*00ac*/ 	.word	0xffffffff


	//   ....[13]....
        /*00b0*/ 	.word	0xffffffff


	//   ....[14]....
        /*00b4*/ 	.word	0xffffffff


	//   ....[15]....
        /*00b8*/ 	.word	0xffffffff


	//   ....[16]....
        /*00bc*/ 	.word	0xffffffff


	//   ....[17]....
        /*00c0*/ 	.word	0xffffffff


	//   ....[18]....
        /*00c4*/ 	.word	0xffffffff


	//   ....[19]....
        /*00c8*/ 	.word	0xffffffff


	//   ....[20]....
        /*00cc*/ 	.word	0xffffffff


	//   ....[21]....
        /*00d0*/ 	.word	0xffffffff


	//   ....[22]....
        /*00d4*/ 	.word	0xffffffff


	//   ....[23]....
        /*00d8*/ 	.word	0xffffffff


	//   ....[24]....
        /*00dc*/ 	.word	0xffffffff


	//   ....[25]....
        /*00e0*/ 	.word	0xffffffff


	//   ....[26]....
        /*00e4*/ 	.word	0xffffffff


	//   ....[27]....
        /*00e8*/ 	.word	0xffffffff


	//   ....[28]....
        /*00ec*/ 	.word	0xffffffff


	//   ....[29]....
        /*00f0*/ 	.word	0xffffffff


	//----- nvinfo : EIATTR_COOP_GROUP_INSTR_OFFSETS
	.align		4
.L_572:
        /*00f4*/ 	.byte	0x04, 0x28
        /*00f6*/ 	.short	(.L_574 - .L_573)


	//   ....[0]....
.L_573:
        /*00f8*/ 	.word	0x00000d60


	//   ....[1]....
        /*00fc*/ 	.word	0x00000d70


	//   ....[2]....
        /*0100*/ 	.word	0x00000dd0


	//   ....[3]....
        /*0104*/ 	.word	0x00000df0


	//   ....[4]....
        /*0108*/ 	.word	0x00000e40


	//   ....[5]....
        /*010c*/ 	.word	0x00000e60


	//   ....[6]....
        /*0110*/ 	.word	0x00000ea0


	//   ....[7]....
        /*0114*/ 	.word	0x00000ee0


	//   ....[8]....
        /*0118*/ 	.word	0x00000f30


	//   ....[9]....
        /*011c*/ 	.word	0x00000f70


	//   ....[10]....
        /*0120*/ 	.word	0x00001270


	//   ....[11]....
        /*0124*/ 	.word	0x00001280


	//   ....[12]....
        /*0128*/ 	.word	0x00001310


	//   ....[13]....
        /*012c*/ 	.word	0x00001330


	//   ....[14]....
        /*0130*/ 	.word	0x00001380


	//   ....[15]....
        /*0134*/ 	.word	0x000013c0


	//   ....[16]....
        /*0138*/ 	.word	0x00001410


	//   ....[17]....
        /*013c*/ 	.word	0x00001440


	//   ....[18]....
        /*0140*/ 	.word	0x00001490


	//   ....[19]....
        /*0144*/ 	.word	0x000014f0


	//   ....[20]....
        /*0148*/ 	.word	0x00002f00


	//   ....[21]....
        /*014c*/ 	.word	0x00002f10


	//   ....[22]....
        /*0150*/ 	.word	0x00002f90


	//   ....[23]....
        /*0154*/ 	.word	0x00002fa0


	//   ....[24]....
        /*0158*/ 	.word	0x00003000


	//   ....[25]....
        /*015c*/ 	.word	0x00003020


	//   ....[26]....
        /*0160*/ 	.word	0x00003060


	//   ....[27]....
        /*0164*/ 	.word	0x00003090


	//   ....[28]....
        /*0168*/ 	.word	0x000030e0


	//   ....[29]....
        /*016c*/ 	.word	0x00003130


	//----- nvinfo : EIATTR_VRC_CTA_INIT_COUNT
	.align		4
.L_574:
        /*0170*/ 	.byte	0x02, 0x4a
	.zero		1
	.zero		1


	//----- nvinfo : EIATTR_EXIT_INSTR_OFFSETS
	.align		4
        /*0174*/ 	.byte	0x04, 0x1c
        /*0176*/ 	.short	(.L_576 - .L_575)


	//   ....[0]....
.L_575:
        /*0178*/ 	.word	0x00000080


	//   ....[1]....
        /*017c*/ 	.word	0x000000c0


	//   ....[2]....
        /*0180*/ 	.word	0x000033a0


	//   ....[3]....
        /*0184*/ 	.word	0x00003400


	//----- nvinfo : EIATTR_MAX_THREADS
	.align		4
.L_576:
        /*0188*/ 	.byte	0x04, 0x05
        /*018a*/ 	.short	(.L_578 - .L_577)
.L_577:
        /*018c*/ 	.word	0x00000200
        /*0190*/ 	.word	0x00000001
        /*0194*/ 	.word	0x00000001


	//----- nvinfo : EIATTR_CRS_STACK_SIZE
	.align		4
.L_578:
        /*0198*/ 	.byte	0x04, 0x1e
        /*019a*/ 	.short	(.L_580 - .L_579)
.L_579:
        /*019c*/ 	.word	0x00000000


	//----- nvinfo : EIATTR_CBANK_PARAM_SIZE
	.align		4
.L_580:
        /*01a0*/ 	.byte	0x03, 0x19
        /*01a2*/ 	.short	0x0029


	//----- nvinfo : EIATTR_PARAM_CBANK
	.align		4
        /*01a4*/ 	.byte	0x04, 0x0a
        /*01a6*/ 	.short	(.L_582 - .L_581)
	.align		4
.L_581:
        /*01a8*/ 	.word	index@(.nv.constant0._ZN3cub18CUB_300001_SM_10006detail6reduce28DeviceReduceSingleTileKernelINS2_10policy_hubIljN4cuda3std3__44plusIlEEE10Policy1000EN6thrust24THRUST_300001_SM_1000_NS18transform_iteratorINSD_6detail14equal_to_valueIiEENSF_15normal_iteratorINSD_10device_ptrIbEEEEllEEPljS9_llNS7_10__identityEEEvT0_T1_T2_T3_T4_T6_)
        /*01ac*/ 	.short	0x0380
        /*01ae*/ 	.short	0x0029


	//----- nvinfo : EIATTR_SW_WAR
	.align		4
.L_582:
        /*01b0*/ 	.byte	0x04, 0x36
        /*01b2*/ 	.short	(.L_584 - .L_583)
.L_583:
        /*01b4*/ 	.word	0x00000008
.L_584:


//--------------------- .nv.info._ZN3cub18CUB_300001_SM_10006detail8for_each13static_kernelINS2_12policy_hub_t12policy_500_tElN6thrust24THRUST_300001_SM_1000_NS8cuda_cub20__uninitialized_copy7functorINS7_6detail15normal_iteratorINS7_10device_ptrIbEEEENS7_7pointerIbNS8_3tagENS7_11use_defaultESI_EEEEEEvT0_T1_ --------------------------
	.section	.nv.info._ZN3cub18CUB_300001_SM_10006detail8for_each13static_kernelINS2_12policy_hub_t12policy_500_tElN6thrust24THRUST_300001_SM_1000_NS8cuda_cub20__uninitialized_copy7functorINS7_6detail15normal_iteratorINS7_10device_ptrIbEEEENS7_7pointerIbNS8_3tagENS7_11use_defaultESI_EEEEEEvT0_T1_,"",@"SHT_CUDA_INFO"
	.sectionflags	@""
	.align	4


	//----- nvinfo : EIATTR_CUDA_API_VERSION
	.align		4
        /*0000*/ 	.byte	0x04, 0x37
        /*0002*/ 	.short	(.L_586 - .L_585)
.L_585:
        /*0004*/ 	.word	0x00000082


	//----- nvinfo : EIATTR_KPARAM_INFO
	.align		4
.L_586:
        /*0008*/ 	.byte	0x04, 0x17
        /*000a*/ 	.short	(.L_588 - .L_587)
.L_587:
        /*000c*/ 	.word	0x00000000
        /*0010*/ 	.short	0x0001
        /*0012*/ 	.short	0x0008
        /*0014*/ 	.byte	0x00, 0xf0, 0x41, 0x00


	//----- nvinfo : EIATTR_KPARAM_INFO
	.align		4
.L_588:
        /*0018*/ 	.byte	0x04, 0x17
        /*001a*/ 	.short	(.L_590 - .L_589)
.L_589:
        /*001c*/ 	.word	0x00000000
        /*0020*/ 	.short	0x0000
        /*0022*/ 	.short	0x0000
        /*0024*/ 	.byte	0x00, 0xf0, 0x21, 0x00


	//----- nvinfo : EIATTR_SPARSE_MMA_MASK
	.align		4
.L_590:
        /*0028*/ 	.byte	0x03, 0x50
        /*002a*/ 	.short	0x0000


	//----- nvinfo : EIATTR_MAXREG_COUNT
	.align		4
        /*002c*/ 	.byte	0x03, 0x1b
        /*002e*/ 	.short	0x00ff


	//----- nvinfo : EIATTR_MERCURY_ISA_VERSION
	.align		4
        /*0030*/ 	.byte	0x03, 0x5f
        /*0032*/ 	.short	0x0101


	//----- nvinfo : EIATTR_VRC_CTA_INIT_COUNT
	.align		4
        /*0034*/ 	.byte	0x02, 0x4a
	.zero		1
	.zero		1


	//----- nvinfo : EIATTR_EXIT_INSTR_OFFSETS
	.align		4
        /*0038*/ 	.byte	0x04, 0x1c
        /*003a*/ 	.short	(.L_592 - .L_591)


	//   ....[0]....
.L_591:
        /*003c*/ 	.word	0x00000170


	//   ....[1]....
        /*0040*/ 	.word	0x000002e0


	//   ....[2]....
        /*0044*/ 	.word	0x00000390


	//----- nvinfo : EIATTR_MAX_THREADS
	.align		4
.L_592:
        /*0048*/ 	.byte	0x04, 0x05
        /*004a*/ 	.short	(.L_594 - .L_593)
.L_593:
        /*004c*/ 	.word	0x00000100
        /*0050*/ 	.word	0x00000001
        /*0054*/ 	.word	0x00000001


	//----- nvinfo : EIATTR_CRS_STACK_SIZE
	.align		4
.L_594:
        /*0058*/ 	.byte	0x04, 0x1e
        /*005a*/ 	.short	(.L_596 - .L_595)
.L_595:
        /*005c*/ 	.word	0x00000000


	//----- nvinfo : EIATTR_CBANK_PARAM_SIZE
	.align		4
.L_596:
        /*0060*/ 	.byte	0x03, 0x19
        /*0062*/ 	.short	0x0018


	//----- nvinfo : EIATTR_PARAM_CBANK
	.align		4
        /*0064*/ 	.byte	0x04, 0x0a
        /*0066*/ 	.short	(.L_598 - .L_597)
	.align		4
.L_597:
        /*0068*/ 	.word	index@(.nv.constant0._ZN3cub18CUB_300001_SM_10006detail8for_each13static_kernelINS2_12policy_hub_t12policy_500_tElN6thrust24THRUST_300001_SM_1000_NS8cuda_cub20__uninitialized_copy7functorINS7_6detail15normal_iteratorINS7_10device_ptrIbEEEENS7_7pointerIbNS8_3tagENS7_11use_defaultESI_EEEEEEvT0_T1_)
        /*006c*/ 	.short	0x0380
        /*006e*/ 	.short	0x0018


	//----- nvinfo : EIATTR_SW_WAR
	.align		4
.L_598:
        /*0070*/ 	.byte	0x04, 0x36
        /*0072*/ 	.short	(.L_600 - .L_599)
.L_599:
        /*0074*/ 	.word	0x00000008
.L_600:


//--------------------- .nv.info._ZN3cub18CUB_300001_SM_10006detail8for_each13static_kernelINS2_12policy_hub_t12policy_500_tEmN6thrust24THRUST_300001_SM_1000_NS8cuda_cub20__uninitialized_fill7functorINS7_10device_ptrIbEEbEEEEvT0_T1_ --------------------------
	.section	.nv.info._ZN3cub18CUB_300001_SM_10006detail8for_each13static_kernelINS2_12policy_hub_t12policy_500_tEmN6thrust24THRUST_300001_SM_1000_NS8cuda_cub20__uninitialized_fill7functorINS7_10device_ptrIbEEbEEEEvT0_T1_,"",@"SHT_CUDA_INFO"
	.sectionflags	@""
	.align	4


	//----- nvinfo : EIATTR_CUDA_API_VERSION
	.align		4
        /*0000*/ 	.byte	0x04, 0x37
        /*0002*/ 	.short	(.L_602 - .L_601)
.L_601:
        /*0004*/ 	.word	0x00000082


	//----- nvinfo : EIATTR_KPARAM_INFO
	.align		4
.L_602:
        /*0008*/ 	.byte	0x04, 0x17
        /*000a*/ 	.short	(.L_604 - .L_603)
.L_603:
        /*000c*/ 	.word	0x00000000
        /*0010*/ 	.short	0x0001
        /*0012*/ 	.short	0x0008
        /*0014*/ 	.byte	0x00, 0xf0, 0x41, 0x00


	//----- nvinfo : EIATTR_KPARAM_INFO
	.align		4
.L_604:
        /*0018*/ 	.byte	0x04, 0x17
        /*001a*/ 	.short	(.L_606 - .L_605)
.L_605:
        /*001c*/ 	.word	0x00000000
        /*0020*/ 	.short	0x0000
        /*0022*/ 	.short	0x0000
        /*0024*/ 	.byte	0x00, 0xf0, 0x21, 0x00


	//----- nvinfo : EIATTR_SPARSE_MMA_MASK
	.align		4
.L_606:
        /*0028*/ 	.byte	0x03, 0x50
        /*002a*/ 	.short	0x0000


	//----- nvinfo : EIATTR_MAXREG_COUNT
	.align		4
        /*002c*/ 	.byte	0x03, 0x1b
        /*002e*/ 	.short	0x00ff


	//----- nvinfo : EIATTR_MERCURY_ISA_VERSION
	.align		4
        /*0030*/ 	.byte	0x03, 0x5f
        /*0032*/ 	.short	0x0101


	//----- nvinfo : EIATTR_VRC_CTA_INIT_COUNT
	.align		4
        /*0034*/ 	.byte	0x02, 0x4a
	.zero		1
	.zero		1


	//----- nvinfo : EIATTR_EXIT_INSTR_OFFSETS
	.align		4
        /*0038*/ 	.byte	0x04, 0x1c
        /*003a*/ 	.short	(.L_608 - .L_607)


	//   ....[0]....
.L_607:
        /*003c*/ 	.word	0x00000120


	//   ....[1]....
        /*0040*/ 	.word	0x000001f0


	//   ....[2]....
        /*0044*/ 	.word	0x00000210


	//----- nvinfo : EIATTR_MAX_THREADS
	.align		4
.L_608:
        /*0048*/ 	.byte	0x04, 0x05
        /*004a*/ 	.short	(.L_610 - .L_609)
.L_609:
        /*004c*/ 	.word	0x00000100
        /*0050*/ 	.word	0x00000001
        /*0054*/ 	.word	0x00000001


	//----- nvinfo : EIATTR_CBANK_PARAM_SIZE
	.align		4
.L_610:
        /*0058*/ 	.byte	0x03, 0x19
        /*005a*/ 	.short	0x0018


	//----- nvinfo : EIATTR_PARAM_CBANK
	.align		4
        /*005c*/ 	.byte	0x04, 0x0a
        /*005e*/ 	.short	(.L_612 - .L_611)
	.align		4
.L_611:
        /*0060*/ 	.word	index@(.nv.constant0._ZN3cub18CUB_300001_SM_10006detail8for_each13static_kernelINS2_12policy_hub_t12policy_500_tEmN6thrust24THRUST_300001_SM_1000_NS8cuda_cub20__uninitialized_fill7functorINS7_10device_ptrIbEEbEEEEvT0_T1_)
        /*0064*/ 	.short	0x0380
        /*0066*/ 	.short	0x0018


	//----- nvinfo : EIATTR_SW_WAR
	.align		4
.L_612:
        /*0068*/ 	.byte	0x04, 0x36
        /*006a*/ 	.short	(.L_614 - .L_613)
.L_613:
        /*006c*/ 	.word	0x00000008
.L_614:


//--------------------- .nv.info._ZN3cub18CUB_300001_SM_10006detail8for_each13static_kernelINS2_12policy_hub_t12policy_500_tElN6thrust24THRUST_300001_SM_1000_NS8cuda_cub20__uninitialized_copy7functorINS7_6detail15normal_iteratorINS7_10device_ptrIiEEEENS7_7pointerIiNS8_3tagENS7_11use_defaultESI_EEEEEEvT0_T1_ --------------------------
	.section	.nv.info._ZN3cub18CUB_300001_SM_10006detail8for_each13static_kernelINS2_12policy_hub_t12policy_500_tElN6thrust24THRUST_300001_SM_1000_NS8cuda_cub20__uninitialized_copy7functorINS7_6detail15normal_iteratorINS7_10device_ptrIiEEEENS7_7pointerIiNS8_3tagENS7_11use_defaultESI_EEEEEEvT0_T1_,"",@"SHT_CUDA_INFO"
	.sectionflags	@""
	.align	4


	//----- nvinfo : EIATTR_CUDA_API_VERSION
	.align		4
        /*0000*/ 	.byte	0x04, 0x37
        /*0002*/ 	.short	(.L_616 - .L_615)
.L_615:
        /*0004*/ 	.word	0x00000082


	//----- nvinfo : EIATTR_KPARAM_INFO
	.align		4
.L_616:
        /*0008*/ 	.byte	0x04, 0x17
        /*000a*/ 	.short	(.L_618 - .L_617)
.L_617:
        /*000c*/ 	.word	0x00000000
        /*0010*/ 	.short	0x0001
        /*0012*/ 	.short	0x0008
        /*0014*/ 	.byte	0x00, 0xf0, 0x41, 0x00


	//----- nvinfo : EIATTR_KPARAM_INFO
	.align		4
.L_618:
        /*0018*/ 	.byte	0x04, 0x17
        /*001a*/ 	.short	(.L_620 - .L_619)
.L_619:
        /*001c*/ 	.word	0x00000000
        /*0020*/ 	.short	0x0000
        /*0022*/ 	.short	0x0000
        /*0024*/ 	.byte	0x00, 0xf0, 0x21, 0x00


	//----- nvinfo : EIATTR_SPARSE_MMA_MASK
	.align		4
.L_620:
        /*0028*/ 	.byte	0x03, 0x50
        /*002a*/ 	.short	0x0000


	//----- nvinfo : EIATTR_MAXREG_COUNT
	.align		4
        /*002c*/ 	.byte	0x03, 0x1b
        /*002e*/ 	.short	0x00ff


	//----- nvinfo : EIATTR_MERCURY_ISA_VERSION
	.align		4
        /*0030*/ 	.byte	0x03, 0x5f
        /*0032*/ 	.short	0x0101


	//----- nvinfo : EIATTR_VRC_CTA_INIT_COUNT
	.align		4
        /*0034*/ 	.byte	0x02, 0x4a
	.zero		1
	.zero		1


	//----- nvinfo : EIATTR_EXIT_INSTR_OFFSETS
	.align		4
        /*0038*/ 	.byte	0x04, 0x1c
        /*003a*/ 	.short	(.L_622 - .L_621)


	//   ....[0]....
.L_621:
        /*003c*/ 	.word	0x00000190


	//   ....[1]....
        /*0040*/ 	.word	0x00000320


	//   ....[2]....
        /*0044*/ 	.word	0x000003f0


	//----- nvinfo : EIATTR_MAX_THREADS
	.align		4
.L_622:
        /*0048*/ 	.byte	0x04, 0x05
        /*004a*/ 	.short	(.L_624 - .L_623)
.L_623:
        /*004c*/ 	.word	0x00000100
        /*0050*/ 	.word	0x00000001
        /*0054*/ 	.word	0x00000001


	//----- nvinfo : EIATTR_CRS_STACK_SIZE
	.align		4
.L_624:
        /*0058*/ 	.byte	0x04, 0x1e
        /*005a*/ 	.short	(.L_626 - .L_625)
.L_625:
        /*005c*/ 	.word	0x00000000


	//----- nvinfo : EIATTR_CBANK_PARAM_SIZE
	.align		4
.L_626:
        /*0060*/ 	.byte	0x03, 0x19
        /*0062*/ 	.short	0x0018


	//----- nvinfo : EIATTR_PARAM_CBANK
	.align		4
        /*0064*/ 	.byte	0x04, 0x0a
        /*0066*/ 	.short	(.L_628 - .L_627)
	.align		4
.L_627:
        /*0068*/ 	.word	index@(.nv.constant0._ZN3cub18CUB_300001_SM_10006detail8for_each13static_kernelINS2_12policy_hub_t12policy_500_tElN6thrust24THRUST_300001_SM_1000_NS8cuda_cub20__uninitialized_copy7functorINS7_6detail15normal_iteratorINS7_10device_ptrIiEEEENS7_7pointerIiNS8_3tagENS7_11use_defaultESI_EEEEEEvT0_T1_)
        /*006c*/ 	.short	0x0380
        /*006e*/ 	.short	0x0018


	//----- nvinfo : EIATTR_SW_WAR
	.align		4
.L_628:
        /*0070*/ 	.byte	0x04, 0x36
        /*0072*/ 	.short	(.L_630 - .L_629)
.L_629:
        /*0074*/ 	.word	0x00000008
.L_630:


//--------------------- .nv.info._ZN3cub18CUB_300001_SM_10006detail8for_each13static_kernelINS2_12policy_hub_t12policy_500_tEmN6thrust24THRUST_300001_SM_1000_NS8cuda_cub20__uninitialized_fill7functorINS7_10device_ptrIiEEiEEEEvT0_T1_ --------------------------
	.section	.nv.info._ZN3cub18CUB_300001_SM_10006detail8for_each13static_kernelINS2_12policy_hub_t12policy_500_tEmN6thrust24THRUST_300001_SM_1000_NS8cuda_cub20__uninitialized_fill7functorINS7_10device_ptrIiEEiEEEEvT0_T1_,"",@"SHT_CUDA_INFO"
	.sectionflags	@""
	.align	4


	//----- nvinfo : EIATTR_CUDA_API_VERSION
	.align		4
        /*0000*/ 	.byte	0x04, 0x37
        /*0002*/ 	.short	(.L_632 - .L_631)
.L_631:
        /*0004*/ 	.word	0x00000082


	//----- nvinfo : EIATTR_KPARAM_INFO
	.align		4
.L_632:
        /*0008*/ 	.byte	0x04, 0x17
        /*000a*/ 	.short	(.L_634 - .L_633)
.L_633:
        /*000c*/ 	.word	0x00000000
        /*0010*/ 	.short	0x0001
        /*0012*/ 	.short	0x0008
        /*0014*/ 	.byte	0x00, 0xf0, 0x41, 0x00


	//----- nvinfo : EIATTR_KPARAM_INFO
	.align		4
.L_634:
        /*0018*/ 	.byte	0x04, 0x17
        /*001a*/ 	.short	(.L_636 - .L_635)
.L_635:
        /*001c*/ 	.word	0x00000000
        /*0020*/ 	.short	0x0000
        /*0022*/ 	.short	0x0000
        /*0024*/ 	.byte	0x00, 0xf0, 0x21, 0x00


	//----- nvinfo : EIATTR_SPARSE_MMA_MASK
	.align		4
.L_636:
        /*0028*/ 	.byte	0x03, 0x50
        /*002a*/ 	.short	0x0000


	//----- nvinfo : EIATTR_MAXREG_COUNT
	.align		4
        /*002c*/ 	.byte	0x03, 0x1b
        /*002e*/ 	.short	0x00ff


	//----- nvinfo : EIATTR_MERCURY_ISA_VERSION
	.align		4
        /*0030*/ 	.byte	0x03, 0x5f
        /*0032*/ 	.short	0x0101


	//----- nvinfo : EIATTR_VRC_CTA_INIT_COUNT
	.align		4
        /*0034*/ 	.byte	0x02, 0x4a
	.zero		1
	.zero		1


	//----- nvinfo : EIATTR_EXIT_INSTR_OFFSETS
	.align		4
        /*0038*/ 	.byte	0x04, 0x1c
        /*003a*/ 	.short	(.L_638 - .L_637)


	//   ....[0]....
.L_637:
        /*003c*/ 	.word	0x00000130


	//   ....[1]....
        /*0040*/ 	.word	0x00000230


	//   ....[2]....
        /*0044*/ 	.word	0x00000260


	//----- nvinfo : EIATTR_MAX_THREADS
	.align		4
.L_638:
        /*0048*/ 	.byte	0x04, 0x05
        /*004a*/ 	.short	(.L_640 - .L_639)
.L_639:
        /*004c*/ 	.word	0x00000100
        /*0050*/ 	.word	0x00000001
        /*0054*/ 	.word	0x00000001


	//----- nvinfo : EIATTR_CBANK_PARAM_SIZE
	.align		4
.L_640:
        /*0058*/ 	.byte	0x03, 0x19
        /*005a*/ 	.short	0x0018


	//----- nvinfo : EIATTR_PARAM_CBANK
	.align		4
        /*005c*/ 	.byte	0x04, 0x0a
        /*005e*/ 	.short	(.L_642 - .L_641)
	.align		4
.L_641:
        /*0060*/ 	.word	index@(.nv.constant0._ZN3cub18CUB_300001_SM_10006detail8for_each13static_kernelINS2_12policy_hub_t12policy_500_tEmN6thrust24THRUST_300001_SM_1000_NS8cuda_cub20__uninitialized_fill7functorINS7_10device_ptrIiEEiEEEEvT0_T1_)
        /*0064*/ 	.short	0x0380
        /*0066*/ 	.short	0x0018


	//----- nvinfo : EIATTR_SW_WAR
	.align		4
.L_642:
        /*0068*/ 	.byte	0x04, 0x36
        /*006a*/ 	.short	(.L_644 - .L_643)
.L_643:
        /*006c*/ 	.word	0x00000008
.L_644:


//--------------------- .nv.info._ZN3cub18CUB_300001_SM_10006detail11EmptyKernelIvEEvv --------------------------
	.section	.nv.info._ZN3cub18CUB_300001_SM_10006detail11EmptyKernelIvEEvv,"",@"SHT_CUDA_INFO"
	.sectionflags	@""
	.align	4


	//----- nvinfo : EIATTR_CUDA_API_VERSION
	.align		4
        /*0000*/ 	.byte	0x04, 0x37
        /*0002*/ 	.short	(.L_646 - .L_645)
.L_645:
        /*0004*/ 	.word	0x00000082


	//----- nvinfo : EIATTR_SPARSE_MMA_MASK
	.align		4
.L_646:
        /*0008*/ 	.byte	0x03, 0x50
        /*000a*/ 	.short	0x0000


	//----- nvinfo : EIATTR_MAXREG_COUNT
	.align		4
        /*000c*/ 	.byte	0x03, 0x1b
        /*000e*/ 	.short	0x00ff


	//----- nvinfo : EIATTR_MERCURY_ISA_VERSION
	.align		4
        /*0010*/ 	.byte	0x03, 0x5f
        /*0012*/ 	.short	0x0101


	//----- nvinfo : EIATTR_VRC_CTA_INIT_COUNT
	.align		4
        /*0014*/ 	.byte	0x02, 0x4a
	.zero		1
	.zero		1


	//----- nvinfo : EIATTR_EXIT_INSTR_OFFSETS
	.align		4
        /*0018*/ 	.byte	0x04, 0x1c
        /*001a*/ 	.short	(.L_648 - .L_647)


	//   ....[0]....
.L_647:
        /*001c*/ 	.word	0x00000010


	//----- nvinfo : EIATTR_SW_WAR
	.align		4
.L_648:
        /*0020*/ 	.byte	0x04, 0x36
        /*0022*/ 	.short	(.L_650 - .L_649)
.L_649:
        /*0024*/ 	.word	0x00000008
.L_650:


//--------------------- .nv.info._Z12indexCounteriPiS_S_PbS_ --------------------------
	.section	.nv.info._Z12indexCounteriPiS_S_PbS_,"",@"SHT_CUDA_INFO"
	.sectionflags	@""
	.align	4


	//----- nvinfo : EIATTR_CUDA_API_VERSION
	.align		4
        /*0000*/ 	.byte	0x04, 0x37
        /*0002*/ 	.short	(.L_652 - .L_651)
.L_651:
        /*0004*/ 	.word	0x00000082


	//----- nvinfo : EIATTR_KPARAM_INFO
	.align		4
.L_652:
        /*0008*/ 	.byte	0x04, 0x17
        /*000a*/ 	.short	(.L_654 - .L_653)
.L_653:
        /*000c*/ 	.word	0x00000000
        /*0010*/ 	.short	0x0005
        /*0012*/ 	.short	0x0028
        /*0014*/ 	.byte	0x00, 0xf5, 0x21, 0x00


	//----- nvinfo : EIATTR_KPARAM_INFO
	.align		4
.L_654:
        /*0018*/ 	.byte	0x04, 0x17
        /*001a*/ 	.short	(.L_656 - .L_655)
.L_655:
        /*001c*/ 	.word	0x00000000
        /*0020*/ 	.short	0x0004
        /*0022*/ 	.short	0x0020
        /*0024*/ 	.byte	0x00, 0xf5, 0x21, 0x00


	//----- nvinfo : EIATTR_KPARAM_INFO
	.align		4
.L_656:
        /*0028*/ 	.byte	0x04, 0x17
        /*002a*/ 	.short	(.L_658 - .L_657)
.L_657:
        /*002c*/ 	.word	0x00000000
        /*0030*/ 	.short	0x0003
        /*0032*/ 	.short	0x0018
        /*0034*/ 	.byte	0x00, 0xf5, 0x21, 0x00


	//----- nvinfo : EIATTR_KPARAM_INFO
	.align		4
.L_658:
        /*0038*/ 	.byte	0x04, 0x17
        /*003a*/ 	.short	(.L_660 - .L_659)
.L_659:
        /*003c*/ 	.word	0x00000000
        /*0040*/ 	.short	0x0002
        /*0042*/ 	.short	0x0010
        /*0044*/ 	.byte	0x00, 0xf5, 0x21, 0x00


	//----- nvinfo : EIATTR_KPARAM_INFO
	.align		4
.L_660:
        /*0048*/ 	.byte	0x04, 0x17
        /*004a*/ 	.short	(.L_662 - .L_661)
.L_661:
        /*004c*/ 	.word	0x00000000
        /*0050*/ 	.short	0x0001
        /*0052*/ 	.short	0x0008
        /*0054*/ 	.byte	0x00, 0xf5, 0x21, 0x00


	//----- nvinfo : EIATTR_KPARAM_INFO
	.align		4
.L_662:
        /*0058*/ 	.byte	0x04, 0x17
        /*005a*/ 	.short	(.L_664 - .L_663)
.L_663:
        /*005c*/ 	.word	0x00000000
        /*0060*/ 	.short	0x0000
        /*0062*/ 	.short	0x0000
        /*0064*/ 	.byte	0x00, 0xf0, 0x11, 0x00


	//----- nvinfo : EIATTR_SPARSE_MMA_MASK
	.align		4
.L_664:
        /*0068*/ 	.byte	0x03, 0x50
        /*006a*/ 	.short	0x0000


	//----- nvinfo : EIATTR_MAXREG_COUNT
	.align		4
        /*006c*/ 	.byte	0x03, 0x1b
        /*006e*/ 	.short	0x00ff


	//----- nvinfo : EIATTR_MERCURY_ISA_VERSION
	.align		4
        /*0070*/ 	.byte	0x03, 0x5f
        /*0072*/ 	.short	0x0101


	//----- nvinfo : EIATTR_VRC_CTA_INIT_COUNT
	.align		4
        /*0074*/ 	.byte	0x02, 0x4a
	.zero		1
	.zero		1


	//----- nvinfo : EIATTR_EXIT_INSTR_OFFSETS
	.align		4
        /*0078*/ 	.byte	0x04, 0x1c
        /*007a*/ 	.short	(.L_666 - .L_665)


	//   ....[0]....
.L_665:
        /*007c*/ 	.word	0x00000070


	//   ....[1]....
        /*0080*/ 	.word	0x000001d0


	//----- nvinfo : EIATTR_CBANK_PARAM_SIZE
	.align		4
.L_666:
        /*0084*/ 	.byte	0x03, 0x19
        /*0086*/ 	.short	0x0030


	//----- nvinfo : EIATTR_PARAM_CBANK
	.align		4
        /*0088*/ 	.byte	0x04, 0x0a
        /*008a*/ 	.short	(.L_668 - .L_667)
	.align		4
.L_667:
        /*008c*/ 	.word	index@(.nv.constant0._Z12indexCounteriPiS_S_PbS_)
        /*0090*/ 	.short	0x0380
        /*0092*/ 	.short	0x0030


	//----- nvinfo : EIATTR_SW_WAR
	.align		4
.L_668:
        /*0094*/ 	.byte	0x04, 0x36
        /*0096*/ 	.short	(.L_670 - .L_669)
.L_669:
        /*0098*/ 	.word	0x00000008
.L_670:


//--------------------- .nv.info._Z18bookingApplicationiiPiS_S_PbiS_S_S_S_S_S_S_S0_S_b --------------------------
	.section	.nv.info._Z18bookingApplicationiiPiS_S_PbiS_S_S_S_S_S_S_S0_S_b,"",@"SHT_CUDA_INFO"
	.sectionflags	@""
	.align	4


	//----- nvinfo : EIATTR_CUDA_API_VERSION
	.align		4
        /*0000*/ 	.byte	0x04, 0x37
        /*0002*/ 	.short	(.L_672 - .L_671)
.L_671:
        /*0004*/ 	.word	0x00000082


	//----- nvinfo : EIATTR_KPARAM_INFO
	.align		4
.L_672:
        /*0008*/ 	.byte	0x04, 0x17
        /*000a*/ 	.short	(.L_674 - .L_673)
.L_673:
        /*000c*/ 	.word	0x00000000
        /*0010*/ 	.short	0x0010
        /*0012*/ 	.short	0x0078
        /*0014*/ 	.byte	0x00, 0xf0, 0x05, 0x00


	//----- nvinfo : EIATTR_KPARAM_INFO
	.align		4
.L_674:
        /*0018*/ 	.byte	0x04, 0x17
        /*001a*/ 	.short	(.L_676 - .L_675)
.L_675:
        /*001c*/ 	.word	0x00000000
        /*0020*/ 	.short	0x000f
        /*0022*/ 	.short	0x0070
        /*0024*/ 	.byte	0x00, 0xf5, 0x21, 0x00


	//----- nvinfo : EIATTR_KPARAM_INFO
	.align		4
.L_676:
        /*0028*/ 	.byte	0x04, 0x17
        /*002a*/ 	.short	(.L_678 - .L_677)
.L_677:
        /*002c*/ 	.word	0x00000000
        /*0030*/ 	.short	0x000e
        /*0032*/ 	.short	0x0068
        /*0034*/ 	.byte	0x00, 0xf5, 0x21, 0x00


	//----- nvinfo : EIATTR_KPARAM_INFO
	.align		4
.L_678:
        /*0038*/ 	.byte	0x04, 0x17
        /*003a*/ 	.short	(.L_680 - .L_679)
.L_679:
        /*003c*/ 	.word	0x00000000
        /*0040*/ 	.short	0x000d
        /*0042*/ 	.short	0x0060
        /*0044*/ 	.byte	0x00, 0xf5, 0x21, 0x00


	//----- nvinfo : EIATTR_KPARAM_INFO
	.align		4
.L_680:
        /*0048*/ 	.byte	0x04, 0x17
        /*004a*/ 	.short	(.L_682 - .L_681)
.L_681:
        /*004c*/ 	.word	0x00000000
        /*0050*/ 	.short	0x000c
        /*0052*/ 	.short	0x0058
        /*0054*/ 	.byte	0x00, 0xf5, 0x21, 0x00


	//----- nvinfo : EIATTR_KPARAM_INFO
	.align		4
.L_682:
        /*0058*/ 	.byte	0x04, 0x17
        /*005a*/ 	.short	(.L_684 - .L_683)
.L_683:
        /*005c*/ 	.word	0x00000000
        /*0060*/ 	.short	0x000b
        /*0062*/ 	.short	0x0050
        /*0064*/ 	.byte	0x00, 0xf5, 0x21, 0x00


	//----- nvinfo : EIATTR_KPARAM_INFO
	.align		4
.L_684:
        /*0068*/ 	.byte	0x04, 0x17
        /*006a*/ 	.short	(.L_686 - .L_685)
.L_685:
        /*006c*/ 	.word	0x00000000
        /*0070*/ 	.short	0x000a
        /*0072*/ 	.short	0x0048
        /*0074*/ 	.byte	0x00, 0xf5, 0x21, 0x00


	//----- nvinfo : EIATTR_KPARAM_INFO
	.align		4
.L_686:
        /*0078*/ 	.byte	0x04, 0x17
        /*007a*/ 	.short	(.L_688 - .L_687)
.L_687:
        /*007c*/ 	.word	0x00000000
        /*0080*/ 	.short	0x0009
        /*0082*/ 	.short	0x0040
        /*0084*/ 	.byte	0x00, 0xf5, 0x21, 0x00


	//----- nvinfo : EIATTR_KPARAM_INFO
	.align		4
.L_688:
        /*0088*/ 	.byte	0x04, 0x17
        /*008a*/ 	.short	(.L_690 - .L_689)
.L_689:
        /*008c*/ 	.word	0x00000000
        /*0090*/ 	.short	0x0008
        /*0092*/ 	.short	0x0038
        /*0094*/ 	.byte	0x00, 0xf5, 0x21, 0x00


	//----- nvinfo : EIATTR_KPARAM_INFO
	.align		4
.L_690:
        /*0098*/ 	.byte	0x04, 0x17
        /*009a*/ 	.short	(.L_692 - .L_691)
.L_691:
        /*009c*/ 	.word	0x00000000
        /*00a0*/ 	.short	0x0007
        /*00a2*/ 	.short	0x0030
        /*00a4*/ 	.byte	0x00, 0xf5, 0x21, 0x00


	//----- nvinfo : EIATTR_KPARAM_INFO
	.align		4
.L_692:
        /*00a8*/ 	.byte	0x04, 0x17
        /*00aa*/ 	.short	(.L_694 - .L_693)
.L_693:
        /*00ac*/ 	.word	0x00000000
        /*00b0*/ 	.short	0x0006
        /*00b2*/ 	.short	0x0028
        /*00b4*/ 	.byte	0x00, 0xf0, 0x11, 0x00


	//----- nvinfo : EIATTR_KPARAM_INFO
	.align		4
.L_694:
        /*00b8*/ 	.byte	0x04, 0x17
        /*00ba*/ 	.short	(.L_696 - .L_695)
.L_695:
        /*00bc*/ 	.word	0x00000000
        /*00c0*/ 	.short	0x0005
        /*00c2*/ 	.short	0x0020
        /*00c4*/ 	.byte	0x00, 0xf5, 0x21, 0x00


	//----- nvinfo : EIATTR_KPARAM_INFO
	.align		4
.L_696:
        /*00c8*/ 	.byte	0x04, 0x17
        /*00ca*/ 	.short	(.L_698 - .L_697)
.L_697:
        /*00cc*/ 	.word	0x00000000
        /*00d0*/ 	.short	0x0004
        /*00d2*/ 	.short	0x0018
        /*00d4*/ 	.byte	0x00, 0xf5, 0x21, 0x00


	//----- nvinfo : EIATTR_KPARAM_INFO
	.align		4
.L_698:
        /*00d8*/ 	.byte	0x04, 0x17
        /*00da*/ 	.short	(.L_700 - .L_699)
.L_699:
        /*00dc*/ 	.word	0x00000000
        /*00e0*/ 	.short	0x0003
        /*00e2*/ 	.short	0x0010
        /*00e4*/ 	.byte	0x00, 0xf5, 0x21, 0x00


	//----- nvinfo : EIATTR_KPARAM_INFO
	.align		4
.L_700:
        /*00e8*/ 	.byte	0x04, 0x17
        /*00ea*/ 	.short	(.L_702 - .L_701)
.L_701:
        /*00ec*/ 	.word	0x00000000
        /*00f0*/ 	.short	0x0002
        /*00f2*/ 	.short	0x0008
        /*00f4*/ 	.byte	0x00, 0xf5, 0x21, 0x00


	//----- nvinfo : EIATTR_KPARAM_INFO
	.align		4
.L_702:
        /*00f8*/ 	.byte	0x04, 0x17
        /*00fa*/ 	.short	(.L_704 - .L_703)
.L_703:
        /*00fc*/ 	.word	0x00000000
        /*0100*/ 	.short	0x0001
        /*0102*/ 	.short	0x0004
        /*0104*/ 	.byte	0x00, 0xf0, 0x11, 0x00


	//----- nvinfo : EIATTR_KPARAM_INFO
	.align		4
.L_704:
        /*0108*/ 	.byte	0x04, 0x17
        /*010a*/ 	.short	(.L_706 - .L_705)
.L_705:
        /*010c*/ 	.word	0x00000000
        /*0110*/ 	.short	0x0000
        /*0112*/ 	.short	0x0000
        /*0114*/ 	.byte	0x00, 0xf0, 0x11, 0x00


	//----- nvinfo : EIATTR_SPARSE_MMA_MASK
	.align		4
.L_706:
        /*0118*/ 	.byte	0x03, 0x50
        /*011a*/ 	.short	0x0000


	//----- nvinfo : EIATTR_MAXREG_COUNT
	.align		4
        /*011c*/ 	.byte	0x03, 0x1b
        /*011e*/ 	.short	0x00ff


	//----- nvinfo : EIATTR_NUM_BARRIERS
	.align		4
        /*0120*/ 	.byte	0x02, 0x4c
        /*0122*/ 	.byte	0x01
	.zero		1


	//----- nvinfo : EIATTR_MERCURY_ISA_VERSION
	.align		4
        /*0124*/ 	.byte	0x03, 0x5f
        /*0126*/ 	.short	0x0101


	//----- nvinfo : EIATTR_VRC_CTA_INIT_COUNT
	.align		4
        /*0128*/ 	.byte	0x02, 0x4a
	.zero		1
	.zero		1


	//----- nvinfo : EIATTR_EXIT_INSTR_OFFSETS
	.align		4
        /*012c*/ 	.byte	0x04, 0x1c
        /*012e*/ 	.short	(.L_708 - .L_707)


	//   ....[0]....
.L_707:
        /*0130*/ 	.word	0x00000150


	//   ....[1]....
        /*0134*/ 	.word	0x000006c0


	//----- nvinfo : EIATTR_CRS_STACK_SIZE
	.align		4
.L_708:
        /*0138*/ 	.byte	0x04, 0x1e
        /*013a*/ 	.short	(.L_710 - .L_709)
.L_709:
        /*013c*/ 	.word	0x00000000


	//----- nvinfo : EIATTR_CBANK_PARAM_SIZE
	.align		4
.L_710:
        /*0140*/ 	.byte	0x03, 0x19
        /*0142*/ 	.short	0x0079


	//----- nvinfo : EIATTR_PARAM_CBANK
	.align		4
        /*0144*/ 	.byte	0x04, 0x0a
        /*0146*/ 	.short	(.L_712 - .L_711)
	.align		4
.L_711:
        /*0148*/ 	.word	index@(.nv.constant0._Z18bookingApplicationiiPiS_S_PbiS_S_S_S_S_S_S_S0_S_b)
        /*014c*/ 	.short	0x0380
        /*014e*/ 	.short	0x0079


	//----- nvinfo : EIATTR_SW_WAR
	.align		4
.L_712:
        /*0150*/ 	.byte	0x04, 0x36
        /*0152*/ 	.short	(.L_714 - .L_713)
.L_713:
        /*0154*/ 	.word	0x00000008
.L_714:


//--------------------- .nv.callgraph             --------------------------
	.section	.nv.callgraph,"",@"SHT_CUDA_CALLGRAPH"
	.align	4
	.sectionentsize	8
	.align		4
        /*0000*/ 	.word	0x00000000
	.align		4
        /*0004*/ 	.word	0xffffffff
	.align		4
        /*0008*/ 	.word	0x00000000
	.align		4
        /*000c*/ 	.word	0xfffffffe
	.align		4
        /*0010*/ 	.word	0x00000000
	.align		4
        /*0014*/ 	.word	0xfffffffd
	.align		4
        /*0018*/ 	.word	0x00000000
	.align		4
        /*001c*/ 	.word	0xfffffffc


//--------------------- .nv.constant4             --------------------------
	.section	.nv.constant4,"a",@progbits
	.align	8
	.align		8
.nv.constant4:
        /*0000*/ 	.dword	_ZN34_INTERNAL_7d275065_4_k_cu_1779d6f84cuda3std3__45__cpo5beginE
	.align		8
        /*0008*/ 	.dword	_ZN34_INTERNAL_7d275065_4_k_cu_1779d6f84cuda3std3__45__cpo3endE
	.align		8
        /*0010*/ 	.dword	_ZN34_INTERNAL_7d275065_4_k_cu_1779d6f84cuda3std3__45__cpo6cbeginE
	.align		8
        /*0018*/ 	.dword	_ZN34_INTERNAL_7d275065_4_k_cu_1779d6f84cuda3std3__45__cpo4cendE
	.align		8
        /*0020*/ 	.dword	_ZN34_INTERNAL_7d275065_4_k_cu_1779d6f84cuda3std3__45__cpo6rbeginE
	.align		8
        /*0028*/ 	.dword	_ZN34_INTERNAL_7d275065_4_k_cu_1779d6f84cuda3std3__45__cpo4rendE
	.align		8
        /*0030*/ 	.dword	_ZN34_INTERNAL_7d275065_4_k_cu_1779d6f84cuda3std3__45__cpo7crbeginE
	.align		8
        /*0038*/ 	.dword	_ZN34_INTERNAL_7d275065_4_k_cu_1779d6f84cuda3std3__45__cpo5crendE
	.align		8
        /*0040*/ 	.dword	_ZN34_INTERNAL_7d275065_4_k_cu_1779d6f84cuda3std3__436_GLOBAL__N__7d275065_4_k_cu_1779d6f86ignoreE
	.align		8
        /*0048*/ 	.dword	_ZN34_INTERNAL_7d275065_4_k_cu_1779d6f84cuda3std3__419piecewise_constructE
	.align		8
        /*0050*/ 	.dword	_ZN34_INTERNAL_7d275065_4_k_cu_1779d6f84cuda3std3__48in_placeE
	.align		8
        /*0058*/ 	.dword	_ZN34_INTERNAL_7d275065_4_k_cu_1779d6f84cuda3std3__420unreachable_sentinelE
	.align		8
        /*0060*/ 	.dword	_ZN34_INTERNAL_7d275065_4_k_cu_1779d6f84cuda3std3__47nulloptE
	.align		8
        /*0068*/ 	.dword	_ZN34_INTERNAL_7d275065_4_k_cu_1779d6f84cuda3std3__48unexpectE
	.align		8
        /*0070*/ 	.dword	_ZN34_INTERNAL_7d275065_4_k_cu_1779d6f84cuda3std6ranges3__45__cpo4swapE
	.align		8
        /*0078*/ 	.dword	_ZN34_INTERNAL_7d275065_4_k_cu_1779d6f84cuda3std6ranges3__45__cpo9iter_moveE
	.align		8
        /*0080*/ 	.dword	_ZN34_INTERNAL_7d275065_4_k_cu_1779d6f84cuda3std6ranges3__45__cpo5beginE
	.align		8
        /*0088*/ 	.dword	_ZN34_INTERNAL_7d275065_4_k_cu_1779d6f84cuda3std6ranges3__45__cpo3endE
	.align		8
        /*0090*/ 	.dword	_ZN34_INTERNAL_7d275065_4_k_cu_1779d6f84cuda3std6ranges3__45__cpo6cbeginE
	.align		8
        /*0098*/ 	.dword	_ZN34_INTERNAL_7d275065_4_k_cu_1779d6f84cuda3std6ranges3__45__cpo4cendE
	.align		8
        /*00a0*/ 	.dword	_ZN34_INTERNAL_7d275065_4_k_cu_1779d6f84cuda3std6ranges3__45__cpo7advanceE
	.align		8
        /*00a8*/ 	.dword	_ZN34_INTERNAL_7d275065_4_k_cu_1779d6f84cuda3std6ranges3__45__cpo9iter_swapE
	.align		8
        /*00b0*/ 	.dword	_ZN34_INTERNAL_7d275065_4_k_cu_1779d6f84cuda3std6ranges3__45__cpo4nextE
	.align		8
        /*00b8*/ 	.dword	_ZN34_INTERNAL_7d275065_4_k_cu_1779d6f84cuda3std6ranges3__45__cpo4prevE
	.align		8
        /*00c0*/ 	.dword	_ZN34_INTERNAL_7d275065_4_k_cu_1779d6f84cuda3std6ranges3__45__cpo4dataE
	.align		8
        /*00c8*/ 	.dword	_ZN34_INTERNAL_7d275065_4_k_cu_1779d6f84cuda3std6ranges3__45__cpo5cdataE
	.align		8
        /*00d0*/ 	.dword	_ZN34_INTERNAL_7d275065_4_k_cu_1779d6f84cuda3std6ranges3__45__cpo4sizeE
	.align		8
        /*00d8*/ 	.dword	_ZN34_INTERNAL_7d275065_4_k_cu_1779d6f84cuda3std6ranges3__45__cpo5ssizeE
	.align		8
        /*00e0*/ 	.dword	_ZN34_INTERNAL_7d275065_4_k_cu_1779d6f84cuda3std6ranges3__45__cpo8distanceE
	.align		8
        /*00e8*/ 	.dword	_ZN34_INTERNAL_7d275065_4_k_cu_1779d6f86thrust24THRUST_300001_SM_1000_NS8cuda_cub3parE
	.align		8
        /*00f0*/ 	.dword	_ZN34_INTERNAL_7d275065_4_k_cu_1779d6f86thrust24THRUST_300001_SM_1000_NS8cuda_cub10par_nosyncE
	.align		8
        /*00f8*/ 	.dword	_ZN34_INTERNAL_7d275065_4_k_cu_1779d6f86thrust24THRUST_300001_SM_1000_NS6system6detail10sequential3seqE
	.align		8
        /*0100*/ 	.dword	_ZN34_INTERNAL_7d275065_4_k_cu_1779d6f86thrust24THRUST_300001_SM_1000_NS12placeholders2_1E
	.align		8
        /*0108*/ 	.dword	_ZN34_INTERNAL_7d275065_4_k_cu_1779d6f86thrust24THRUST_300001_SM_1000_NS12placeholders2_2E
	.align		8
        /*0110*/ 	.dword	_ZN34_INTERNAL_7d275065_4_k_cu_1779d6f86thrust24THRUST_300001_SM_1000_NS12placeholders2_3E
	.align		8
        /*0118*/ 	.dword	_ZN34_INTERNAL_7d275065_4_k_cu_1779d6f86thrust24THRUST_300001_SM_1000_NS12placeholders2_4E
	.align		8
        /*0120*/ 	.dword	_ZN34_INTERNAL_7d275065_4_k_cu_1779d6f86thrust24THRUST_300001_SM_1000_NS12placeholders2_5E
	.align		8
        /*0128*/ 	.dword	_ZN34_INTERNAL_7d275065_4_k_cu_1779d6f86thrust24THRUST_300001_SM_1000_NS12placeholders2_6E
	.align		8
        /*0130*/ 	.dword	_ZN34_INTERNAL_7d275065_4_k_cu_1779d6f86thrust24THRUST_300001_SM_1000_NS12placeholders2_7E
	.align		8
        /*0138*/ 	.dword	_ZN34_INTERNAL_7d275065_4_k_cu_1779d6f86thrust24THRUST_300001_SM_1000_NS12placeholders2_8E
	.align		8
        /*0140*/ 	.dword	_ZN34_INTERNAL_7d275065_4_k_cu_1779d6f86thrust24THRUST_300001_SM_1000_NS12placeholders2_9E
	.align		8
        /*0148*/ 	.dword	_ZN34_INTERNAL_7d275065_4_k_cu_1779d6f86thrust24THRUST_300001_SM_1000_NS12placeholders3_10E
	.align		8
        /*0150*/ 	.dword	_ZN34_INTERNAL_7d275065_4_k_cu_1779d6f86thrust24THRUST_300001_SM_1000_NS3seqE


//--------------------- .text._ZN3cub18CUB_300001_SM_10006detail4scan16DeviceScanKernelINS2_10policy_hubIiiimN4cuda3std3__44plusIvEEE10Policy1000EN6thrust24THRUST_300001_SM_1000_NS6detail15normal_iteratorINSD_10device_ptrIiEEEESI_NS0_13ScanTileStateIiLb1EEES9_NS1_10InputValueIiPiEEmiLb0EiEEvT0_T1_T2_iT3_T4_T5_ --------------------------
	.section	.text._ZN3cub18CUB_300001_SM_10006detail4scan16DeviceScanKernelINS2_10policy_hubIiiimN4cuda3std3__44plusIvEEE10Policy1000EN6thrust24THRUST_300001_SM_1000_NS6detail15normal_iteratorINSD_10device_ptrIiEEEESI_NS0_13ScanTileStateIiLb1EEES9_NS1_10InputValueIiPiEEmiLb0EiEEvT0_T1_T2_iT3_T4_T5_,"ax",@progbits
	.align	128
        .global         _ZN3cub18CUB_300001_SM_10006detail4scan16DeviceScanKernelINS2_10policy_hubIiiimN4cuda3std3__44plusIvEEE10Policy1000EN6thrust24THRUST_300001_SM_1000_NS6detail15normal_iteratorINSD_10device_ptrIiEEEESI_NS0_13ScanTileStateIiLb1EEES9_NS1_10InputValueIiPiEEmiLb0EiEEvT0_T1_T2_iT3_T4_T5_
        .type           _ZN3cub18CUB_300001_SM_10006detail4scan16DeviceScanKernelINS2_10policy_hubIiiimN4cuda3std3__44plusIvEEE10Policy1000EN6thrust24THRUST_300001_SM_1000_NS6detail15normal_iteratorINSD_10device_ptrIiEEEESI_NS0_13ScanTileStateIiLb1EEES9_NS1_10InputValueIiPiEEmiLb0EiEEvT0_T1_T2_iT3_T4_T5_,@function
        .size           _ZN3cub18CUB_300001_SM_10006detail4scan16DeviceScanKernelINS2_10policy_hubIiiimN4cuda3std3__44plusIvEEE10Policy1000EN6thrust24THRUST_300001_SM_1000_NS6detail15normal_iteratorINSD_10device_ptrIiEEEESI_NS0_13ScanTileStateIiLb1EEES9_NS1_10InputValueIiPiEEmiLb0EiEEvT0_T1_T2_iT3_T4_T5_,(.L_x_627 - _ZN3cub18CUB_300001_SM_10006detail4scan16DeviceScanKernelINS2_10policy_hubIiiimN4cuda3std3__44plusIvEEE10Policy1000EN6thrust24THRUST_300001_SM_1000_NS6detail15normal_iteratorINSD_10device_ptrIiEEEESI_NS0_13ScanTileStateIiLb1EEES9_NS1_10InputValueIiPiEEmiLb0EiEEvT0_T1_T2_iT3_T4_T5_)
        .other          _ZN3cub18CUB_300001_SM_10006detail4scan16DeviceScanKernelINS2_10policy_hubIiiimN4cuda3std3__44plusIvEEE10Policy1000EN6thrust24THRUST_300001_SM_1000_NS6detail15normal_iteratorINSD_10device_ptrIiEEEESI_NS0_13ScanTileStateIiLb1EEES9_NS1_10InputValueIiPiEEmiLb0EiEEvT0_T1_T2_iT3_T4_T5_,@"STO_CUDA_ENTRY STV_DEFAULT"
_ZN3cub18CUB_300001_SM_10006detail4scan16DeviceScanKernelINS2_10policy_hubIiiimN4cuda3std3__44plusIvEEE10Policy1000EN6thrust24THRUST_300001_SM_1000_NS6detail15normal_iteratorINSD_10device_ptrIiEEEESI_NS0_13ScanTileStateIiLb1EEES9_NS1_10InputValueIiPiEEmiLb0EiEEvT0_T1_T2_iT3_T4_T5_:
.text._ZN3cub18CUB_300001_SM_10006detail4scan16DeviceScanKernelINS2_10policy_hubIiiimN4cuda3std3__44plusIvEEE10Policy1000EN6thrust24THRUST_300001_SM_1000_NS6detail15normal_iteratorINSD_10device_ptrIiEEEESI_NS0_13ScanTileStateIiLb1EEES9_NS1_10InputValueIiPiEEmiLb0EiEEvT0_T1_T2_iT3_T4_T5_:
[----:B------:R-:W-:Y:S01]  /*0000*/  LDC R1, c[0x0][0x37c] ;  /* 0x0000df00ff017b82 */ /* 0x000fe20000000800 */
[----:B------:R-:W0:Y:S01]  /*0010*/  LDCU UR4, c[0x0][0x3a0] ;  /* 0x00007400ff0477ac */ /* 0x000e220008000800 */
[----:B------:R-:W1:Y:S06]  /*0020*/  LDCU.64 UR12, c[0x0][0x358] ;  /* 0x00006b00ff0c77ac */ /* 0x000e6c0008000a00 */
[----:B------:R-:W2:Y:S01]  /*0030*/  S2UR UR6, SR_CTAID.X ;  /* 0x00000000000679c3 */ /* 0x000ea20000002500 */
[----:B------:R-:W3:Y:S01]  /*0040*/  LDCU.64 UR8, c[0x0][0x3b0] ;  /* 0x00007600ff0877ac */ /* 0x000ee20008000a00 */
[----:B0-----:R-:W-:-:S06]  /*0050*/  UPRMT UR4, UR4, 0x7770, URZ ;  /* 0x0000777004047896 */ /* 0x001fcc00080000ff */
[----:B------:R-:W-:-:S05]  /*0060*/  ISETP.NE.AND P0, PT, RZ, UR4, PT ;  /* 0x00000004ff007c0c */ /* 0x000fca000bf05270 */
[----:B------:R-:W2:Y:S08]  /*0070*/  LDCU UR4, c[0x0][0x398] ;  /* 0x00007300ff0477ac */ /* 0x000eb00008000800 */
[----:B------:R-:W1:Y:S02]  /*0080*/  @P0 LDC.64 R2, c[0x0][0x3a8] ;  /* 0x0000ea00ff020b82 */ /* 0x000e640000000a00 */
[----:B-1----:R0:W5:Y:S01]  /*0090*/  @P0 LDG.E R39, desc[UR12][R2.64] ;  /* 0x0000000c02270981 */ /* 0x002162000c1e1900 */
[----:B--2---:R-:W-:-:S04]  /*00a0*/  UIADD3 UR6, UPT, UPT, UR6, UR4, URZ ;  /* 0x0000000406067290 */ /* 0x004fc8000fffe0ff */
[----:B------:R-:W-:-:S04]  /*00b0*/  UIMAD.WIDE UR10, UR6, 0x1ee0, URZ ;  /* 0x00001ee0060a78a5 */ /* 0x000fc8000f8e02ff */
[----:B---3--:R-:W-:-:S04]  /*00c0*/  UIADD3 UR7, UP0, UPT, -UR10, UR8, URZ ;  /* 0x000000080a077290 */ /* 0x008fc8000ff1e1ff */
[----:B------:R-:W-:Y:S02]  /*00d0*/  UIADD3.X UR4, UPT, UPT, ~UR11, UR9, URZ, UP0, !UPT ;  /* 0x000000090b047290 */ /* 0x000fe400087fe5ff */
[----:B------:R-:W-:-:S04]  /*00e0*/  UISETP.GE.U32.AND UP0, UPT, UR7, 0x1ee1, UPT ;  /* 0x00001ee10700788c */ /* 0x000fc8000bf06070 */
[----:B------:R-:W-:Y:S01]  /*00f0*/  UISETP.GE.U32.AND.EX UP0, UPT, UR4, URZ, UPT, UP0 ;  /* 0x000000ff0400728c */ /* 0x000fe2000bf06100 */
[----:B------:R-:W1:Y:S08]  /*0100*/  @!P0 LDC R39, c[0x0][0x3a8] ;  /* 0x0000ea00ff278b82 */ /* 0x000e700000000800 */
[----:B0-----:R-:W-:Y:S05]  /*0110*/  BRA.U !UP0, `(.L_x_0) ;  /* 0x0000001908f47547 */ /* 0x001fea000b800000 */
[----:B------:R-:W0:Y:S01]  /*0120*/  S2R R35, SR_TID.X ;  /* 0x0000000000237919 */ /* 0x000e220000002100 */
[----:B------:R-:W2:Y:S01]  /*0130*/  LDCU.64 UR4, c[0x0][0x380] ;  /* 0x00007000ff0477ac */ /* 0x000ea20008000a00 */
[C---:B0-----:R-:W-:Y:S02]  /*0140*/  LOP3.LUT R0, R35.reuse, 0x1f, RZ, 0xc0, !PT ;  /* 0x0000001f23007812 */ /* 0x041fe400078ec0ff */
[----:B------:R-:W-:-:S05]  /*0150*/  LOP3.LUT R3, R35, 0x3e0, RZ, 0xc0, !PT ;  /* 0x000003e023037812 */ /* 0x000fca00078ec0ff */
[----:B------:R-:W-:-:S05]  /*0160*/  IMAD R0, R3, 0x13, R0 ;  /* 0x0000001303007824 */ /* 0x000fca00078e0200 */
[----:B------:R-:W-:-:S05]  /*0170*/  IADD3 R0, P0, PT, R0, UR10, RZ ;  /* 0x0000000a00007c10 */ /* 0x000fca000ff1e0ff */
[----:B------:R-:W-:Y:S02]  /*0180*/  IMAD.X R3, RZ, RZ, UR11, P0 ;  /* 0x0000000bff037e24 */ /* 0x000fe400080e06ff */
[----:B------:R-:W-:-:S03]  /*0190*/  IMAD.SHL.U32 R31, R0, 0x4, RZ ;  /* 0x00000004001f7824 */ /* 0x000fc600078e00ff */
[----:B------:R-:W-:Y:S02]  /*01a0*/  SHF.L.U64.HI R30, R0, 0x2, R3 ;  /* 0x00000002001e7819 */ /* 0x000fe40000010203 */
[----:B--2---:R-:W-:-:S04]  /*01b0*/  IADD3 R2, P0, PT, R31, UR4, RZ ;  /* 0x000000041f027c10 */ /* 0x004fc8000ff1e0ff */
[----:B------:R-:W-:-:S05]  /*01c0*/  IADD3.X R3, PT, PT, R30, UR5, RZ, P0, !PT ;  /* 0x000000051e037c10 */ /* 0x000fca00087fe4ff */
[----:B------:R-:W2:Y:S04]  /*01d0*/  LDG.E R5, desc[UR12][R2.64] ;  /* 0x0000000c02057981 */ /* 0x000ea8000c1e1900 */
[----:B------:R-:W3:Y:S04]  /*01e0*/  LDG.E R7, desc[UR12][R2.64+0x80] ;  /* 0x0000800c02077981 */ /* 0x000ee8000c1e1900 */
[----:B------:R-:W4:Y:S04]  /*01f0*/  LDG.E R9, desc[UR12][R2.64+0x100] ;  /* 0x0001000c02097981 */ /* 0x000f28000c1e1900 */
        /* <DEDUP_REMOVED lines=15> */
[----:B------:R-:W4:Y:S01]  /*02f0*/  LDG.E R8, desc[UR12][R2.64+0x900] ;  /* 0x0009000c02087981 */ /* 0x000f22000c1e1900 */
[----:B------:R-:W0:Y:S01]  /*0300*/  S2UR UR5, SR_CgaCtaId ;  /* 0x00000000000579c3 */ /* 0x000e220000008800 */
[----:B------:R-:W-:Y:S01]  /*0310*/  SHF.R.U32.HI R36, RZ, 0x5, R35 ;  /* 0x00000005ff247819 */ /* 0x000fe20000011623 */
[----:B------:R-:W-:Y:S01]  /*0320*/  UMOV UR4, 0x400 ;  /* 0x0000040000047882 */ /* 0x000fe20000000000 */
[----:B------:R-:W1:Y:S01]  /*0330*/  S2R R37, SR_LANEID ;  /* 0x0000000000257919 */ /* 0x000e620000000000 */
[----:B------:R-:W-:Y:S01]  /*0340*/  UISETP.NE.AND UP0, UPT, UR6, URZ, UPT ;  /* 0x000000ff0600728c */ /* 0x000fe2000bf05270 */
[----:B------:R-:W-:Y:S01]  /*0350*/  BSSY.RECONVERGENT B0, `(.L_x_1) ;  /* 0x0000148000007945 */ /* 0x000fe20003800200 */
[----:B0-----:R-:W-:Y:S01]  /*0360*/  ULEA UR4, UR5, UR4, 0x18 ;  /* 0x0000000405047291 */ /* 0x001fe2000f8ec0ff */
[----:B-1----:R-:W-:-:S05]  /*0370*/  IMAD R34, R36, 0x260, R37 ;  /* 0x0000026024227824 */ /* 0x002fca00078e0225 */
[----:B------:R-:W-:-:S05]  /*0380*/  LEA R34, R34, UR4, 0x2 ;  /* 0x0000000422227c11 */ /* 0x000fca000f8e10ff */
[----:B------:R-:W-:Y:S01]  /*0390*/  IMAD R33, R37, 0x48, R34 ;  /* 0x0000004825217824 */ /* 0x000fe200078e0222 */
[----:B--2---:R0:W-:Y:S04]  /*03a0*/  STS [R34], R5 ;  /* 0x0000000522007388 */ /* 0x0041e80000000800 */
[----:B---3--:R0:W-:Y:S04]  /*03b0*/  STS [R34+0x80], R7 ;  /* 0x0000800722007388 */ /* 0x0081e80000000800 */
[----:B----4-:R0:W-:Y:S04]  /*03c0*/  STS [R34+0x100], R9 ;  /* 0x0001000922007388 */ /* 0x0101e80000000800 */
[----:B------:R0:W-:Y:S04]  /*03d0*/  STS [R34+0x180], R11 ;  /* 0x0001800b22007388 */ /* 0x0001e80000000800 */
        /* <DEDUP_REMOVED lines=14> */
[----:B------:R0:W-:Y:S01]  /*04c0*/  STS [R34+0x900], R8 ;  /* 0x0009000822007388 */ /* 0x0001e20000000800 */
[----:B------:R-:W-:-:S03]  /*04d0*/  NOP ;  /* 0x0000000000007918 */ /* 0x000fc60000000000 */
[----:B------:R0:W1:Y:S04]  /*04e0*/  LDS R32, [R33] ;  /* 0x0000000021207984 */ /* 0x0000680000000800 */
[----:B------:R0:W2:Y:S04]  /*04f0*/  LDS R29, [R33+0x4] ;  /* 0x00000400211d7984 */ /* 0x0000a80000000800 */
[----:B------:R0:W3:Y:S04]  /*0500*/  LDS R28, [R33+0x8] ;  /* 0x00000800211c7984 */ /* 0x0000e80000000800 */
[----:B------:R0:W4:Y:S04]  /*0510*/  LDS R27, [R33+0xc] ;  /* 0x00000c00211b7984 */ /* 0x0001280000000800 */
[----:B------:R0:W0:Y:S04]  /*0520*/  LDS R26, [R33+0x10] ;  /* 0x00001000211a7984 */ /* 0x0000280000000800 */
        /* <DEDUP_REMOVED lines=13> */
[----:B------:R0:W0:Y:S01]  /*0600*/  LDS R9, [R33+0x48] ;  /* 0x0000480021097984 */ /* 0x0000220000000800 */
[----:B------:R-:W-:Y:S06]  /*0610*/  BAR.SYNC.DEFER_BLOCKING 0x0 ;  /* 0x0000000000007b1d */ /* 0x000fec0000010000 */
[----:B-1234-:R-:W-:Y:S05]  /*0620*/  BRA.U UP0, `(.L_x_2) ;  /* 0x0000000500247547 */ /* 0x01efea000b800000 */
[----:B0-----:R-:W-:Y:S02]  /*0630*/  IADD3 R8, PT, PT, R28, R29, R32 ;  /* 0x0000001d1c087210 */ /* 0x001fe40007ffe020 */
[C---:B------:R-:W-:Y:S02]  /*0640*/  ISETP.NE.AND P1, PT, R37.reuse, 0x1f, PT ;  /* 0x0000001f2500780c */ /* 0x040fe40003f25270 */
[----:B------:R-:W-:Y:S02]  /*0650*/  IADD3 R8, PT, PT, R26, R27, R8 ;  /* 0x0000001b1a087210 */ /* 0x000fe40007ffe008 */
[----:B------:R-:W-:Y:S02]  /*0660*/  ISETP.NE.AND P2, PT, R37, RZ, PT ;  /* 0x000000ff2500720c */ /* 0x000fe40003f45270 */
[----:B------:R-:W-:-:S04]  /*0670*/  IADD3 R8, PT, PT, R24, R25, R8 ;  /* 0x0000001918087210 */ /* 0x000fc80007ffe008 */
[----:B------:R-:W-:-:S03]  /*0680*/  IADD3 R8, PT, PT, R22, R23, R8 ;  /* 0x0000001716087210 */ /* 0x000fc60007ffe008 */
[----:B------:R-:W-:Y:S02]  /*0690*/  @!P1 LEA R42, R36, UR4, 0x2 ;  /* 0x00000004242a9c11 */ /* 0x000fe4000f8e10ff */
[----:B------:R-:W-:-:S04]  /*06a0*/  IADD3 R8, PT, PT, R20, R21, R8 ;  /* 0x0000001514087210 */ /* 0x000fc80007ffe008 */
[----:B------:R-:W-:-:S04]  /*06b0*/  IADD3 R8, PT, PT, R6, R7, R8 ;  /* 0x0000000706087210 */ /* 0x000fc80007ffe008 */
[----:B------:R-:W-:-:S04]  /*06c0*/  IADD3 R8, PT, PT, R4, R5, R8 ;  /* 0x0000000504087210 */ /* 0x000fc80007ffe008 */
[----:B------:R-:W-:-:S04]  /*06d0*/  IADD3 R8, PT, PT, R2, R3, R8 ;  /* 0x0000000302087210 */ /* 0x000fc80007ffe008 */
[----:B------:R-:W-:-:S05]  /*06e0*/  IADD3 R38, PT, PT, R9, R0, R8 ;  /* 0x0000000009267210 */ /* 0x000fca0007ffe008 */
[----:B------:R-:W0:Y:S02]  /*06f0*/  SHFL.UP P0, R9, R38, 0x1, RZ ;  /* 0x0420000026097989 */ /* 0x000e2400000000ff */
[----:B0-----:R-:W-:-:S05]  /*0700*/  @P0 IMAD.IADD R9, R38, 0x1, R9 ;  /* 0x0000000126090824 */ /* 0x001fca00078e0209 */
[----:B------:R-:W0:Y:S02]  /*0710*/  SHFL.UP P0, R12, R9, 0x2, RZ ;  /* 0x04400000090c7989 */ /* 0x000e2400000000ff */
[----:B0-----:R-:W-:-:S05]  /*0720*/  @P0 IMAD.IADD R12, R9, 0x1, R12 ;  /* 0x00000001090c0824 */ /* 0x001fca00078e020c */
[----:B------:R-:W0:Y:S02]  /*0730*/  SHFL.UP P0, R17, R12, 0x4, RZ ;  /* 0x048000000c117989 */ /* 0x000e2400000000ff */
[----:B0-----:R-:W-:-:S05]  /*0740*/  @P0 IMAD.IADD R17, R12, 0x1, R17 ;  /* 0x000000010c110824 */ /* 0x001fca00078e0211 */
[----:B------:R-:W0:Y:S02]  /*0750*/  SHFL.UP P0, R40, R17, 0x8, RZ ;  /* 0x0500000011287989 */ /* 0x000e2400000000ff */
[----:B0-----:R-:W-:-:S05]  /*0760*/  @P0 IMAD.IADD R40, R17, 0x1, R40 ;  /* 0x0000000111280824 */ /* 0x001fca00078e0228 */
[----:B------:R-:W0:Y:S02]  /*0770*/  SHFL.UP P0, R41, R40, 0x10, RZ ;  /* 0x0600000028297989 */ /* 0x000e2400000000ff */
[----:B0-----:R-:W-:Y:S01]  /*0780*/  @P0 IMAD.IADD R41, R40, 0x1, R41 ;  /* 0x0000000128290824 */ /* 0x001fe200078e0229 */
[----:B------:R-:W-:-:S03]  /*0790*/  ISETP.NE.AND P0, PT, R36, 0x2, PT ;  /* 0x000000022400780c */ /* 0x000fc60003f05270 */
[----:B------:R-:W-:Y:S01]  /*07a0*/  IMAD.IADD R38, R41, 0x1, -R38 ;  /* 0x0000000129267824 */ /* 0x000fe200078e0a26 */
[----:B------:R-:W-:Y:S01]  /*07b0*/  @!P1 STS [R42+0x10], R41 ;  /* 0x000010292a009388 */ /* 0x000fe20000000800 */
[----:B------:R-:W-:Y:S01]  /*07c0*/  BAR.SYNC.DEFER_BLOCKING 0x0 ;  /* 0x0000000000007b1d */ /* 0x000fe20000010000 */
[----:B------:R-:W-:Y:S02]  /*07d0*/  ISETP.NE.AND P1, PT, R36, 0xc, PT ;  /* 0x0000000c2400780c */ /* 0x000fe40003f25270 */
[----:B------:R-:W-:-:S03]  /*07e0*/  SEL R38, R38, RZ, P2 ;  /* 0x000000ff26267207 */ /* 0x000fc60001000000 */
[----:B------:R-:W0:Y:S04]  /*07f0*/  LDS.128 R8, [UR4+0x10] ;  /* 0x00001004ff087984 */ /* 0x000e280008000c00 */
[----:B------:R-:W1:Y:S04]  /*0800*/  LDS.128 R12, [UR4+0x20] ;  /* 0x00002004ff0c7984 */ /* 0x000e680008000c00 */
[----:B------:R-:W2:Y:S01]  /*0810*/  LDS.128 R16, [UR4+0x30] ;  /* 0x00003004ff107984 */ /* 0x000ea20008000c00 */
[----:B0-----:R-:W-:-:S04]  /*0820*/  IMAD.IADD R9, R8, 0x1, R9 ;  /* 0x0000000108097824 */ /* 0x001fc800078e0209 */
[----:B------:R-:W-:Y:S01]  /*0830*/  IMAD.IADD R10, R10, 0x1, R9 ;  /* 0x000000010a0a7824 */ /* 0x000fe200078e0209 */
[----:B------:R-:W-:Y:S02]  /*0840*/  SEL R8, R9, R8, !P0 ;  /* 0x0000000809087207 */ /* 0x000fe40004000000 */
[----:B------:R-:W-:Y:S01]  /*0850*/  ISETP.NE.AND P0, PT, R36, 0x3, PT ;  /* 0x000000032400780c */ /* 0x000fe20003f05270 */
[----:B------:R-:W-:-:S03]  /*0860*/  IMAD.IADD R11, R11, 0x1, R10 ;  /* 0x000000010b0b7824 */ /* 0x000fc600078e020a */
[----:B------:R-:W-:Y:S01]  /*0870*/  SEL R8, R10, R8, !P0 ;  /* 0x000000080a087207 */ /* 0x000fe20004000000 */
[----:B-1----:R-:W-:Y:S01]  /*0880*/  IMAD.IADD R12, R11, 0x1, R12 ;  /* 0x000000010b0c7824 */ /* 0x002fe200078e020c */
[----:B------:R-:W-:-:S03]  /*0890*/  ISETP.NE.AND P0, PT, R36, 0x4, PT ;  /* 0x000000042400780c */ /* 0x000fc60003f05270 */
[----:B------:R-:W-:Y:S01]  /*08a0*/  IMAD.IADD R13, R13, 0x1, R12 ;  /* 0x000000010d0d7824 */ /* 0x000fe200078e020c */
[----:B------:R-:W-:Y:S02]  /*08b0*/  SEL R8, R11, R8, !P0 ;  /* 0x000000080b087207 */ /* 0x000fe40004000000 */
[----:B------:R-:W-:Y:S01]  /*08c0*/  ISETP.NE.AND P0, PT, R36, 0x5, PT ;  /* 0x000000052400780c */ /* 0x000fe20003f05270 */
[----:B------:R-:W-:-:S03]  /*08d0*/  IMAD.IADD R14, R14, 0x1, R13 ;  /* 0x000000010e0e7824 */ /* 0x000fc600078e020d */
[----:B------:R-:W-:Y:S01]  /*08e0*/  SEL R8, R12, R8, !P0 ;  /* 0x000000080c087207 */ /* 0x000fe20004000000 */
[----:B------:R-:W-:Y:S01]  /*08f0*/  IMAD.IADD R15, R15, 0x1, R14 ;  /* 0x000000010f0f7824 */ /* 0x000fe200078e020e */
[----:B------:R-:W-:-:S03]  /*0900*/  ISETP.NE.AND P0, PT, R36, 0x6, PT ;  /* 0x000000062400780c */ /* 0x000fc60003f05270 */
[----:B--2---:R-:W-:Y:S01]  /*0910*/  IMAD.IADD R16, R15, 0x1, R16 ;  /* 0x000000010f107824 */ /* 0x004fe200078e0210 */
[----:B------:R-:W-:Y:S02]  /*0920*/  SEL R9, R13, R8, !P0 ;  /* 0x000000080d097207 */ /* 0x000fe40004000000 */
[----:B------:R-:W-:Y:S01]  /*0930*/  ISETP.NE.AND P0, PT, R36, 0x7, PT ;  /* 0x000000072400780c */ /* 0x000fe20003f05270 */
[----:B------:R-:W0:Y:S01]  /*0940*/  LDS R8, [UR4+0x40] ;  /* 0x00004004ff087984 */ /* 0x000e220008000800 */
[----:B------:R-:W-:Y:S02]  /*0950*/  IMAD.IADD R17, R17, 0x1, R16 ;  /* 0x0000000111117824 */ /* 0x000fe400078e0210 */
[----:B------:R-:W-:Y:S02]  /*0960*/  SEL R9, R14, R9, !P0 ;  /* 0x000000090e097207 */ /* 0x000fe40004000000 */
[----:B------:R-:W-:Y:S01]  /*0970*/  ISETP.NE.AND P0, PT, R36, 0x8, PT ;  /* 0x000000082400780c */ /* 0x000fe20003f05270 */
[----:B------:R-:W-:-:S03]  /*0980*/  IMAD.IADD R18, R18, 0x1, R17 ;  /* 0x0000000112127824 */ /* 0x000fc600078e0211 */
[----:B------:R-:W-:Y:S02]  /*0990*/  SEL R9, R15, R9, !P0 ;  /* 0x000000090f097207 */ /* 0x000fe40004000000 */
[----:B------:R-:W-:-:S04]  /*09a0*/  ISETP.NE.AND P0, PT, R36, 0x9, PT ;  /* 0x000000092400780c */ /* 0x000fc80003f05270 */
[----:B------:R-:W-:Y:S02]  /*09b0*/  SEL R9, R16, R9, !P0 ;  /* 0x0000000910097207 */ /* 0x000fe40004000000 */
[----:B------:R-:W-:-:S04]  /*09c0*/  ISETP.NE.AND P0, PT, R36, 0xa, PT ;  /* 0x0000000a2400780c */ /* 0x000fc80003f05270 */
[----:B------:R-:W-:Y:S02]  /*09d0*/  SEL R9, R17, R9, !P0 ;  /* 0x0000000911097207 */ /* 0x000fe40004000000 */
[----:B------:R-:W-:-:S04]  /*09e0*/  ISETP.NE.AND P0, PT, R36, 0xb, PT ;  /* 0x0000000b2400780c */ /* 0x000fc80003f05270 */
[----:B------:R-:W-:Y:S01]  /*09f0*/  SEL R9, R18, R9, !P0 ;  /* 0x0000000912097207 */ /* 0x000fe20004000000 */
[----:B------:R-:W-:Y:S01]  /*0a00*/  IMAD.IADD R18, R19, 0x1, R18 ;  /* 0x0000000113127824 */ /* 0x000fe200078e0212 */
[----:B------:R-:W-:-:S04]  /*0a10*/  ISETP.GE.U32.AND P0, PT, R35, 0x20, PT ;  /* 0x000000202300780c */ /* 0x000fc80003f06070 */
[C---:B------:R-:W-:Y:S02]  /*0a20*/  SEL R9, R18.reuse, R9, !P1 ;  /* 0x0000000912097207 */ /* 0x040fe40004800000 */
[----:B------:R-:W-:Y:S02]  /*0a30*/  ISETP.NE.AND P1, PT, R35, RZ, PT ;  /* 0x000000ff2300720c */ /* 0x000fe40003f25270 */
[----:B------:R-:W-:Y:S02]  /*0a40*/  SEL R10, R9, RZ, P0 ;  /* 0x000000ff090a7207 */ /* 0x000fe40000000000 */
[--C-:B0----5:R-:W-:Y:S02]  /*0a50*/  IADD3 R9, PT, PT, R18, R8, R39.reuse ;  /* 0x0000000812097210 */ /* 0x121fe40007ffe027 */
[----:B------:R-:W-:-:S07]  /*0a60*/  IADD3 R38, PT, PT, R10, R38, R39 ;  /* 0x000000260a267210 */ /* 0x000fce0007ffe027 */
[----:B------:R-:W-:Y:S05]  /*0a70*/  @P1 BRA `(.L_x_3) ;  /* 0x0000000c00541947 */ /* 0x000fea0003800000 */
[----:B------:R-:W0:Y:S01]  /*0a80*/  LDC.64 R10, c[0x0][0x390] ;  /* 0x0000e400ff0a7b82 */ /* 0x000e220000000a00 */
[----:B------:R-:W-:-:S05]  /*0a90*/  IMAD.MOV.U32 R8, RZ, RZ, 0x65 ;  /* 0x00000065ff087424 */ /* 0x000fca00078e00ff */
[----:B0-----:R0:W-:Y:S01]  /*0aa0*/  ST.E.64.STRONG.GPU desc[UR12][R10.64+0x100], R8 ;  /* 0x000100080a007985 */ /* 0x0011e2000c10fb0c */
[----:B------:R-:W-:Y:S05]  /*0ab0*/  BRA `(.L_x_3) ;  /* 0x0000000c00447947 */ /* 0x000fea0003800000 */
.L_x_2:
        /* <DEDUP_REMOVED lines=20> */
[----:B-----5:R-:W0:Y:S02]  /*0c00*/  SHFL.UP P0, R39, R40, 0x10, RZ ;  /* 0x0600000028277989 */ /* 0x020e2400000000ff */
[----:B0-----:R-:W-:Y:S01]  /*0c10*/  @P0 IMAD.IADD R39, R40, 0x1, R39 ;  /* 0x0000000128270824 */ /* 0x001fe200078e0227 */
[----:B------:R-:W-:-:S04]  /*0c20*/  ISETP.NE.AND P0, PT, R36, 0x2, PT ;  /* 0x000000022400780c */ /* 0x000fc80003f05270 */
[----:B------:R-:W-:Y:S01]  /*0c30*/  @!P1 STS [R42+0x10], R39 ;  /* 0x000010272a009388 */ /* 0x000fe20000000800 */
[----:B------:R-:W-:Y:S01]  /*0c40*/  BAR.SYNC.DEFER_BLOCKING 0x0 ;  /* 0x0000000000007b1d */ /* 0x000fe20000010000 */
[----:B------:R-:W-:-:S05]  /*0c50*/  ISETP.NE.AND P1, PT, R36, 0xc, PT ;  /* 0x0000000c2400780c */ /* 0x000fca0003f25270 */
[----:B------:R-:W0:Y:S04]  /*0c60*/  LDS.128 R8, [UR4+0x10] ;  /* 0x00001004ff087984 */ /* 0x000e280008000c00 */
[----:B------:R-:W1:Y:S04]  /*0c70*/  LDS.128 R12, [UR4+0x20] ;  /* 0x00002004ff0c7984 */ /* 0x000e680008000c00 */
[----:B------:R-:W2:Y:S01]  /*0c80*/  LDS.128 R16, [UR4+0x30] ;  /* 0x00003004ff107984 */ /* 0x000ea20008000c00 */
[----:B0-----:R-:W-:-:S04]  /*0c90*/  IMAD.IADD R9, R8, 0x1, R9 ;  /* 0x0000000108097824 */ /* 0x001fc800078e0209 */
[----:B------:R-:W-:Y:S01]  /*0ca0*/  IMAD.IADD R10, R10, 0x1, R9 ;  /* 0x000000010a0a7824 */ /* 0x000fe200078e0209 */
[----:B------:R-:W-:Y:S02]  /*0cb0*/  SEL R8, R9, R8, !P0 ;  /* 0x0000000809087207 */ /* 0x000fe40004000000 */
[----:B------:R-:W-:Y:S01]  /*0cc0*/  ISETP.NE.AND P0, PT, R36, 0x3, PT ;  /* 0x000000032400780c */ /* 0x000fe20003f05270 */
[----:B------:R-:W-:Y:S01]  /*0cd0*/  IMAD.IADD R11, R11, 0x1, R10 ;  /* 0x000000010b0b7824 */ /* 0x000fe200078e020a */
[----:B------:R-:W0:Y:S02]  /*0ce0*/  LDS R9, [UR4+0x40] ;  /* 0x00004004ff097984 */ /* 0x000e240008000800 */
        /* <DEDUP_REMOVED lines=13> */
[----:B------:R-:W-:-:S03]  /*0dc0*/  IMAD.IADD R17, R17, 0x1, R16 ;  /* 0x0000000111117824 */ /* 0x000fc600078e0210 */
[----:B------:R-:W-:Y:S01]  /*0dd0*/  SEL R8, R14, R8, !P0 ;  /* 0x000000080e087207 */ /* 0x000fe20004000000 */
[----:B------:R-:W-:Y:S01]  /*0de0*/  IMAD.IADD R18, R18, 0x1, R17 ;  /* 0x0000000112127824 */ /* 0x000fe200078e0211 */
[----:B------:R-:W-:-:S03]  /*0df0*/  ISETP.NE.AND P0, PT, R36, 0x8, PT ;  /* 0x000000082400780c */ /* 0x000fc60003f05270 */
[----:B------:R-:W-:Y:S01]  /*0e00*/  IMAD.IADD R19, R19, 0x1, R18 ;  /* 0x0000000113137824 */ /* 0x000fe200078e0212 */
[----:B------:R-:W-:Y:S02]  /*0e10*/  SEL R8, R15, R8, !P0 ;  /* 0x000000080f087207 */ /* 0x000fe40004000000 */
[----:B------:R-:W-:-:S04]  /*0e20*/  ISETP.NE.AND P0, PT, R36, 0x9, PT ;  /* 0x000000092400780c */ /* 0x000fc80003f05270 */
[----:B------:R-:W-:Y:S02]  /*0e30*/  SEL R8, R16, R8, !P0 ;  /* 0x0000000810087207 */ /* 0x000fe40004000000 */
[----:B------:R-:W-:Y:S01]  /*0e40*/  ISETP.NE.AND P0, PT, R36, 0xa, PT ;  /* 0x0000000a2400780c */ /* 0x000fe20003f05270 */
[----:B0-----:R-:W-:-:S03]  /*0e50*/  IMAD.IADD R9, R19, 0x1, R9 ;  /* 0x0000000113097824 */ /* 0x001fc600078e0209 */
[----:B------:R-:W-:Y:S01]  /*0e60*/  SEL R8, R17, R8, !P0 ;  /* 0x0000000811087207 */ /* 0x000fe20004000000 */
[----:B------:R-:W-:Y:S01]  /*0e70*/  IMAD.IADD R17, R39, 0x1, -R38 ;  /* 0x0000000127117824 */ /* 0x000fe200078e0a26 */
[----:B------:R-:W-:-:S04]  /*0e80*/  ISETP.NE.AND P0, PT, R36, 0xb, PT ;  /* 0x0000000b2400780c */ /* 0x000fc80003f05270 */
[----:B------:R-:W-:Y:S02]  /*0e90*/  SEL R8, R18, R8, !P0 ;  /* 0x0000000812087207 */ /* 0x000fe40004000000 */
[----:B------:R-:W-:Y:S02]  /*0ea0*/  ISETP.GT.U32.AND P0, PT, R35, 0x1f, PT ;  /* 0x0000001f2300780c */ /* 0x000fe40003f04070 */
[----:B------:R-:W-:Y:S02]  /*0eb0*/  SEL R11, R17, RZ, P2 ;  /* 0x000000ff110b7207 */ /* 0x000fe40001000000 */
[----:B------:R-:W-:Y:S02]  /*0ec0*/  SEL R8, R19, R8, !P1 ;  /* 0x0000000813087207 */ /* 0x000fe40004800000 */
[----:B------:R-:W-:-:S03]  /*0ed0*/  ISETP.GE.U32.AND P1, PT, R35, 0x20, PT ;  /* 0x000000202300780c */ /* 0x000fc60003f26070 */
[----:B------:R-:W-:-:S05]  /*0ee0*/  IMAD.IADD R38, R8, 0x1, R11 ;  /* 0x0000000108267824 */ /* 0x000fca00078e020b */
[----:B------:R-:W-:Y:S01]  /*0ef0*/  SEL R17, R17, R38, !P1 ;  /* 0x0000002611117207 */ /* 0x000fe20004800000 */
[----:B------:R-:W-:Y:S06]  /*0f00*/  @P0 BRA `(.L_x_4) ;  /* 0x00000008000c0947 */ /* 0x000fec0003800000 */
[----:B------:R-:W0:Y:S01]  /*0f10*/  LDC.64 R14, c[0x0][0x390] ;  /* 0x0000e400ff0e7b82 */ /* 0x000e220000000a00 */
[----:B------:R-:W-:Y:S01]  /*0f20*/  ISETP.NE.AND P1, PT, R35, RZ, PT ;  /* 0x000000ff2300720c */ /* 0x000fe20003f25270 */
[----:B------:R-:W-:Y:S01]  /*0f30*/  IMAD.U32 R45, RZ, RZ, UR6 ;  /* 0x00000006ff2d7e24 */ /* 0x000fe2000f8e00ff */
[----:B------:R-:W-:-:S05]  /*0f40*/  LOP3.LUT R18, RZ, R35, RZ, 0x33, !PT ;  /* 0x00000023ff127212 */ /* 0x000fca00078e33ff */
[----:B------:R-:W-:-:S06]  /*0f50*/  VIADD R18, R18, UR6 ;  /* 0x0000000612127c36 */ /* 0x000fcc0008000000 */
[----:B------:R-:W-:Y:S01]  /*0f60*/  @!P1 IMAD.MOV.U32 R8, RZ, RZ, 0x64 ;  /* 0x00000064ff089424 */ /* 0x000fe200078e00ff */
[----:B------:R1:W-:Y:S01]  /*0f70*/  @!P1 STS [UR4+0xc], R9 ;  /* 0x00000c09ff009988 */ /* 0x0003e20008000804 */
[----:B0-----:R-:W-:-:S04]  /*0f80*/  IMAD.WIDE R44, R45, 0x8, R14 ;  /* 0x000000082d2c7825 */ /* 0x001fc800078e020e */
[----:B------:R-:W-:Y:S01]  /*0f90*/  IMAD.WIDE R14, R18, 0x8, R14 ;  /* 0x00000008120e7825 */ /* 0x000fe200078e020e */
[----:B------:R1:W-:Y:S01]  /*0fa0*/  @!P1 ST.E.64.STRONG.GPU desc[UR12][R44.64+0x100], R8 ;  /* 0x000100082c009985 */ /* 0x0003e2000c10fb0c */
[----:B------:R-:W-:Y:S05]  /*0fb0*/  NANOSLEEP 0x226 ;  /* 0x000002260000795d */ /* 0x000fea0003800000 */
[----:B------:R-:W2:Y:S01]  /*0fc0*/  LD.E.64.STRONG.GPU R12, desc[UR12][R14.64+0x100] ;  /* 0x0001000c0e0c7980 */ /* 0x000ea2000c10fb00 */
[----:B------:R-:W-:Y:S01]  /*0fd0*/  UMOV UR5, 0xffffffff ;  /* 0xffffffff00057882 */ /* 0x000fe20000000000 */
[----:B--2---:R-:W-:Y:S02]  /*0fe0*/  ISETP.NE.AND P0, PT, R12, 0x63, PT ;  /* 0x000000630c00780c */ /* 0x004fe40003f05270 */
[----:B-1----:R-:W-:Y:S11]  /*0ff0*/  BRA.DIV UR5, `(.L_x_5) ;  /* 0x0000002e05bc7947 */ /* 0x002ff6000b800000 */
[----:B------:R-:W-:-:S13]  /*1000*/  VOTE.ANY P0, !P0 ;  /* 0x0000000000ff7806 */ /* 0x000fda0004000100 */
.L_x_34:
[----:B------:R-:W-:Y:S05]  /*1010*/  @!P0 BRA `(.L_x_6) ;  /* 0x0000000000248947 */ /* 0x000fea0003800000 */
[----:B------:R-:W-:-:S07]  /*1020*/  IMAD.MOV.U32 R8, RZ, RZ, 0x1de ;  /* 0x000001deff087424 */ /* 0x000fce00078e00ff */
.L_x_8:
[----:B------:R-:W-:Y:S05]  /*1030*/  NANOSLEEP R8 ;  /* 0x000000080000735d */ /* 0x000fea0003800000 */
[----:B------:R-:W2:Y:S01]  /*1040*/  LD.E.64.STRONG.GPU R12, desc[UR12][R14.64+0x100] ;  /* 0x0001000c0e0c7980 */ /* 0x000ea2000c10fb00 */
[----:B------:R-:W-:Y:S01]  /*1050*/  UMOV UR5, 0xffffffff ;  /* 0xffffffff00057882 */ /* 0x000fe20000000000 */
[----:B------:R-:W-:Y:S02]  /*1060*/  SHF.R.U32.HI R8, RZ, 0x1, R8 ;  /* 0x00000001ff087819 */ /* 0x000fe40000011608 */
[----:B--2---:R-:W-:Y:S01]  /*1070*/  ISETP.NE.AND P0, PT, R12, 0x63, PT ;  /* 0x000000630c00780c */ /* 0x004fe20003f05270 */
[----:B------:R-:W-:-:S12]  /*1080*/  BRA.DIV UR5, `(.L_x_7) ;  /* 0x0000002e05b87947 */ /* 0x000fd8000b800000 */
[----:B------:R-:W-:-:S13]  /*1090*/  VOTE.ANY P0, !P0 ;  /* 0x0000000000ff7806 */ /* 0x000fda0004000100 */
.L_x_37:
[----:B------:R-:W-:Y:S05]  /*10a0*/  @P0 BRA `(.L_x_8) ;  /* 0xfffffffc00e00947 */ /* 0x000fea000383ffff */
.L_x_6:
[----:B------:R-:W-:Y:S01]  /*10b0*/  UMOV UR5, 0xffffffff ;  /* 0xffffffff00057882 */ /* 0x000fe20000000000 */
[----:B------:R-:W-:Y:S02]  /*10c0*/  ISETP.NE.AND P0, PT, R12, 0x65, PT ;  /* 0x000000650c00780c */ /* 0x000fe40003f05270 */
[----:B------:R-:W-:Y:S11]  /*10d0*/  BRA.DIV UR5, `(.L_x_9) ;  /* 0x0000002e05c47947 */ /* 0x000ff6000b800000 */
[----:B------:R-:W0:Y:S01]  /*10e0*/  S2R R8, SR_GEMASK ;  /* 0x0000000000087919 */ /* 0x000e220000003c00 */
[----:B------:R-:W-:Y:S01]  /*10f0*/  VOTE.ANY R10, PT, !P0 ;  /* 0x00000000000a7806 */ /* 0x000fe200040e0100 */
[C---:B------:R-:W-:Y:S02]  /*1100*/  VIADD R38, R37.reuse, 0x2 ;  /* 0x0000000225267836 */ /* 0x040fe40000000000 */
[----:B------:R-:W-:Y:S01]  /*1110*/  VIADD R39, R37, 0x10 ;  /* 0x0000001025277836 */ /* 0x000fe20000000000 */
[----:B0-----:R-:W-:-:S05]  /*1120*/  LOP3.LUT R10, R10, 0x80000000, R8, 0xec, !PT ;  /* 0x800000000a0a7812 */ /* 0x001fca00078eec08 */
[----:B------:R-:W-:-:S05]  /*1130*/  VIADD R11, R10, 0xffffffff ;  /* 0xffffffff0a0b7836 */ /* 0x000fca0000000000 */
[----:B------:R-:W-:-:S04]  /*1140*/  LOP3.LUT R11, R10, R11, RZ, 0xc, !PT ;  /* 0x0000000b0a0b7212 */ /* 0x000fc800078e0cff */
[----:B------:R-:W0:Y:S02]  /*1150*/  POPC R15, R11 ;  /* 0x0000000b000f7309 */ /* 0x000e240000000000 */
[----:B0-----:R-:W0:Y:S01]  /*1160*/  SHFL.DOWN PT, R16, R13, 0x1, R15 ;  /* 0x082000000d107989 */ /* 0x001e2200000e000f */
[-C--:B------:R-:W-:Y:S02]  /*1170*/  ISETP.GE.AND P0, PT, R37, R15.reuse, PT ;  /* 0x0000000f2500720c */ /* 0x080fe40003f06270 */
[-C--:B------:R-:W-:Y:S02]  /*1180*/  ISETP.GT.AND P2, PT, R39, R15.reuse, PT ;  /* 0x0000000f2700720c */ /* 0x080fe40003f44270 */
[----:B0-----:R-:W-:Y:S02]  /*1190*/  SEL R16, R16, RZ, !P0 ;  /* 0x000000ff10107207 */ /* 0x001fe40004000000 */
[----:B------:R-:W-:-:S03]  /*11a0*/  ISETP.GT.AND P0, PT, R38, R15, PT ;  /* 0x0000000f2600720c */ /* 0x000fc60003f04270 */
[----:B------:R-:W-:-:S05]  /*11b0*/  IMAD.IADD R36, R16, 0x1, R13 ;  /* 0x0000000110247824 */ /* 0x000fca00078e020d */
[----:B------:R-:W0:Y:S02]  /*11c0*/  SHFL.DOWN PT, R16, R36, 0x2, R15 ;  /* 0x0840000024107989 */ /* 0x000e2400000e000f */
[----:B0-----:R-:W-:-:S05]  /*11d0*/  SEL R19, R16, RZ, !P0 ;  /* 0x000000ff10137207 */ /* 0x001fca0004000000 */
[----:B------:R-:W-:Y:S02]  /*11e0*/  IMAD.IADD R40, R36, 0x1, R19 ;  /* 0x0000000124287824 */ /* 0x000fe400078e0213 */
[C---:B------:R-:W-:Y:S02]  /*11f0*/  VIADD R19, R37.reuse, 0x4 ;  /* 0x0000000425137836 */ /* 0x040fe40000000000 */
[----:B------:R-:W-:Y:S01]  /*1200*/  VIADD R36, R37, 0x8 ;  /* 0x0000000825247836 */ /* 0x000fe20000000000 */
[----:B------:R-:W0:Y:S02]  /*1210*/  SHFL.DOWN PT, R16, R40, 0x4, R15 ;  /* 0x0880000028107989 */ /* 0x000e2400000e000f */
[----:B------:R-:W-:-:S04]  /*1220*/  ISETP.GT.AND P0, PT, R19, R15, PT ;  /* 0x0000000f1300720c */ /* 0x000fc80003f04270 */
[----:B0-----:R-:W-:Y:S02]  /*1230*/  SEL R11, R16, RZ, !P0 ;  /* 0x000000ff100b7207 */ /* 0x001fe40004000000 */
[----:B------:R-:W-:-:S03]  /*1240*/  ISETP.GT.AND P0, PT, R36, R15, PT ;  /* 0x0000000f2400720c */ /* 0x000fc60003f04270 */
[----:B------:R-:W-:Y:S02]  /*1250*/  IMAD.IADD R42, R40, 0x1, R11 ;  /* 0x00000001282a7824 */ /* 0x000fe400078e020b */
[----:B------:R-:W0:Y:S03]  /*1260*/  LDC.64 R10, c[0x0][0x390] ;  /* 0x0000e400ff0a7b82 */ /* 0x000e260000000a00 */
[----:B------:R-:W1:Y:S02]  /*1270*/  SHFL.DOWN PT, R16, R42, 0x8, R15 ;  /* 0x090000002a107989 */ /* 0x000e6400000e000f */
[----:B-1----:R-:W-:Y:S02]  /*1280*/  SEL R41, R16, RZ, !P0 ;  /* 0x000000ff10297207 */ /* 0x002fe40004000000 */
[----:B------:R-:W-:-:S03]  /*1290*/  ISETP.NE.AND P0, PT, R12, 0x65, PT ;  /* 0x000000650c00780c */ /* 0x000fc60003f05270 */
[----:B------:R-:W-:Y:S01]  /*12a0*/  IMAD.IADD R41, R42, 0x1, R41 ;  /* 0x000000012a297824 */ /* 0x000fe200078e0229 */
[----:B0-----:R-:W-:-:S04]  /*12b0*/  IADD3 R42, P3, PT, R10, 0x100, RZ ;  /* 0x000001000a2a7810 */ /* 0x001fc80007f7e0ff */
[----:B------:R-:W0:Y:S01]  /*12c0*/  SHFL.DOWN PT, R16, R41, 0x10, R15 ;  /* 0x0a00000029107989 */ /* 0x000e2200000e000f */
[----:B------:R-:W-:-:S04]  /*12d0*/  IMAD.X R43, RZ, RZ, R11, P3 ;  /* 0x000000ffff2b7224 */ /* 0x000fc800018e060b */
[----:B------:R-:W-:Y:S02]  /*12e0*/  VOTE.ALL P0, P0 ;  /* 0x0000000000ff7806 */ /* 0x000fe40000000000 */
[----:B0-----:R-:W-:-:S05]  /*12f0*/  SEL R16, R16, RZ, !P2 ;  /* 0x000000ff10107207 */ /* 0x001fca0005000000 */
[----:B------:R-:W-:-:S07]  /*1300*/  IMAD.IADD R40, R41, 0x1, R16 ;  /* 0x0000000129287824 */ /* 0x000fce00078e0210 */
.L_x_46:
[----:B------:R-:W-:Y:S05]  /*1310*/  @!P0 BRA `(.L_x_10) ;  /* 0x0000000000cc8947 */ /* 0x000fea0003800000 */
[----:B------:R-:W-:-:S07]  /*1320*/  IMAD.MOV.U32 R11, RZ, RZ, 0x1de ;  /* 0x000001deff0b7424 */ /* 0x000fce00078e00ff */
.L_x_16:
[----:B------:R-:W-:-:S05]  /*1330*/  IMAD.WIDE R14, R18, 0x8, R42 ;  /* 0x00000008120e7825 */ /* 0x000fca00078e022a */
[----:B------:R-:W2:Y:S01]  /*1340*/  LD.E.64.STRONG.GPU R12, desc[UR12][R14.64+-0x100] ;  /* 0xffff000c0e0c7980 */ /* 0x000ea2000c10fb00 */
[----:B------:R-:W-:Y:S05]  /*1350*/  YIELD ;  /* 0x0000000000007946 */ /* 0x000fea0003800000 */
[----:B------:R-:W-:Y:S01]  /*1360*/  UMOV UR5, 0xffffffff ;  /* 0xffffffff00057882 */ /* 0x000fe20000000000 */
[----:B------:R-:W-:Y:S02]  /*1370*/  SHF.R.U32.HI R11, RZ, 0x1, R11 ;  /* 0x00000001ff0b7819 */ /* 0x000fe4000001160b */
[----:B--2---:R-:W-:Y:S01]  /*1380*/  ISETP.NE.AND P0, PT, R12, 0x63, PT ;  /* 0x000000630c00780c */ /* 0x004fe20003f05270 */
[----:B------:R-:W-:-:S12]  /*1390*/  BRA.DIV UR5, `(.L_x_11) ;  /* 0x0000003205147947 */ /* 0x000fd8000b800000 */
[----:B------:R-:W-:-:S13]  /*13a0*/  VOTE.ANY P0, !P0 ;  /* 0x0000000000ff7806 */ /* 0x000fda0004000100 */
.L_x_49:
[----:B------:R-:W-:Y:S05]  /*13b0*/  @!P0 BRA `(.L_x_12) ;  /* 0x0000000000248947 */ /* 0x000fea0003800000 */
[----:B------:R-:W-:-:S07]  /*13c0*/  IMAD.MOV.U32 R16, RZ, RZ, R11 ;  /* 0x000000ffff107224 */ /* 0x000fce00078e000b */
.L_x_14:
[----:B------:R-:W-:Y:S05]  /*13d0*/  NANOSLEEP R16 ;  /* 0x000000100000735d */ /* 0x000fea0003800000 */
[----:B------:R-:W2:Y:S01]  /*13e0*/  LD.E.64.STRONG.GPU R12, desc[UR12][R14.64+-0x100] ;  /* 0xffff000c0e0c7980 */ /* 0x000ea2000c10fb00 */
[----:B------:R-:W-:Y:S01]  /*13f0*/  UMOV UR5, 0xffffffff ;  /* 0xffffffff00057882 */ /* 0x000fe20000000000 */
[----:B------:R-:W-:Y:S02]  /*1400*/  SHF.R.U32.HI R16, RZ, 0x1, R16 ;  /* 0x00000001ff107819 */ /* 0x000fe40000011610 */
[----:B--2---:R-:W-:Y:S01]  /*1410*/  ISETP.NE.AND P0, PT, R12, 0x63, PT ;  /* 0x000000630c00780c */ /* 0x004fe20003f05270 */
[----:B------:R-:W-:-:S12]  /*1420*/  BRA.DIV UR5, `(.L_x_13) ;  /* 0x0000003205107947 */ /* 0x000fd8000b800000 */
[----:B------:R-:W-:-:S13]  /*1430*/  VOTE.ANY P0, !P0 ;  /* 0x0000000000ff7806 */ /* 0x000fda0004000100 */
.L_x_52:
[----:B------:R-:W-:Y:S05]  /*1440*/  @P0 BRA `(.L_x_14) ;  /* 0xfffffffc00e00947 */ /* 0x000fea000383ffff */
.L_x_12:
[----:B------:R-:W-:Y:S01]  /*1450*/  UMOV UR5, 0xffffffff ;  /* 0xffffffff00057882 */ /* 0x000fe20000000000 */
[----:B------:R-:W-:Y:S02]  /*1460*/  ISETP.NE.AND P0, PT, R12, 0x65, PT ;  /* 0x000000650c00780c */ /* 0x000fe40003f05270 */
[----:B------:R-:W-:Y:S11]  /*1470*/  BRA.DIV UR5, `(.L_x_15) ;  /* 0x00000032051c7947 */ /* 0x000ff6000b800000 */
[----:B------:R-:W-:Y:S01]  /*1480*/  VOTE.ANY R10, PT, !P0 ;  /* 0x00000000000a7806 */ /* 0x000fe200040e0100 */
[----:B------:R-:W-:-:S03]  /*1490*/  VIADD R18, R18, 0xffffffe0 ;  /* 0xffffffe012127836 */ /* 0x000fc60000000000 */
[----:B------:R-:W-:-:S05]  /*14a0*/  LOP3.LUT R10, R10, 0x80000000, R8, 0xec, !PT ;  /* 0x800000000a0a7812 */ /* 0x000fca00078eec08 */
[----:B------:R-:W-:-:S05]  /*14b0*/  VIADD R15, R10, 0xffffffff ;  /* 0xffffffff0a0f7836 */ /* 0x000fca0000000000 */
[----:B------:R-:W-:-:S06]  /*14c0*/  LOP3.LUT R15, R10, R15, RZ, 0xc, !PT ;  /* 0x0000000f0a0f7212 */ /* 0x000fcc00078e0cff */
        /* <DEDUP_REMOVED lines=17> */
[----:B------:R-:W-:-:S03]  /*15e0*/  ISETP.NE.AND P0, PT, R12, 0x65, PT ;  /* 0x000000650c00780c */ /* 0x000fc60003f05270 */
[----:B------:R-:W-:-:S05]  /*15f0*/  IMAD.IADD R41, R13, 0x1, R16 ;  /* 0x000000010d297824 */ /* 0x000fca00078e0210 */
[----:B------:R-:W0:Y:S05]  /*1600*/  SHFL.DOWN PT, R16, R41, 0x10, R15 ;  /* 0x0a00000029107989 */ /* 0x000e2a00000e000f */
[----:B------:R-:W-:Y:S02]  /*1610*/  VOTE.ALL P0, P0 ;  /* 0x0000000000ff7806 */ /* 0x000fe40000000000 */
[----:B0-----:R-:W-:-:S04]  /*1620*/  SEL R16, R16, RZ, !P2 ;  /* 0x000000ff10107207 */ /* 0x001fc80005000000 */
[----:B------:R-:W-:-:S07]  /*1630*/  IADD3 R40, PT, PT, R41, R16, R40 ;  /* 0x0000001029287210 */ /* 0x000fce0007ffe028 */
.L_x_61:
[----:B------:R-:W-:Y:S05]  /*1640*/  @P0 BRA `(.L_x_16) ;  /* 0xfffffffc00380947 */ /* 0x000fea000383ffff */
.L_x_10:
[----:B------:R-:W-:Y:S01]  /*1650*/  ISETP.NE.AND P0, PT, R37, RZ, PT ;  /* 0x000000ff2500720c */ /* 0x000fe20003f05270 */
[----:B------:R-:W0:Y:S01]  /*1660*/  @!P1 S2R R11, SR_CgaCtaId ;  /* 0x00000000000b9919 */ /* 0x000e220000008800 */
[----:B------:R-:W-:Y:S01]  /*1670*/  @!P1 MOV R10, 0x400 ;  /* 0x00000400000a9802 */ /* 0x000fe20000000f00 */
[----:B------:R-:W-:Y:S02]  /*1680*/  @!P1 IMAD.IADD R9, R9, 0x1, R40 ;  /* 0x0000000109099824 */ /* 0x000fe400078e0228 */
[----:B------:R-:W-:Y:S02]  /*1690*/  @!P1 IMAD.MOV.U32 R8, RZ, RZ, 0x65 ;  /* 0x00000065ff089424 */ /* 0x000fe400078e00ff */
[----:B------:R-:W-:-:S03]  /*16a0*/  IMAD.MOV.U32 R38, RZ, RZ, R17 ;  /* 0x000000ffff267224 */ /* 0x000fc600078e0011 */
[----:B------:R1:W-:Y:S03]  /*16b0*/  @!P1 ST.E.64.STRONG.GPU desc[UR12][R44.64+0x100], R8 ;  /* 0x000100082c009985 */ /* 0x0003e6000c10fb0c */
[----:B------:R-:W-:Y:S01]  /*16c0*/  @!P0 MOV R12, 0x400 ;  /* 0x00000400000c8802 */ /* 0x000fe20000000f00 */
[----:B------:R-:W2:Y:S01]  /*16d0*/  @!P0 S2R R13, SR_CgaCtaId ;  /* 0x00000000000d8919 */ /* 0x000ea20000008800 */
[----:B------:R-:W-:Y:S01]  /*16e0*/  @!P0 IMAD.MOV.U32 R38, RZ, RZ, R40 ;  /* 0x000000ffff268224 */ /* 0x000fe200078e0028 */
[----:B0-----:R-:W-:-:S05]  /*16f0*/  @!P1 LEA R10, R11, R10, 0x18 ;  /* 0x0000000a0b0a9211 */ /* 0x001fca00078ec0ff */
[----:B------:R1:W-:Y:S04]  /*1700*/  @!P1 STS [R10+0x8], R9 ;  /* 0x000008090a009388 */ /* 0x0003e80000000800 */
[----:B------:R1:W-:Y:S01]  /*1710*/  @!P1 STS [R10+0x4], R40 ;  /* 0x000004280a009388 */ /* 0x0003e20000000800 */
[----:B--2---:R-:W-:-:S05]  /*1720*/  @!P0 LEA R13, R13, R12, 0x18 ;  /* 0x0000000c0d0d8211 */ /* 0x004fca00078ec0ff */
[----:B------:R1:W-:Y:S02]  /*1730*/  @!P0 STS [R13+0x54], R40 ;  /* 0x000054280d008388 */ /* 0x0003e40000000800 */
.L_x_4:
[----:B------:R-:W-:Y:S05]  /*1740*/  WARPSYNC.ALL ;  /* 0x0000000000007948 */ /* 0x000fea0003800000 */
[----:B------:R-:W0:Y:S08]  /*1750*/  S2UR UR7, SR_CgaCtaId ;  /* 0x00000000000779c3 */ /* 0x000e300000008800 */
[----:B------:R-:W-:Y:S01]  /*1760*/  BAR.SYNC.DEFER_BLOCKING 0x0 ;  /* 0x0000000000007b1d */ /* 0x000fe20000010000 */
[----:B------:R-:W-:-:S05]  /*1770*/  ISETP.NE.AND P0, PT, R35, RZ, PT ;  /* 0x000000ff2300720c */ /* 0x000fca0003f05270 */
[----:B------:R-:W-:Y:S02]  /*1780*/  UMOV UR5, 0x400 ;  /* 0x0000040000057882 */ /* 0x000fe40000000000 */
[----:B0-----:R-:W-:-:S09]  /*1790*/  ULEA UR5, UR7, UR5, 0x18 ;  /* 0x0000000507057291 */ /* 0x001fd2000f8ec0ff */
[----:B-1----:R-:W0:Y:S02]  /*17a0*/  LDS R8, [UR5+0x54] ;  /* 0x00005405ff087984 */ /* 0x002e240008000800 */
[----:B0-----:R-:W-:-:S05]  /*17b0*/  SEL R9, R8, RZ, P0 ;  /* 0x000000ff08097207 */ /* 0x001fca0000000000 */
[----:B------:R-:W-:-:S07]  /*17c0*/  IMAD.IADD R38, R9, 0x1, R38 ;  /* 0x0000000109267824 */ /* 0x000fce00078e0226 */
.L_x_3:
[----:B------:R-:W-:Y:S05]  /*17d0*/  BSYNC.RECONVERGENT B0 ;  /* 0x0000000000007941 */ /* 0x000fea0003800200 */
.L_x_1:
[----:B------:R-:W-:Y:S01]  /*17e0*/  IMAD.IADD R32, R32, 0x1, R38 ;  /* 0x0000000120207824 */ /* 0x000fe200078e0226 */
[----:B------:R-:W-:Y:S03]  /*17f0*/  BAR.SYNC.DEFER_BLOCKING 0x0 ;  /* 0x0000000000007b1d */ /* 0x000fe60000010000 */
[----:B------:R-:W-:-:S03]  /*1800*/  IMAD.IADD R29, R29, 0x1, R32 ;  /* 0x000000011d1d7824 */ /* 0x000fc600078e0220 */
[----:B------:R-:W1:Y:S01]  /*1810*/  LDCU.64 UR8, c[0x0][0x388] ;  /* 0x00007100ff0877ac */ /* 0x000e620008000a00 */
[----:B------:R-:W-:-:S04]  /*1820*/  IMAD.IADD R28, R28, 0x1, R29 ;  /* 0x000000011c1c7824 */ /* 0x000fc800078e021d */
[----:B------:R-:W-:-:S04]  /*1830*/  IMAD.IADD R27, R27, 0x1, R28 ;  /* 0x000000011b1b7824 */ /* 0x000fc800078e021c */
[----:B------:R-:W-:-:S04]  /*1840*/  IMAD.IADD R26, R26, 0x1, R27 ;  /* 0x000000011a1a7824 */ /* 0x000fc800078e021b */
[----:B------:R-:W-:-:S04]  /*1850*/  IMAD.IADD R25, R25, 0x1, R26 ;  /* 0x0000000119197824 */ /* 0x000fc800078e021a */
[----:B------:R-:W-:Y:S01]  /*1860*/  IMAD.IADD R24, R24, 0x1, R25 ;  /* 0x0000000118187824 */ /* 0x000fe200078e0219 */
[----:B------:R-:W-:Y:S03]  /*1870*/  STS [R33], R38 ;  /* 0x0000002621007388 */ /* 0x000fe60000000800 */
[----:B------:R-:W-:Y:S01]  /*1880*/  IMAD.IADD R23, R23, 0x1, R24 ;  /* 0x0000000117177824 */ /* 0x000fe200078e0218 */
[----:B------:R-:W-:Y:S03]  /*1890*/  STS [R33+0x4], R32 ;  /* 0x0000042021007388 */ /* 0x000fe60000000800 */
        /* <DEDUP_REMOVED lines=19> */
[----:B------:R-:W-:Y:S04]  /*19d0*/  STS [R33+0x2c], R20 ;  /* 0x00002c1421007388 */ /* 0x000fe80000000800 */
[----:B------:R-:W-:Y:S04]  /*19e0*/  STS [R33+0x30], R7 ;  /* 0x0000300721007388 */ /* 0x000fe80000000800 */
[----:B------:R-:W-:Y:S04]  /*19f0*/  STS [R33+0x34], R6 ;  /* 0x0000340621007388 */ /* 0x000fe80000000800 */
[----:B------:R-:W-:Y:S04]  /*1a00*/  STS [R33+0x38], R5 ;  /* 0x0000380521007388 */ /* 0x000fe80000000800 */
[----:B------:R-:W-:Y:S04]  /*1a10*/  STS [R33+0x3c], R4 ;  /* 0x00003c0421007388 */ /* 0x000fe80000000800 */
[----:B------:R-:W-:Y:S04]  /*1a20*/  STS [R33+0x40], R3 ;  /* 0x0000400321007388 */ /* 0x000fe80000000800 */
[----:B------:R1:W-:Y:S04]  /*1a30*/  STS [R33+0x44], R2 ;  /* 0x0000440221007388 */ /* 0x0003e80000000800 */
[----:B------:R-:W-:Y:S01]  /*1a40*/  STS [R33+0x48], R0 ;  /* 0x0000480021007388 */ /* 0x000fe20000000800 */
[----:B------:R-:W-:-:S03]  /*1a50*/  NOP ;  /* 0x0000000000007918 */ /* 0x000fc60000000000 */
[----:B0-----:R-:W0:Y:S01]  /*1a60*/  LDS R9, [R34] ;  /* 0x0000000022097984 */ /* 0x001e220000000800 */
[----:B-1----:R-:W-:-:S03]  /*1a70*/  IADD3 R2, P0, PT, R31, UR8, RZ ;  /* 0x000000081f027c10 */ /* 0x002fc6000ff1e0ff */
[----:B------:R-:W1:Y:S01]  /*1a80*/  LDS R7, [R34+0x80] ;  /* 0x0000800022077984 */ /* 0x000e620000000800 */
[----:B------:R-:W-:-:S03]  /*1a90*/  IADD3.X R3, PT, PT, R30, UR9, RZ, P0, !PT ;  /* 0x000000091e037c10 */ /* 0x000fc600087fe4ff */
[----:B------:R-:W2:Y:S04]  /*1aa0*/  LDS R11, [R34+0x100] ;  /* 0x00010000220b7984 */ /* 0x000ea80000000800 */
[----:B------:R-:W3:Y:S04]  /*1ab0*/  LDS R13, [R34+0x180] ;  /* 0x00018000220d7984 */ /* 0x000ee80000000800 */
[----:B------:R-:W4:Y:S04]  /*1ac0*/  LDS R5, [R34+0x200] ;  /* 0x0002000022057984 */ /* 0x000f280000000800 */
[----:B------:R-:W5:Y:S04]  /*1ad0*/  LDS R15, [R34+0x280] ;  /* 0x00028000220f7984 */ /* 0x000f680000000800 */
        /* <DEDUP_REMOVED lines=13> */
[----:B0-----:R-:W-:Y:S04]  /*1bb0*/  STG.E desc[UR12][R2.64], R9 ;  /* 0x0000000902007986 */ /* 0x001fe8000c10190c */
[----:B-1----:R-:W-:Y:S04]  /*1bc0*/  STG.E desc[UR12][R2.64+0x80], R7 ;  /* 0x0000800702007986 */ /* 0x002fe8000c10190c */
[----:B--2---:R-:W-:Y:S04]  /*1bd0*/  STG.E desc[UR12][R2.64+0x100], R11 ;  /* 0x0001000b02007986 */ /* 0x004fe8000c10190c */
[----:B---3--:R-:W-:Y:S04]  /*1be0*/  STG.E desc[UR12][R2.64+0x180], R13 ;  /* 0x0001800d02007986 */ /* 0x008fe8000c10190c */
[----:B----4-:R-:W-:Y:S04]  /*1bf0*/  STG.E desc[UR12][R2.64+0x200], R5 ;  /* 0x0002000502007986 */ /* 0x010fe8000c10190c */
[----:B-----5:R-:W-:Y:S04]  /*1c00*/  STG.E desc[UR12][R2.64+0x280], R15 ;  /* 0x0002800f02007986 */ /* 0x020fe8000c10190c */
[----:B------:R-:W-:Y:S04]  /*1c10*/  STG.E desc[UR12][R2.64+0x300], R17 ;  /* 0x0003001102007986 */ /* 0x000fe8000c10190c */
        /* <DEDUP_REMOVED lines=11> */
[----:B------:R-:W-:Y:S01]  /*1cd0*/  STG.E desc[UR12][R2.64+0x900], R43 ;  /* 0x0009002b02007986 */ /* 0x000fe2000c10190c */
[----:B------:R-:W-:Y:S05]  /*1ce0*/  EXIT ;  /* 0x000000000000794d */ /* 0x000fea0003800000 */
.L_x_0:
[----:B------:R-:W-:-:S04]  /*1cf0*/  ISETP.NE.U32.AND P0, PT, RZ, UR7, PT ;  /* 0x00000007ff007c0c */ /* 0x000fc8000bf05070 */
[----:B------:R-:W-:-:S13]  /*1d00*/  ISETP.NE.AND.EX P0, PT, RZ, UR4, PT, P0 ;  /* 0x00000004ff007c0c */ /* 0x000fda000bf05300 */
[----:B------:R-:W-:Y:S05]  /*1d10*/  @!P0 EXIT ;  /* 0x000000000000894d */ /* 0x000fea0003800000 */
[----:B------:R-:W0:Y:S02]  /*1d20*/  LDCU.64 UR4, c[0x0][0x380] ;  /* 0x00007000ff0477ac */ /* 0x000e240008000a00 */
[----:B0-----:R-:W-:-:S06]  /*1d30*/  UIMAD.WIDE UR4, UR6, 0x7b80, UR4 ;  /* 0x00007b80060478a5 */ /* 0x001fcc000f8e0204 */
[----:B------:R-:W-:Y:S02]  /*1d40*/  IMAD.U32 R2, RZ, RZ, UR4 ;  /* 0x00000004ff027e24 */ /* 0x000fe4000f8e00ff */
[----:B------:R-:W-:-:S05]  /*1d50*/  IMAD.U32 R3, RZ, RZ, UR5 ;  /* 0x00000005ff037e24 */ /* 0x000fca000f8e00ff */
[----:B------:R0:W2:Y:S01]  /*1d60*/  LDG.E R0, desc[UR12][R2.64] ;  /* 0x0000000c02007981 */ /* 0x0000a2000c1e1900 */
[----:B------:R-:W3:Y:S02]  /*1d70*/  S2R R31, SR_TID.X ;  /* 0x00000000001f7919 */ /* 0x000ee40000002100 */
[C---:B---3--:R-:W-:Y:S02]  /*1d80*/  LOP3.LUT R30, R31.reuse, 0x1f, RZ, 0xc0, !PT ;  /* 0x0000001f1f1e7812 */ /* 0x048fe400078ec0ff */
[----:B------:R-:W-:-:S05]  /*1d90*/  LOP3.LUT R5, R31, 0x3e0, RZ, 0xc0, !PT ;  /* 0x000003e01f057812 */ /* 0x000fca00078ec0ff */
[----:B------:R-:W-:-:S04]  /*1da0*/  IMAD R30, R5, 0x13, R30 ;  /* 0x00000013051e7824 */ /* 0x000fc800078e021e */
[C---:B------:R-:W-:Y:S01]  /*1db0*/  VIADD R4, R30.reuse, 0x20 ;  /* 0x000000201e047836 */ /* 0x040fe20000000000 */
[C---:B------:R-:W-:Y:S01]  /*1dc0*/  ISETP.GE.U32.AND P1, PT, R30.reuse, UR7, PT ;  /* 0x000000071e007c0c */ /* 0x040fe2000bf26070 */
[C---:B------:R-:W-:Y:S01]  /*1dd0*/  VIADD R5, R30.reuse, 0x40 ;  /* 0x000000401e057836 */ /* 0x040fe20000000000 */
[C---:B0-----:R-:W-:Y:S01]  /*1de0*/  LEA R2, P0, R30.reuse, UR4, 0x2 ;  /* 0x000000041e027c11 */ /* 0x041fe2000f8010ff */
[----:B------:R-:W-:Y:S01]  /*1df0*/  VIADD R3, R30, 0x80 ;  /* 0x000000801e037836 */ /* 0x000fe20000000000 */
[----:B------:R-:W-:Y:S01]  /*1e00*/  ISETP.GE.U32.AND P2, PT, R4, UR7, PT ;  /* 0x0000000704007c0c */ /* 0x000fe2000bf46070 */
[C---:B------:R-:W-:Y:S01]  /*1e10*/  VIADD R4, R30.reuse, 0xa0 ;  /* 0x000000a01e047836 */ /* 0x040fe20000000000 */
[----:B------:R-:W-:Y:S01]  /*1e20*/  ISETP.GE.U32.AND P3, PT, R5, UR7, PT ;  /* 0x0000000705007c0c */ /* 0x000fe2000bf66070 */
[----:B------:R-:W-:Y:S01]  /*1e30*/  VIADD R5, R30, 0xc0 ;  /* 0x000000c01e057836 */ /* 0x000fe20000000000 */
[----:B------:R-:W-:Y:S01]  /*1e40*/  ISETP.GE.U32.AND P5, PT, R3, UR7, PT ;  /* 0x0000000703007c0c */ /* 0x000fe2000bfa6070 */
[----:B------:R-:W-:Y:S01]  /*1e50*/  IMAD.X R3, RZ, RZ, UR5, P0 ;  /* 0x00000005ff037e24 */ /* 0x000fe200080e06ff */
[----:B------:R-:W-:Y:S01]  /*1e60*/  ISETP.GE.U32.AND P6, PT, R4, UR7, PT ;  /* 0x0000000704007c0c */ /* 0x000fe2000bfc6070 */
[C---:B------:R-:W-:Y:S01]  /*1e70*/  VIADD R6, R30.reuse, 0x60 ;  /* 0x000000601e067836 */ /* 0x040fe20000000000 */
[----:B------:R-:W-:Y:S01]  /*1e80*/  ISETP.GE.U32.AND P0, PT, R5, UR7, PT ;  /* 0x0000000705007c0c */ /* 0x000fe2000bf06070 */
[----:B------:R-:W-:-:S02]  /*1e90*/  VIADD R5, R30, 0xe0 ;  /* 0x000000e01e057836 */ /* 0x000fc40000000000 */
[----:B------:R-:W-:Y:S01]  /*1ea0*/  VIADD R37, R30, 0x100 ;  /* 0x000001001e257836 */ /* 0x000fe20000000000 */
[----:B------:R-:W-:Y:S01]  /*1eb0*/  ISETP.GE.U32.AND P4, PT, R6, UR7, PT ;  /* 0x0000000706007c0c */ /* 0x000fe2000bf86070 */
[C---:B------:R-:W-:Y:S02]  /*1ec0*/  VIADD R7, R30.reuse, 0x140 ;  /* 0x000001401e077836 */ /* 0x040fe40000000000 */
[C---:B------:R-:W-:Y:S02]  /*1ed0*/  VIADD R36, R30.reuse, 0x120 ;  /* 0x000001201e247836 */ /* 0x040fe40000000000 */
[C---:B------:R-:W-:Y:S02]  /*1ee0*/  VIADD R35, R30.reuse, 0x220 ;  /* 0x000002201e237836 */ /* 0x040fe40000000000 */
[----:B------:R-:W-:Y:S02]  /*1ef0*/  VIADD R34, R30, 0x240 ;  /* 0x000002401e227836 */ /* 0x000fe40000000000 */
[----:B--2---:R-:W-:-:S02]  /*1f00*/  IMAD.MOV.U32 R4, RZ, RZ, R0 ;  /* 0x000000ffff047224 */ /* 0x004fc400078e0000 */
[----:B------:R-:W2:Y:S02]  /*1f10*/  @!P1 LDG.E R0, desc[UR12][R2.64] ;  /* 0x0000000c02009981 */ /* 0x000ea4000c1e1900 */
[--C-:B------:R-:W-:Y:S01]  /*1f20*/  IMAD.MOV.U32 R12, RZ, RZ, R4.reuse ;  /* 0x000000ffff0c7224 */ /* 0x100fe200078e0004 */
[----:B------:R-:W-:Y:S01]  /*1f30*/  ISETP.GE.U32.AND P1, PT, R5, UR7, PT ;  /* 0x0000000705007c0c */ /* 0x000fe2000bf26070 */
[--C-:B------:R-:W-:Y:S02]  /*1f40*/  IMAD.MOV.U32 R8, RZ, RZ, R4.reuse ;  /* 0x000000ffff087224 */ /* 0x100fe400078e0004 */
[C---:B------:R-:W-:Y:S02]  /*1f50*/  VIADD R5, R30.reuse, 0x160 ;  /* 0x000001601e057836 */ /* 0x040fe40000000000 */
[--C-:B------:R-:W-:Y:S01]  /*1f60*/  IMAD.MOV.U32 R6, RZ, RZ, R4.reuse ;  /* 0x000000ffff067224 */ /* 0x100fe200078e0004 */
[----:B------:R-:W3:Y:S01]  /*1f70*/  @!P5 LDG.E R12, desc[UR12][R2.64+0x200] ;  /* 0x0002000c020cd981 */ /* 0x000ee2000c1e1900 */
[--C-:B------:R-:W-:Y:S01]  /*1f80*/  IMAD.MOV.U32 R14, RZ, RZ, R4.reuse ;  /* 0x000000ffff0e7224 */ /* 0x100fe200078e0004 */
[----:B------:R-:W-:Y:S01]  /*1f90*/  ISETP.GE.U32.AND P5, PT, R37, UR7, PT ;  /* 0x0000000725007c0c */ /* 0x000fe2000bfa6070 */
[----:B------:R-:W-:Y:S01]  /*1fa0*/  IMAD.MOV.U32 R16, RZ, RZ, R4 ;  /* 0x000000ffff107224 */ /* 0x000fe200078e0004 */
[----:B------:R-:W4:Y:S01]  /*1fb0*/  @!P3 LDG.E R8, desc[UR12][R2.64+0x100] ;  /* 0x0001000c0208b981 */ /* 0x000f22000c1e1900 */
[----:B------:R-:W-:Y:S01]  /*1fc0*/  ISETP.GE.U32.AND P3, PT, R5, UR7, PT ;  /* 0x0000000705007c0c */ /* 0x000fe2000bf66070 */
[----:B------:R-:W-:-:S02]  /*1fd0*/  VIADD R5, R30, 0x1a0 ;  /* 0x000001a01e057836 */ /* 0x000fc40000000000 */
[----:B------:R-:W4:Y:S01]  /*1fe0*/  @!P2 LDG.E R6, desc[UR12][R2.64+0x80] ;  /* 0x0000800c0206a981 */ /* 0x000f22000c1e1900 */
[----:B------:R-:W-:Y:S01]  /*1ff0*/  ISETP.GE.U32.AND P2, PT, R7, UR7, PT ;  /* 0x0000000707007c0c */ /* 0x000fe2000bf46070 */
[--C-:B------:R-:W-:Y:S02]  /*2000*/  IMAD.MOV.U32 R10, RZ, RZ, R4.reuse ;  /* 0x000000ffff0a7224 */ /* 0x100fe400078e0004 */
[----:B------:R-:W4:Y:S01]  /*2010*/  @!P6 LDG.E R14, desc[UR12][R2.64+0x280] ;  /* 0x0002800c020ee981 */ /* 0x000f22000c1e1900 */
[----:B------:R-:W-:Y:S01]  /*2020*/  ISETP.GE.U32.AND P6, PT, R36, UR7, PT ;  /* 0x0000000724007c0c */ /* 0x000fe2000bfc6070 */
[----:B------:R-:W-:Y:S02]  /*2030*/  IMAD.MOV.U32 R20, RZ, RZ, R4 ;  /* 0x000000ffff147224 */ /* 0x000fe400078e0004 */
[----:B------:R-:W4:Y:S01]  /*2040*/  @!P0 LDG.E R16, desc[UR12][R2.64+0x300] ;  /* 0x0003000c02108981 */ /* 0x000f22000c1e1900 */
[----:B------:R-:W-:Y:S01]  /*2050*/  ISETP.GE.U32.AND P0, PT, R5, UR7, PT ;  /* 0x0000000705007c0c */ /* 0x000fe2000bf06070 */
[----:B------:R-:W-:-:S02]  /*2060*/  VIADD R7, R30, 0x180 ;  /* 0x000001801e077836 */ /* 0x000fc40000000000 */
[C---:B------:R-:W-:Y:S01]  /*2070*/  VIADD R5, R30.reuse, 0x1e0 ;  /* 0x000001e01e057836 */ /* 0x040fe20000000000 */
[----:B------:R-:W4:Y:S01]  /*2080*/  @!P4 LDG.E R10, desc[UR12][R2.64+0x180] ;  /* 0x0001800c020ac981 */ /* 0x000f22000c1e1900 */
[--C-:B------:R-:W-:Y:S01]  /*2090*/  IMAD.MOV.U32 R18, RZ, RZ, R4.reuse ;  /* 0x000000ffff127224 */ /* 0x100fe200078e0004 */
[----:B------:R-:W-:Y:S01]  /*20a0*/  ISETP.GE.U32.AND P4, PT, R7, UR7, PT ;  /* 0x0000000707007c0c */ /* 0x000fe2000bf86070 */
[--C-:B------:R-:W-:Y:S01]  /*20b0*/  IMAD.MOV.U32 R22, RZ, RZ, R4.reuse ;  /* 0x000000ffff167224 */ /* 0x100fe200078e0004 */
[----:B------:R-:W4:Y:S01]  /*20c0*/  @!P5 LDG.E R20, desc[UR12][R2.64+0x400] ;  /* 0x0004000c0214d981 */ /* 0x000f22000c1e1900 */
[--C-:B------:R-:W-:Y:S01]  /*20d0*/  IMAD.MOV.U32 R24, RZ, RZ, R4.reuse ;  /* 0x000000ffff187224 */ /* 0x100fe200078e0004 */
[----:B------:R-:W-:Y:S01]  /*20e0*/  ISETP.GE.U32.AND P5, PT, R5, UR7, PT ;  /* 0x0000000705007c0c */ /* 0x000fe2000bfa6070 */
[----:B------:R-:W-:Y:S01]  /*20f0*/  IMAD.MOV.U32 R26, RZ, RZ, R4 ;  /* 0x000000ffff1a7224 */ /* 0x000fe200078e0004 */
[----:B------:R-:W4:Y:S01]  /*2100*/  @!P1 LDG.E R18, desc[UR12][R2.64+0x380] ;  /* 0x0003800c02129981 */ /* 0x000f22000c1e1900 */
[----:B------:R-:W-:-:S02]  /*2110*/  VIADD R7, R30, 0x1c0 ;  /* 0x000001c01e077836 */ /* 0x000fc40000000000 */
[----:B------:R-:W-:Y:S01]  /*2120*/  VIADD R5, R30, 0x200 ;  /* 0x000002001e057836 */ /* 0x000fe20000000000 */
[----:B------:R-:W4:Y:S02]  /*2130*/  @!P6 LDG.E R22, desc[UR12][R2.64+0x480] ;  /* 0x0004800c0216e981 */ /* 0x000f24000c1e1900 */
[----:B------:R-:W-:Y:S02]  /*2140*/  ISETP.GE.U32.AND P1, PT, R7, UR7, PT ;  /* 0x0000000707007c0c */ /* 0x000fe4000bf26070 */
[----:B------:R-:W4:Y:S01]  /*2150*/  @!P2 LDG.E R24, desc[UR12][R2.64+0x500] ;  /* 0x0005000c0218a981 */ /* 0x000f22000c1e1900 */
[----:B------:R-:W-:Y:S02]  /*2160*/  ISETP.GE.U32.AND P6, PT, R5, UR7, PT ;  /* 0x0000000705007c0c */ /* 0x000fe4000bfc6070 */
[----:B------:R-:W-:Y:S01]  /*2170*/  ISETP.GE.U32.AND P2, PT, R35, UR7, PT ;  /* 0x0000000723007c0c */ /* 0x000fe2000bf46070 */
[----:B------:R-:W4:Y:S01]  /*2180*/  @!P3 LDG.E R26, desc[UR12][R2.64+0x580] ;  /* 0x0005800c021ab981 */ /* 0x000f22000c1e1900 */
[----:B------:R-:W-:Y:S01]  /*2190*/  ISETP.GE.U32.AND P3, PT, R34, UR7, PT ;  /* 0x0000000722007c0c */ /* 0x000fe2000bf66070 */
[----:B------:R-:W-:-:S02]  /*21a0*/  IMAD.MOV.U32 R28, RZ, RZ, R4 ;  /* 0x000000ffff1c7224 */ /* 0x000fc400078e0004 */
[--C-:B------:R-:W-:Y:S02]  /*21b0*/  IMAD.MOV.U32 R40, RZ, RZ, R4.reuse ;  /* 0x000000ffff287224 */ /* 0x100fe400078e0004 */
[--C-:B------:R-:W-:Y:S02]  /*21c0*/  IMAD.MOV.U32 R42, RZ, RZ, R4.reuse ;  /* 0x000000ffff2a7224 */ /* 0x100fe400078e0004 */
[--C-:B------:R-:W-:Y:S01]  /*21d0*/  IMAD.MOV.U32 R44, RZ, RZ, R4.reuse ;  /* 0x000000ffff2c7224 */ /* 0x100fe200078e0004 */
[----:B------:R-:W4:Y:S01]  /*21e0*/  @!P4 LDG.E R28, desc[UR12][R2.64+0x600] ;  /* 0x0006000c021cc981 */ /* 0x000f22000c1e1900 */
[--C-:B------:R-:W-:Y:S02]  /*21f0*/  IMAD.MOV.U32 R5, RZ, RZ, R4.reuse ;  /* 0x000000ffff057224 */ /* 0x100fe400078e0004 */
[----:B------:R-:W-:Y:S01]  /*2200*/  IMAD.MOV.U32 R7, RZ, RZ, R4 ;  /* 0x000000ffff077224 */ /* 0x000fe200078e0004 */
[----:B------:R-:W4:Y:S04]  /*2210*/  @!P0 LDG.E R40, desc[UR12][R2.64+0x680] ;  /* 0x0006800c02288981 */ /* 0x000f28000c1e1900 */
[----:B------:R-:W4:Y:S04]  /*2220*/  @!P1 LDG.E R42, desc[UR12][R2.64+0x700] ;  /* 0x0007000c022a9981 */ /* 0x000f28000c1e1900 */
[----:B------:R-:W4:Y:S04]  /*2230*/  @!P5 LDG.E R44, desc[UR12][R2.64+0x780] ;  /* 0x0007800c022cd981 */ /* 0x000f28000c1e1900 */
[----:B------:R-:W4:Y:S04]  /*2240*/  @!P6 LDG.E R5, desc[UR12][R2.64+0x800] ;  /* 0x0008000c0205e981 */ /* 0x000f28000c1e1900 */
[----:B------:R-:W4:Y:S04]  /*2250*/  @!P2 LDG.E R7, desc[UR12][R2.64+0x880] ;  /* 0x0008800c0207a981 */ /* 0x000f28000c1e1900 */
[----:B------:R-:W4:Y:S01]  /*2260*/  @!P3 LDG.E R4, desc[UR12][R2.64+0x900] ;  /* 0x0009000c0204b981 */ /* 0x000f22000c1e1900 */
[----:B------:R-:W0:Y:S01]  /*2270*/  S2R R38, SR_LANEID ;  /* 0x0000000000267919 */ /* 0x000e220000000000 */
[----:B------:R-:W1:Y:S01]  /*2280*/  S2UR UR5, SR_CgaCtaId ;  /* 0x00000000000579c3 */ /* 0x000e620000008800 */
[----:B------:R-:W-:Y:S01]  /*2290*/  SHF.R.U32.HI R41, RZ, 0x5, R31 ;  /* 0x00000005ff297819 */ /* 0x000fe2000001161f */
[----:B------:R-:W-:-:S02]  /*22a0*/  UMOV UR4, 0x400 ;  /* 0x0000040000047882 */ /* 0x000fc40000000000 */
[----:B-1----:R-:W-:Y:S02]  /*22b0*/  ULEA UR4, UR5, UR4, 0x18 ;  /* 0x0000000405047291 */ /* 0x002fe4000f8ec0ff */
[----:B0-----:R-:W-:-:S05]  /*22c0*/  IMAD R29, R41, 0x260, R38 ;  /* 0x00000260291d7824 */ /* 0x001fca00078e0226 */
[----:B------:R-:W-:Y:S01]  /*22d0*/  LEA R29, R29, UR4, 0x2 ;  /* 0x000000041d1d7c11 */ /* 0x000fe2000f8e10ff */
[----:B------:R-:W-:-:S04]  /*22e0*/  UISETP.NE.AND UP0, UPT, UR6, URZ, UPT ;  /* 0x000000ff0600728c */ /* 0x000fc8000bf05270 */
[----:B--2---:R-:W-:Y:S04]  /*22f0*/  STS [R29], R0 ;  /* 0x000000001d007388 */ /* 0x004fe80000000800 */
[----:B---3--:R-:W-:Y:S04]  /*2300*/  STS [R29+0x200], R12 ;  /* 0x0002000c1d007388 */ /* 0x008fe80000000800 */
[----:B----4-:R0:W-:Y:S04]  /*2310*/  STS [R29+0x100], R8 ;  /* 0x000100081d007388 */ /* 0x0101e80000000800 */
[----:B------:R1:W-:Y:S01]  /*2320*/  STS [R29+0x80], R6 ;  /* 0x000080061d007388 */ /* 0x0003e20000000800 */
[----:B0-----:R-:W-:-:S03]  /*2330*/  IMAD R8, R38, 0x48, R29 ;  /* 0x0000004826087824 */ /* 0x001fc600078e021d */
        /* <DEDUP_REMOVED lines=16> */
[----:B------:R1:W0:Y:S04]  /*2440*/  LDS R32, [R8] ;  /* 0x0000000008207984 */ /* 0x0002280000000800 */
        /* <DEDUP_REMOVED lines=19> */
[----:B--234-:R-:W-:Y:S05]  /*2580*/  BRA.U UP0, `(.L_x_17) ;  /* 0x0000000500047547 */ /* 0x01cfea000b800000 */
[----:B01----:R-:W-:Y:S02]  /*2590*/  IADD3 R8, PT, PT, R28, R33, R32 ;  /* 0x000000211c087210 */ /* 0x003fe40007ffe020 */
[----:B------:R-:W-:Y:S02]  /*25a0*/  ISETP.NE.AND P1, PT, R38, 0x1f, PT ;  /* 0x0000001f2600780c */ /* 0x000fe40003f25270 */
[----:B------:R-:W-:Y:S02]  /*25b0*/  IADD3 R8, PT, PT, R26, R27, R8 ;  /* 0x0000001b1a087210 */ /* 0x000fe40007ffe008 */
[----:B------:R-:W-:Y:S02]  /*25c0*/  ISETP.NE.AND P2, PT, R41, 0xc, PT ;  /* 0x0000000c2900780c */ /* 0x000fe40003f45270 */
        /* <DEDUP_REMOVED lines=47> */
[----:B------:R-:W-:-:S04]  /*28c0*/  ISETP.NE.AND P0, PT, R41, 0x8, PT ;  /* 0x000000082900780c */ /* 0x000fc80003f05270 */
[----:B------:R-:W-:Y:S02]  /*28d0*/  SEL R8, R15, R8, !P0 ;  /* 0x000000080f087207 */ /* 0x000fe40004000000 */
[C---:B------:R-:W-:Y:S02]  /*28e0*/  ISETP.NE.AND P0, PT, R41.reuse, 0xa, PT ;  /* 0x0000000a2900780c */ /* 0x040fe40003f05270 */
[----:B------:R-:W-:Y:S02]  /*28f0*/  SEL R8, R16, R8, !P1 ;  /* 0x0000000810087207 */ /* 0x000fe40004800000 */
[----:B------:R-:W-:Y:S02]  /*2900*/  ISETP.NE.AND P1, PT, R41, 0xb, PT ;  /* 0x0000000b2900780c */ /* 0x000fe40003f25270 */
[----:B------:R-:W-:Y:S02]  /*2910*/  SEL R8, R17, R8, !P0 ;  /* 0x0000000811087207 */ /* 0x000fe40004000000 */
[----:B------:R-:W-:-:S02]  /*2920*/  ISETP.GE.U32.AND P0, PT, R31, 0x20, PT ;  /* 0x000000201f00780c */ /* 0x000fc40003f06070 */
[----:B------:R-:W-:Y:S01]  /*2930*/  SEL R8, R18, R8, !P1 ;  /* 0x0000000812087207 */ /* 0x000fe20004800000 */
[----:B------:R-:W-:Y:S01]  /*2940*/  @!P2 IMAD.IADD R8, R19, 0x1, R18 ;  /* 0x000000011308a824 */ /* 0x000fe200078e0212 */
[----:B------:R-:W-:-:S04]  /*2950*/  ISETP.NE.AND P1, PT, R38, RZ, PT ;  /* 0x000000ff2600720c */ /* 0x000fc80003f25270 */
[----:B------:R-:W-:Y:S02]  /*2960*/  SEL R40, R40, RZ, P1 ;  /* 0x000000ff28287207 */ /* 0x000fe40000800000 */
[----:B------:R-:W-:-:S04]  /*2970*/  SEL R8, R8, RZ, P0 ;  /* 0x000000ff08087207 */ /* 0x000fc80000000000 */
[----:B-----5:R-:W-:Y:S01]  /*2980*/  IADD3 R39, PT, PT, R8, R40, R39 ;  /* 0x0000002808277210 */ /* 0x020fe20007ffe027 */
[----:B------:R-:W-:Y:S06]  /*2990*/  BRA `(.L_x_18) ;  /* 0x0000000c00547947 */ /* 0x000fec0003800000 */
.L_x_17:
[----:B01----:R-:W-:Y:S02]  /*29a0*/  IADD3 R8, PT, PT, R28, R33, R32 ;  /* 0x000000211c087210 */ /* 0x003fe40007ffe020 */
[----:B------:R-:W-:Y:S02]  /*29b0*/  ISETP.NE.AND P1, PT, R38, 0x1f, PT ;  /* 0x0000001f2600780c */ /* 0x000fe40003f25270 */
        /* <DEDUP_REMOVED lines=9> */
[----:B-----5:R-:W-:-:S05]  /*2a50*/  IADD3 R39, PT, PT, R9, R0, R8 ;  /* 0x0000000009277210 */ /* 0x020fca0007ffe008 */
        /* <DEDUP_REMOVED lines=28> */
[----:B------:R-:W-:Y:S01]  /*2c20*/  IMAD.IADD R14, R14, 0x1, R13 ;  /* 0x000000010e0e7824 */ /* 0x000fe200078e020d */
[----:B------:R-:W0:Y:S02]  /*2c30*/  LDS R11, [UR4+0x40] ;  /* 0x00004004ff0b7984 */ /* 0x000e240008000800 */
        /* <DEDUP_REMOVED lines=14> */
[----:B------:R-:W-:-:S04]  /*2d20*/  ISETP.NE.AND P0, PT, R41, 0xa, PT ;  /* 0x0000000a2900780c */ /* 0x000fc80003f05270 */
[----:B------:R-:W-:Y:S01]  /*2d30*/  SEL R8, R17, R8, !P0 ;  /* 0x0000000811087207 */ /* 0x000fe20004000000 */
[----:B------:R-:W-:Y:S01]  /*2d40*/  IMAD.IADD R17, R40, 0x1, -R39 ;  /* 0x0000000128117824 */ /* 0x000fe200078e0a27 */
[----:B------:R-:W-:-:S04]  /*2d50*/  ISETP.NE.AND P0, PT, R41, 0xb, PT ;  /* 0x0000000b2900780c */ /* 0x000fc80003f05270 */
[----:B------:R-:W-:Y:S02]  /*2d60*/  SEL R8, R18, R8, !P0 ;  /* 0x0000000812087207 */ /* 0x000fe40004000000 */
[----:B------:R-:W-:Y:S01]  /*2d70*/  ISETP.GT.U32.AND P0, PT, R31, 0x1f, PT ;  /* 0x0000001f1f00780c */ /* 0x000fe20003f04070 */
[----:B0-----:R-:W-:Y:S01]  /*2d80*/  IMAD.IADD R11, R19, 0x1, R11 ;  /* 0x00000001130b7824 */ /* 0x001fe200078e020b */
        /* <DEDUP_REMOVED lines=22> */
.L_x_64:
[----:B------:R-:W-:Y:S05]  /*2ef0*/  @!P0 BRA `(.L_x_21) ;  /* 0x0000000000248947 */ /* 0x000fea0003800000 */
[----:B------:R-:W-:-:S07]  /*2f00*/  IMAD.MOV.U32 R14, RZ, RZ, 0x1de ;  /* 0x000001deff0e7424 */ /* 0x000fce00078e00ff */
.L_x_23:
[----:B------:R-:W-:Y:S05]  /*2f10*/  NANOSLEEP R14 ;  /* 0x0000000e0000735d */ /* 0x000fea0003800000 */
[----:B------:R-:W2:Y:S01]  /*2f20*/  LD.E.64.STRONG.GPU R8, desc[UR12][R12.64+0x100] ;  /* 0x0001000c0c087980 */ /* 0x000ea2000c10fb00 */
[----:B------:R-:W-:Y:S01]  /*2f30*/  UMOV UR5, 0xffffffff ;  /* 0xffffffff00057882 */ /* 0x000fe20000000000 */
[----:B------:R-:W-:Y:S02]  /*2f40*/  SHF.R.U32.HI R14, RZ, 0x1, R14 ;  /* 0x00000001ff0e7819 */ /* 0x000fe4000001160e */
[----:B--2---:R-:W-:Y:S01]  /*2f50*/  ISETP.NE.AND P0, PT, R8, 0x63, PT ;  /* 0x000000630800780c */ /* 0x004fe20003f05270 */
[----:B------:R-:W-:-:S12]  /*2f60*/  BRA.DIV UR5, `(.L_x_22) ;  /* 0x0000001a05607947 */ /* 0x000fd8000b800000 */
[----:B------:R-:W-:-:S13]  /*2f70*/  VOTE.ANY P0, !P0 ;  /* 0x0000000000ff7806 */ /* 0x000fda0004000100 */
.L_x_67:
[----:B------:R-:W-:Y:S05]  /*2f80*/  @P0 BRA `(.L_x_23) ;  /* 0xfffffffc00e00947 */ /* 0x000fea000383ffff */
.L_x_21:
[----:B------:R-:W-:Y:S01]  /*2f90*/  UMOV UR5, 0xffffffff ;  /* 0xffffffff00057882 */ /* 0x000fe20000000000 */
[----:B------:R-:W-:Y:S02]  /*2fa0*/  ISETP.NE.AND P2, PT, R8, 0x65, PT ;  /* 0x000000650800780c */ /* 0x000fe40003f45270 */
[----:B------:R-:W-:Y:S11]  /*2fb0*/  BRA.DIV UR5, `(.L_x_24) ;  /* 0x0000001a056c7947 */ /* 0x000ff6000b800000 */
[----:B------:R-:W0:Y:S01]  /*2fc0*/  S2R R19, SR_GEMASK ;  /* 0x0000000000137919 */ /* 0x000e220000003c00 */
[----:B------:R-:W-:-:S04]  /*2fd0*/  VOTE.ANY R10, PT, !P2 ;  /* 0x00000000000a7806 */ /* 0x000fc800050e0100 */
[----:B0-----:R-:W-:-:S05]  /*2fe0*/  LOP3.LUT R10, R10, 0x80000000, R19, 0xec, !PT ;  /* 0x800000000a0a7812 */ /* 0x001fca00078eec13 */
[----:B------:R-:W-:-:S05]  /*2ff0*/  VIADD R13, R10, 0xffffffff ;  /* 0xffffffff0a0d7836 */ /* 0x000fca0000000000 */
[----:B------:R-:W-:Y:S01]  /*3000*/  LOP3.LUT R13, R10, R13, RZ, 0xc, !PT ;  /* 0x0000000d0a0d7212 */ /* 0x000fe200078e0cff */
[----:B------:R-:W-:-:S03]  /*3010*/  VIADD R10, R38, 0x2 ;  /* 0x00000002260a7836 */ /* 0x000fc60000000000 */
[----:B------:R-:W0:Y:S02]  /*3020*/  POPC R15, R13 ;  /* 0x0000000d000f7309 */ /* 0x000e240000000000 */
[----:B0-----:R-:W0:Y:S01]  /*3030*/  SHFL.DOWN PT, R16, R9, 0x1, R15 ;  /* 0x0820000009107989 */ /* 0x001e2200000e000f */
[----:B------:R-:W-:-:S04]  /*3040*/  ISETP.GE.AND P0, PT, R38, R15, PT ;  /* 0x0000000f2600720c */ /* 0x000fc80003f06270 */
[----:B0-----:R-:W-:Y:S02]  /*3050*/  SEL R16, R16, RZ, !P0 ;  /* 0x000000ff10107207 */ /* 0x001fe40004000000 */
[----:B------:R-:W-:Y:S01]  /*3060*/  ISETP.GT.AND P0, PT, R10, R15, PT ;  /* 0x0000000f0a00720c */ /* 0x000fe20003f04270 */
[----:B------:R-:W-:Y:S02]  /*3070*/  VIADD R10, R38, 0x4 ;  /* 0x00000004260a7836 */ /* 0x000fe40000000000 */
[----:B------:R-:W-:-:S05]  /*3080*/  IMAD.IADD R12, R16, 0x1, R9 ;  /* 0x00000001100c7824 */ /* 0x000fca00078e0209 */
[----:B------:R-:W0:Y:S02]  /*3090*/  SHFL.DOWN PT, R16, R12, 0x2, R15 ;  /* 0x084000000c107989 */ /* 0x000e2400000e000f */
[----:B0-----:R-:W-:Y:S02]  /*30a0*/  SEL R39, R16, RZ, !P0 ;  /* 0x000000ff10277207 */ /* 0x001fe40004000000 */
[----:B------:R-:W-:Y:S01]  /*30b0*/  ISETP.GT.AND P0, PT, R10, R15, PT ;  /* 0x0000000f0a00720c */ /* 0x000fe20003f04270 */
[----:B------:R-:W-:Y:S02]  /*30c0*/  VIADD R10, R38, 0x8 ;  /* 0x00000008260a7836 */ /* 0x000fe40000000000 */
[----:B------:R-:W-:Y:S02]  /*30d0*/  IMAD.IADD R40, R12, 0x1, R39 ;  /* 0x000000010c287824 */ /* 0x000fe400078e0227 */
[----:B------:R-:W0:Y:S03]  /*30e0*/  LDC.64 R12, c[0x0][0x390] ;  /* 0x0000e400ff0c7b82 */ /* 0x000e260000000a00 */
[----:B------:R-:W1:Y:S02]  /*30f0*/  SHFL.DOWN PT, R16, R40, 0x4, R15 ;  /* 0x0880000028107989 */ /* 0x000e6400000e000f */
[----:B-1----:R-:W-:-:S02]  /*3100*/  SEL R9, R16, RZ, !P0 ;  /* 0x000000ff10097207 */ /* 0x002fc40004000000 */
[----:B------:R-:W-:-:S03]  /*3110*/  ISETP.GT.AND P0, PT, R10, R15, PT ;  /* 0x0000000f0a00720c */ /* 0x000fc60003f04270 */
[----:B------:R-:W-:Y:S01]  /*3120*/  IMAD.IADD R9, R40, 0x1, R9 ;  /* 0x0000000128097824 */ /* 0x000fe200078e0209 */
[----:B0-----:R-:W-:-:S04]  /*3130*/  IADD3 R40, P3, PT, R12, 0x100, RZ ;  /* 0x000001000c287810 */ /* 0x001fc80007f7e0ff */
[----:B------:R-:W0:Y:S01]  /*3140*/  SHFL.DOWN PT, R16, R9, 0x8, R15 ;  /* 0x0900000009107989 */ /* 0x000e2200000e000f */
[----:B------:R-:W-:Y:S01]  /*3150*/  IMAD.X R41, RZ, RZ, R13, P3 ;  /* 0x000000ffff297224 */ /* 0x000fe200018e060d */
[----:B0-----:R-:W-:Y:S02]  /*3160*/  SEL R16, R16, RZ, !P0 ;  /* 0x000000ff10107207 */ /* 0x001fe40004000000 */
[----:B------:R-:W-:Y:S01]  /*3170*/  ISETP.NE.AND P0, PT, R8, 0x65, PT ;  /* 0x000000650800780c */ /* 0x000fe20003f05270 */
[----:B------:R-:W-:Y:S02]  /*3180*/  VIADD R8, R38, 0x10 ;  /* 0x0000001026087836 */ /* 0x000fe40000000000 */
[----:B------:R-:W-:-:S03]  /*3190*/  IMAD.IADD R44, R9, 0x1, R16 ;  /* 0x00000001092c7824 */ /* 0x000fc600078e0210 */
[----:B------:R-:W-:Y:S02]  /*31a0*/  ISETP.GT.AND P2, PT, R8, R15, PT ;  /* 0x0000000f0800720c */ /* 0x000fe40003f44270 */
[----:B------:R-:W0:Y:S05]  /*31b0*/  SHFL.DOWN PT, R16, R44, 0x10, R15 ;  /* 0x0a0000002c107989 */ /* 0x000e2a00000e000f */
[----:B------:R-:W-:Y:S02]  /*31c0*/  VOTE.ALL P0, P0 ;  /* 0x0000000000ff7806 */ /* 0x000fe40000000000 */
[----:B0-----:R-:W-:-:S05]  /*31d0*/  SEL R9, R16, RZ, !P2 ;  /* 0x000000ff10097207 */ /* 0x001fca0005000000 */
[----:B------:R-:W-:-:S07]  /*31e0*/  IMAD.IADD R12, R44, 0x1, R9 ;  /* 0x000000012c0c7824 */ /* 0x000fce00078e0209 */
.L_x_76:
[----:B------:R-:W-:Y:S05]  /*31f0*/  @!P0 BRA `(.L_x_25) ;  /* 0x0000000000dc8947 */ /* 0x000fea0003800000 */
[----:B------:R-:W-:-:S07]  /*3200*/  IMAD.MOV.U32 R39, RZ, RZ, 0x1de ;  /* 0x000001deff277424 */ /* 0x000fce00078e00ff */
.L_x_31:
        /* <DEDUP_REMOVED lines=8> */
.L_x_79:
[----:B------:R-:W-:Y:S05]  /*3290*/  @!P0 BRA `(.L_x_27) ;  /* 0x0000000000248947 */ /* 0x000fea0003800000 */
[----:B------:R-:W-:-:S07]  /*32a0*/  IMAD.MOV.U32 R13, RZ, RZ, R39 ;  /* 0x000000ffff0d7224 */ /* 0x000fce00078e0027 */
.L_x_29:
[----:B------:R-:W-:Y:S05]  /*32b0*/  NANOSLEEP R13 ;  /* 0x0000000d0000735d */ /* 0x000fea0003800000 */
[----:B------:R-:W2:Y:S01]  /*32c0*/  LD.E.64.STRONG.GPU R8, desc[UR12][R14.64+-0x100] ;  /* 0xffff000c0e087980 */ /* 0x000ea2000c10fb00 */
[----:B------:R-:W-:Y:S01]  /*32d0*/  UMOV UR5, 0xffffffff ;  /* 0xffffffff00057882 */ /* 0x000fe20000000000 */
[----:B------:R-:W-:Y:S02]  /*32e0*/  SHF.R.U32.HI R13, RZ, 0x1, R13 ;  /* 0x00000001ff0d7819 */ /* 0x000fe4000001160d */
[----:B--2---:R-:W-:Y:S01]  /*32f0*/  ISETP.NE.AND P0, PT, R8, 0x63, PT ;  /* 0x000000630800780c */ /* 0x004fe20003f05270 */
[----:B------:R-:W-:-:S12]  /*3300*/  BRA.DIV UR5, `(.L_x_28) ;  /* 0x0000001a05bc7947 */ /* 0x000fd8000b800000 */
[----:B------:R-:W-:-:S13]  /*3310*/  VOTE.ANY P0, !P0 ;  /* 0x0000000000ff7806 */ /* 0x000fda0004000100 */
.L_x_82:
[----:B------:R-:W-:Y:S05]  /*3320*/  @P0 BRA `(.L_x_29) ;  /* 0xfffffffc00e00947 */ /* 0x000fea000383ffff */
.L_x_27:
[----:B------:R-:W-:Y:S01]  /*3330*/  UMOV UR5, 0xffffffff ;  /* 0xffffffff00057882 */ /* 0x000fe20000000000 */
[----:B------:R-:W-:Y:S02]  /*3340*/  ISETP.NE.AND P0, PT, R8, 0x65, PT ;  /* 0x000000650800780c */ /* 0x000fe40003f05270 */
[----:B------:R-:W-:Y:S11]  /*3350*/  BRA.DIV UR5, `(.L_x_30) ;  /* 0x0000001a05c87947 */ /* 0x000ff6000b800000 */
[----:B------:R-:W-:Y:S01]  /*3360*/  VOTE.ANY R10, PT, !P0 ;  /* 0x00000000000a7806 */ /* 0x000fe200040e0100 */
[----:B------:R-:W-:-:S03]  /*3370*/  VIADD R18, R18, 0xffffffe0 ;  /* 0xffffffe012127836 */ /* 0x000fc60000000000 */
[----:B------:R-:W-:-:S05]  /*3380*/  LOP3.LUT R10, R10, 0x80000000, R19, 0xec, !PT ;  /* 0x800000000a0a7812 */ /* 0x000fca00078eec13 */
        /* <DEDUP_REMOVED lines=14> */
[----:B------:R-:W-:-:S05]  /*3470*/  IMAD.IADD R45, R44, 0x1, R45 ;  /* 0x000000012c2d7824 */ /* 0x000fca00078e022d */
[----:B------:R-:W0:Y:S02]  /*3480*/  SHFL.DOWN PT, R16, R45, 0x4, R15 ;  /* 0x088000002d107989 */ /* 0x000e2400000e000f */
[----:B0-----:R-:W-:Y:S02]  /*3490*/  SEL R16, R16, RZ, !P0 ;  /* 0x000000ff10107207 */ /* 0x001fe40004000000 */
[----:B------:R-:W-:-:S03]  /*34a0*/  ISETP.GT.AND P0, PT, R10, R15, PT ;  /* 0x0000000f0a00720c */ /* 0x000fc60003f04270 */
[----:B------:R-:W-:-:S05]  /*34b0*/  IMAD.IADD R9, R45, 0x1, R16 ;  /* 0x000000012d097824 */ /* 0x000fca00078e0210 */
[----:B------:R-:W0:Y:S02]  /*34c0*/  SHFL.DOWN PT, R16, R9, 0x8, R15 ;  /* 0x0900000009107989 */ /* 0x000e2400000e000f */
[----:B0-----:R-:W-:Y:S02]  /*34d0*/  SEL R16, R16, RZ, !P0 ;  /* 0x000000ff10107207 */ /* 0x001fe40004000000 */
[----:B------:R-:W-:Y:S01]  /*34e0*/  ISETP.NE.AND P0, PT, R8, 0x65, PT ;  /* 0x000000650800780c */ /* 0x000fe20003f05270 */
[----:B------:R-:W-:Y:S02]  /*34f0*/  VIADD R8, R38, 0x10 ;  /* 0x0000001026087836 */ /* 0x000fe40000000000 */
[----:B------:R-:W-:-:S03]  /*3500*/  IMAD.IADD R44, R9, 0x1, R16 ;  /* 0x00000001092c7824 */ /* 0x000fc600078e0210 */
[----:B------:R-:W-:Y:S02]  /*3510*/  ISETP.GT.AND P2, PT, R8, R15, PT ;  /* 0x0000000f0800720c */ /* 0x000fe40003f44270 */
[----:B------:R-:W0:Y:S05]  /*3520*/  SHFL.DOWN PT, R16, R44, 0x10, R15 ;  /* 0x0a0000002c107989 */ /* 0x000e2a00000e000f */
[----:B------:R-:W-:Y:S02]  /*3530*/  VOTE.ALL P0, P0 ;  /* 0x0000000000ff7806 */ /* 0x000fe40000000000 */
[----:B0-----:R-:W-:-:S04]  /*3540*/  SEL R13, R16, RZ, !P2 ;  /* 0x000000ff100d7207 */ /* 0x001fc80005000000 */
[----:B------:R-:W-:-:S07]  /*3550*/  IADD3 R12, PT, PT, R44, R13, R12 ;  /* 0x0000000d2c0c7210 */ /* 0x000fce0007ffe00c */
.L_x_91:
[----:B------:R-:W-:Y:S05]  /*3560*/  @P0 BRA `(.L_x_31) ;  /* 0xfffffffc00280947 */ /* 0x000fea000383ffff */
.L_x_25:
[----:B------:R-:W-:Y:S01]  /*3570*/  ISETP.NE.AND P0, PT, R38, RZ, PT ;  /* 0x000000ff2600720c */ /* 0x000fe20003f05270 */
[----:B------:R-:W0:Y:S01]  /*3580*/  @!P1 S2R R9, SR_CgaCtaId ;  /* 0x0000000000099919 */ /* 0x000e220000008800 */
[----:B------:R-:W-:Y:S01]  /*3590*/  @!P1 MOV R8, 0x400 ;  /* 0x0000040000089802 */ /* 0x000fe20000000f00 */
[----:B------:R-:W-:Y:S02]  /*35a0*/  @!P1 IMAD.IADD R11, R11, 0x1, R12 ;  /* 0x000000010b0b9824 */ /* 0x000fe400078e020c */
[----:B------:R-:W-:-:S05]  /*35b0*/  @!P1 IMAD.MOV.U32 R10, RZ, RZ, 0x65 ;  /* 0x00000065ff0a9424 */ /* 0x000fca00078e00ff */
[----:B------:R1:W-:Y:S03]  /*35c0*/  @!P1 ST.E.64.STRONG.GPU desc[UR12][R42.64+0x100], R10 ;  /* 0x0001000a2a009985 */ /* 0x0003e6000c10fb0c */
[----:B------:R-:W-:Y:S01]  /*35d0*/  @!P0 MOV R13, 0x400 ;  /* 0x00000400000d8802 */ /* 0x000fe20000000f00 */
[----:B------:R-:W2:Y:S01]  /*35e0*/  @!P0 S2R R14, SR_CgaCtaId ;  /* 0x00000000000e8919 */ /* 0x000ea20000008800 */
[----:B0-----:R-:W-:Y:S01]  /*35f0*/  @!P1 LEA R9, R9, R8, 0x18 ;  /* 0x0000000809099211 */ /* 0x001fe200078ec0ff */
[----:B------:R-:W-:Y:S02]  /*3600*/  IMAD.MOV.U32 R8, RZ, RZ, R17 ;  /* 0x000000ffff087224 */ /* 0x000fe400078e0011 */
[----:B------:R-:W-:Y:S02]  /*3610*/  @!P0 IMAD.MOV.U32 R8, RZ, RZ, R12 ;  /* 0x000000ffff088224 */ /* 0x000fe400078e000c */
[----:B------:R1:W-:Y:S04]  /*3620*/  @!P1 STS [R9+0x8], R11 ;  /* 0x0000080b09009388 */ /* 0x0003e80000000800 */
[----:B------:R1:W-:Y:S01]  /*3630*/  @!P1 STS [R9+0x4], R12 ;  /* 0x0000040c09009388 */ /* 0x0003e20000000800 */
[----:B--2---:R-:W-:-:S05]  /*3640*/  @!P0 LEA R13, R14, R13, 0x18 ;  /* 0x0000000d0e0d8211 */ /* 0x004fca00078ec0ff */
[----:B------:R1:W-:Y:S02]  /*3650*/  @!P0 STS [R13+0x54], R12 ;  /* 0x0000540c0d008388 */ /* 0x0003e40000000800 */
.L_x_19:
        /* <DEDUP_REMOVED lines=9> */
.L_x_18:
[----:B------:R-:W-:Y:S01]  /*36f0*/  IMAD.IADD R32, R32, 0x1, R39 ;  /* 0x0000000120207824 */ /* 0x000fe200078e0227 */
[----:B------:R-:W0:Y:S01]  /*3700*/  S2R R8, SR_LANEID ;  /* 0x0000000000087919 */ /* 0x000e220000000000 */
[----:B------:R-:W-:Y:S02]  /*3710*/  BAR.SYNC.DEFER_BLOCKING 0x0 ;  /* 0x0000000000007b1d */ /* 0x000fe40000010000 */
[----:B------:R-:W-:Y:S01]  /*3720*/  IMAD.IADD R33, R33, 0x1, R32 ;  /* 0x0000000121217824 */ /* 0x000fe200078e0220 */
[----:B------:R-:W-:Y:S01]  /*3730*/  ISETP.NE.AND P0, PT, R31, RZ, PT ;  /* 0x000000ff1f00720c */ /* 0x000fe20003f05270 */
[----:B------:R-:W-:Y:S02]  /*3740*/  IMAD.U32 R12, RZ, RZ, UR7 ;  /* 0x00000007ff0c7e24 */ /* 0x000fe4000f8e00ff */
[----:B------:R-:W-:Y:S01]  /*3750*/  IMAD.IADD R28, R28, 0x1, R33 ;  /* 0x000000011c1c7824 */ /* 0x000fe200078e0221 */
[----:B------:R-:W1:Y:S03]  /*3760*/  LDCU.64 UR8, c[0x0][0x388] ;  /* 0x00007100ff0877ac */ /* 0x000e660008000a00 */
[----:B------:R-:W-:-:S04]  /*3770*/  IMAD.IADD R27, R27, 0x1, R28 ;  /* 0x000000011b1b7824 */ /* 0x000fc800078e021c */
[----:B------:R-:W-:-:S04]  /*3780*/  IMAD.IADD R26, R26, 0x1, R27 ;  /* 0x000000011a1a7824 */ /* 0x000fc800078e021b */
[----:B------:R-:W-:-:S04]  /*3790*/  IMAD.IADD R25, R25, 0x1, R26 ;  /* 0x0000000119197824 */ /* 0x000fc800078e021a */
[----:B------:R-:W-:-:S04]  /*37a0*/  IMAD.IADD R24, R24, 0x1, R25 ;  /* 0x0000000118187824 */ /* 0x000fc800078e0219 */
[----:B------:R-:W-:Y:S02]  /*37b0*/  IMAD.IADD R23, R23, 0x1, R24 ;  /* 0x0000000117177824 */ /* 0x000fe400078e0218 */
[----:B0-----:R-:W-:Y:S02]  /*37c0*/  IMAD R8, R8, 0x48, R29 ;  /* 0x0000004808087824 */ /* 0x001fe400078e021d */
[----:B------:R-:W-:-:S03]  /*37d0*/  IMAD.IADD R22, R22, 0x1, R23 ;  /* 0x0000000116167824 */ /* 0x000fc600078e0217 */
[----:B------:R-:W-:Y:S01]  /*37e0*/  STS [R8], R39 ;  /* 0x0000002708007388 */ /* 0x000fe20000000800 */
[----:B------:R-:W-:-:S03]  /*37f0*/  IMAD.IADD R21, R21, 0x1, R22 ;  /* 0x0000000115157824 */ /* 0x000fc600078e0216 */
[----:B------:R-:W-:Y:S01]  /*3800*/  STS [R8+0x4], R32 ;  /* 0x0000042008007388 */ /* 0x000fe20000000800 */
        /* <DEDUP_REMOVED lines=15> */
[----:B------:R-:W-:Y:S04]  /*3900*/  STS [R8+0x24], R22 ;  /* 0x0000241608007388 */ /* 0x000fe80000000800 */
        /* <DEDUP_REMOVED lines=8> */
[----:B------:R0:W-:Y:S01]  /*3990*/  STS [R8+0x48], R0 ;  /* 0x0000480008007388 */ /* 0x0001e20000000800 */
[----:B------:R-:W-:-:S03]  /*39a0*/  NOP ;  /* 0x0000000000007918 */ /* 0x000fc60000000000 */
[----:B------:R-:W-:Y:S04]  /*39b0*/  LDS R39, [R29] ;  /* 0x000000001d277984 */ /* 0x000fe80000000800 */
[----:B------:R-:W-:Y:S04]  /*39c0*/  LDS R41, [R29+0x80] ;  /* 0x000080001d297984 */ /* 0x000fe80000000800 */
        /* <DEDUP_REMOVED lines=17> */
[----:B------:R2:W-:Y:S01]  /*3ae0*/  @!P0 STS [UR4+0x7b80], R12 ;  /* 0x007b800cff008988 */ /* 0x0005e20008000804 */
[----:B------:R-:W-:Y:S01]  /*3af0*/  BAR.SYNC.DEFER_BLOCKING 0x0 ;  /* 0x0000000000007b1d */ /* 0x000fe20000010000 */
[----:B0-----:R-:W-:-:S05]  /*3b00*/  IADD3 R0, P0, PT, R30, UR10, RZ ;  /* 0x0000000a1e007c10 */ /* 0x001fca000ff1e0ff */
[----:B------:R-:W0:Y:S01]  /*3b10*/  S2R R2, SR_TID.X ;  /* 0x0000000000027919 */ /* 0x000e220000002100 */
[----:B------:R-:W3:Y:S01]  /*3b20*/  LDS R31, [UR4+0x7b80] ;  /* 0x007b8004ff1f7984 */ /* 0x000ee20008000800 */
[C---:B0-----:R-:W-:Y:S02]  /*3b30*/  LOP3.LUT R3, R2.reuse, 0x3e0, RZ, 0xc0, !PT ;  /* 0x000003e002037812 */ /* 0x041fe400078ec0ff */
[----:B------:R-:W-:-:S05]  /*3b40*/  LOP3.LUT R2, R2, 0x1f, RZ, 0xc0, !PT ;  /* 0x0000001f02027812 */ /* 0x000fca00078ec0ff */
[----:B------:R-:W-:Y:S02]  /*3b50*/  IMAD R8, R3, 0x13, R2 ;  /* 0x0000001303087824 */ /* 0x000fe400078e0202 */
[----:B------:R-:W-:Y:S01]  /*3b60*/  IMAD.X R3, RZ, RZ, UR11, P0 ;  /* 0x0000000bff037e24 */ /* 0x000fe200080e06ff */
[----:B-1----:R-:W-:Y:S01]  /*3b70*/  LEA R2, P0, R0, UR8, 0x2 ;  /* 0x0000000800027c11 */ /* 0x002fe2000f8010ff */
[C---:B------:R-:W-:Y:S02]  /*3b80*/  VIADD R10, R8.reuse, 0x20 ;  /* 0x00000020080a7836 */ /* 0x040fe40000000000 */
[----:B--2---:R-:W-:Y:S01]  /*3b90*/  VIADD R12, R8, 0xa0 ;  /* 0x000000a0080c7836 */ /* 0x004fe20000000000 */
[----:B------:R-:W-:Y:S01]  /*3ba0*/  LEA.HI.X R3, R0, UR9, R3, 0x2, P0 ;  /* 0x0000000900037c11 */ /* 0x000fe200080f1403 */
[----:B------:R-:W-:Y:S01]  /*3bb0*/  VIADD R0, R8, 0x40 ;  /* 0x0000004008007836 */ /* 0x000fe20000000000 */
[-C--:B---3--:R-:W-:Y:S02]  /*3bc0*/  ISETP.GE.AND P1, PT, R30, R31.reuse, PT ;  /* 0x0000001f1e00720c */ /* 0x088fe40003f26270 */
[-C--:B------:R-:W-:Y:S01]  /*3bd0*/  ISETP.GE.AND P2, PT, R10, R31.reuse, PT ;  /* 0x0000001f0a00720c */ /* 0x080fe20003f46270 */
[----:B------:R-:W-:Y:S01]  /*3be0*/  VIADD R10, R8, 0x60 ;  /* 0x00000060080a7836 */ /* 0x000fe20000000000 */
[-C--:B------:R-:W-:Y:S01]  /*3bf0*/  ISETP.GE.AND P3, PT, R0, R31.reuse, PT ;  /* 0x0000001f0000720c */ /* 0x080fe20003f66270 */
[----:B------:R-:W-:Y:S01]  /*3c00*/  VIADD R0, R8, 0x80 ;  /* 0x0000008008007836 */ /* 0x000fe20000000000 */
[----:B------:R-:W-:-:S02]  /*3c10*/  ISETP.GE.AND P6, PT, R12, R31, PT ;  /* 0x0000001f0c00720c */ /* 0x000fc40003fc6270 */
[-C--:B------:R-:W-:Y:S01]  /*3c20*/  ISETP.GE.AND P4, PT, R10, R31.reuse, PT ;  /* 0x0000001f0a00720c */ /* 0x080fe20003f86270 */
[----:B------:R-:W-:Y:S01]  /*3c30*/  VIADD R10, R8, 0xc0 ;  /* 0x000000c0080a7836 */ /* 0x000fe20000000000 */
[-C--:B------:R-:W-:Y:S01]  /*3c40*/  ISETP.GE.AND P5, PT, R0, R31.reuse, PT ;  /* 0x0000001f0000720c */ /* 0x080fe20003fa6270 */
[----:B------:R-:W-:Y:S02]  /*3c50*/  VIADD R0, R8, 0xe0 ;  /* 0x000000e008007836 */ /* 0x000fe40000000000 */
[----:B------:R0:W-:Y:S01]  /*3c60*/  @!P1 STG.E desc[UR12][R2.64], R39 ;  /* 0x0000002702009986 */ /* 0x0001e2000c10190c */
[-C--:B------:R-:W-:Y:S01]  /*3c70*/  ISETP.GE.AND P0, PT, R10, R31.reuse, PT ;  /* 0x0000001f0a00720c */ /* 0x080fe20003f06270 */
[----:B------:R-:W-:Y:S01]  /*3c80*/  VIADD R10, R8, 0x160 ;  /* 0x00000160080a7836 */ /* 0x000fe20000000000 */
[-C--:B------:R-:W-:Y:S01]  /*3c90*/  ISETP.GE.AND P1, PT, R0, R31.reuse, PT ;  /* 0x0000001f0000720c */ /* 0x080fe20003f26270 */
[----:B------:R-:W-:Y:S01]  /*3ca0*/  VIADD R0, R8, 0x140 ;  /* 0x0000014008007836 */ /* 0x000fe20000000000 */
[----:B------:R0:W-:Y:S01]  /*3cb0*/  @!P2 STG.E desc[UR12][R2.64+0x80], R41 ;  /* 0x000080290200a986 */ /* 0x0001e2000c10190c */
[----:B------:R-:W-:-:S03]  /*3cc0*/  ISETP.GE.AND P2, PT, R37, R31, PT ;  /* 0x0000001f2500720c */ /* 0x000fc60003f46270 */
[----:B------:R0:W-:Y:S01]  /*3cd0*/  @!P3 STG.E desc[UR12][R2.64+0x100], R43 ;  /* 0x0001002b0200b986 */ /* 0x0001e2000c10190c */
[----:B------:R-:W-:-:S03]  /*3ce0*/  ISETP.GE.AND P3, PT, R36, R31, PT ;  /* 0x0000001f2400720c */ /* 0x000fc60003f66270 */
[----:B------:R0:W-:Y:S01]  /*3cf0*/  @!P4 STG.E desc[UR12][R2.64+0x180], R45 ;  /* 0x0001802d0200c986 */ /* 0x0001e2000c10190c */
[-C--:B------:R-:W-:Y:S01]  /*3d00*/  ISETP.GE.AND P4, PT, R0, R31.reuse, PT ;  /* 0x0000001f0000720c */ /* 0x080fe20003f86270 */
[----:B------:R-:W-:Y:S02]  /*3d10*/  VIADD R0, R8, 0x180 ;  /* 0x0000018008007836 */ /* 0x000fe40000000000 */
[----:B------:R0:W-:Y:S01]  /*3d20*/  @!P5 STG.E desc[UR12][R2.64+0x200], R4 ;  /* 0x000200040200d986 */ /* 0x0001e2000c10190c */
[-C--:B------:R-:W-:Y:S01]  /*3d30*/  ISETP.GE.AND P5, PT, R10, R31.reuse, PT ;  /* 0x0000001f0a00720c */ /* 0x080fe20003fa6270 */
[----:B------:R-:W-:Y:S02]  /*3d40*/  VIADD R10, R8, 0x1a0 ;  /* 0x000001a0080a7836 */ /* 0x000fe40000000000 */
[----:B------:R0:W-:Y:S01]  /*3d50*/  @!P6 STG.E desc[UR12][R2.64+0x280], R6 ;  /* 0x000280060200e986 */ /* 0x0001e2000c10190c */
[----:B------:R-:W-:Y:S01]  /*3d60*/  ISETP.GE.AND P6, PT, R0, R31, PT ;  /* 0x0000001f0000720c */ /* 0x000fe20003fc6270 */
[----:B------:R-:W-:-:S02]  /*3d70*/  VIADD R0, R8, 0x1c0 ;  /* 0x000001c008007836 */ /* 0x000fc40000000000 */
[----:B------:R0:W-:Y:S01]  /*3d80*/  @!P0 STG.E desc[UR12][R2.64+0x300], R33 ;  /* 0x0003002102008986 */ /* 0x0001e2000c10190c */
[-C--:B------:R-:W-:Y:S01]  /*3d90*/  ISETP.GE.AND P0, PT, R10, R31.reuse, PT ;  /* 0x0000001f0a00720c */ /* 0x080fe20003f06270 */
[C---:B------:R-:W-:Y:S02]  /*3da0*/  VIADD R10, R8.reuse, 0x1e0 ;  /* 0x000001e0080a7836 */ /* 0x040fe40000000000 */
[----:B------:R-:W-:Y:S01]  /*3db0*/  VIADD R8, R8, 0x200 ;  /* 0x0000020008087836 */ /* 0x000fe20000000000 */
[----:B------:R0:W-:Y:S01]  /*3dc0*/  @!P1 STG.E desc[UR12][R2.64+0x380], R25 ;  /* 0x0003801902009986 */ /* 0x0001e2000c10190c */
[----:B------:R-:W-:-:S03]  /*3dd0*/  ISETP.GE.AND P1, PT, R0, R31, PT ;  /* 0x0000001f0000720c */ /* 0x000fc60003f26270 */
        /* <DEDUP_REMOVED lines=8> */
[----:B------:R0:W-:Y:S04]  /*3e60*/  @!P6 STG.E desc[UR12][R2.64+0x600], R15 ;  /* 0x0006000f0200e986 */ /* 0x0001e8000c10190c */
[----:B------:R0:W-:Y:S04]  /*3e70*/  @!P0 STG.E desc[UR12][R2.64+0x680], R13 ;  /* 0x0006800d02008986 */ /* 0x0001e8000c10190c */
[----:B------:R0:W-:Y:S04]  /*3e80*/  @!P1 STG.E desc[UR12][R2.64+0x700], R11 ;  /* 0x0007000b02009986 */ /* 0x0001e8000c10190c */
[----:B------:R0:W-:Y:S04]  /*3e90*/  @!P2 STG.E desc[UR12][R2.64+0x780], R9 ;  /* 0x000780090200a986 */ /* 0x0001e8000c10190c */
[----:B------:R0:W-:Y:S04]  /*3ea0*/  @!P3 STG.E desc[UR12][R2.64+0x800], R7 ;  /* 0x000800070200b986 */ /* 0x0001e8000c10190c */
[----:B------:R0:W-:Y:S01]  /*3eb0*/  @!P4 STG.E desc[UR12][R2.64+0x880], R5 ;  /* 0x000880050200c986 */ /* 0x0001e2000c10190c */
[----:B------:R-:W-:Y:S05]  /*3ec0*/  @P5 EXIT ;  /* 0x000000000000594d */ /* 0x000fea0003800000 */
[----:B------:R-:W-:Y:S01]  /*3ed0*/  STG.E desc[UR12][R2.64+0x900], R27 ;  /* 0x0009001b02007986 */ /* 0x000fe2000c10190c */
[----:B------:R-:W-:Y:S05]  /*3ee0*/  EXIT ;  /* 0x000000000000794d */ /* 0x000fea0003800000 */
.L_x_5:
[----:B------:R-:W-:Y:S01]  /*3ef0*/  BSSY B1, `(.L_x_32) ;  /* 0x0000006000017945 */ /* 0x000fe20003800000 */
[----:B------:R-:W-:Y:S01]  /*3f00*/  PLOP3.LUT P0, PT, P0, PT, PT, 0x8, 0x80 ;  /* 0x000000000080781c */ /* 0x000fe2000070e170 */
[----:B------:R-:W-:-:S12]  /*3f10*/  IMAD.MOV.U32 R10, RZ, RZ, -0x1 ;  /* 0xffffffffff0a7424 */ /* 0x000fd800078e00ff */
[----:B------:R-:W-:Y:S05]  /*3f20*/  WARPSYNC.COLLECTIVE R10, `(.L_x_33) ;  /* 0x000000000a087348 */ /* 0x000fea0003c00000 */
[----:B------:R-:W-:Y:S01]  /*3f30*/  VOTE.ANY P0, P0 ;  /* 0x0000000000ff7806 */ /* 0x000fe20000000100 */
[----:B------:R-:W-:-:S12]  /*3f40*/  ENDCOLLECTIVE ;  /* 0x000000000000791b */ /* 0x000fd80003800000 */
.L_x_33:
[----:B------:R-:W-:Y:S05]  /*3f50*/  BSYNC B1 ;  /* 0x0000000000017941 */ /* 0x000fea0003800000 */
.L_x_32:
[----:B------:R-:W-:Y:S05]  /*3f60*/  BRA `(.L_x_34) ;  /* 0xffffffd000287947 */ /* 0x000fea000383ffff */
.L_x_7:
[----:B------:R-:W-:Y:S01]  /*3f70*/  BSSY B1, `(.L_x_35) ;  /* 0x0000006000017945 */ /* 0x000fe20003800000 */
[----:B------:R-:W-:Y:S01]  /*3f80*/  PLOP3.LUT P0, PT, P0, PT, PT, 0x8, 0x80 ;  /* 0x000000000080781c */ /* 0x000fe2000070e170 */
[----:B------:R-:W-:-:S12]  /*3f90*/  IMAD.MOV.U32 R10, RZ, RZ, -0x1 ;  /* 0xffffffffff0a7424 */ /* 0x000fd800078e00ff */
[----:B------:R-:W-:Y:S05]  /*3fa0*/  WARPSYNC.COLLECTIVE R10, `(.L_x_36) ;  /* 0x000000000a087348 */ /* 0x000fea0003c00000 */
[----:B------:R-:W-:Y:S01]  /*3fb0*/  VOTE.ANY P0, P0 ;  /* 0x0000000000ff7806 */ /* 0x000fe20000000100 */
[----:B------:R-:W-:-:S12]  /*3fc0*/  ENDCOLLECTIVE ;  /* 0x000000000000791b */ /* 0x000fd80003800000 */
.L_x_36:
[----:B------:R-:W-:Y:S05]  /*3fd0*/  BSYNC B1 ;  /* 0x0000000000017941 */ /* 0x000fea0003800000 */
.L_x_35:
[----:B------:R-:W-:Y:S05]  /*3fe0*/  BRA `(.L_x_37) ;  /* 0xffffffd0002c7947 */ /* 0x000fea000383ffff */
.L_x_9:
[----:B------:R-:W0:Y:S01]  /*3ff0*/  S2R R8, SR_GEMASK ;  /* 0x0000000000087919 */ /* 0x000e220000003c00 */
[----:B------:R-:W-:Y:S01]  /*4000*/  BSSY B1, `(.L_x_38) ;  /* 0x0000006000017945 */ /* 0x000fe20003800000 */
[----:B------:R-:W-:Y:S01]  /*4010*/  PLOP3.LUT P2, PT, P0, PT, PT, 0x8, 0x80 ;  /* 0x000000000080781c */ /* 0x000fe2000074e170 */
[----:B------:R-:W-:-:S12]  /*4020*/  IMAD.MOV.U32 R10, RZ, RZ, -0x1 ;  /* 0xffffffffff0a7424 */ /* 0x000fd800078e00ff */
[----:B0-----:R-:W-:Y:S05]  /*4030*/  WARPSYNC.COLLECTIVE R10, `(.L_x_39) ;  /* 0x000000000a087348 */ /* 0x001fea0003c00000 */
[----:B------:R-:W-:Y:S01]  /*4040*/  VOTE.ANY R10, PT, P2 ;  /* 0x00000000000a7806 */ /* 0x000fe200010e0100 */
[----:B0-----:R-:W-:Y:S06]  /*4050*/  ENDCOLLECTIVE ;  /* 0x000000000000791b */ /* 0x001fec0003800000 */
.L_x_39:
[----:B------:R-:W-:Y:S05]  /*4060*/  BSYNC B1 ;  /* 0x0000000000017941 */ /* 0x000fea0003800000 */
.L_x_38:
[----:B------:R-:W-:Y:S01]  /*4070*/  LOP3.LUT R10, R10, 0x80000000, R8, 0xec, !PT ;  /* 0x800000000a0a7812 */ /* 0x000fe200078eec08 */
[----:B------:R-:W-:Y:S01]  /*4080*/  IMAD.MOV.U32 R14, RZ, RZ, 0x1 ;  /* 0x00000001ff0e7424 */ /* 0x000fe200078e00ff */
[----:B------:R-:W-:Y:S01]  /*4090*/  ISETP.NE.AND P0, PT, R12, 0x65, PT ;  /* 0x000000650c00780c */ /* 0x000fe20003f05270 */
[C---:B------:R-:W-:Y:S02]  /*40a0*/  VIADD R38, R37.reuse, 0x2 ;  /* 0x0000000225267836 */ /* 0x040fe40000000000 */
[C---:B------:R-:W-:Y:S02]  /*40b0*/  VIADD R11, R10.reuse, 0xffffffff ;  /* 0xffffffff0a0b7836 */ /* 0x040fe40000000000 */
[C---:B------:R-:W-:Y:S02]  /*40c0*/  VIADD R19, R37.reuse, 0x4 ;  /* 0x0000000425137836 */ /* 0x040fe40000000000 */
[----:B------:R-:W-:Y:S01]  /*40d0*/  VIADD R39, R37, 0x10 ;  /* 0x0000001025277836 */ /* 0x000fe20000000000 */
[----:B------:R-:W-:Y:S01]  /*40e0*/  LOP3.LUT R11, R10, R11, RZ, 0xc, !PT ;  /* 0x0000000b0a0b7212 */ /* 0x000fe200078e0cff */
[----:B------:R-:W-:-:S03]  /*40f0*/  IMAD.MOV.U32 R10, RZ, RZ, -0x1 ;  /* 0xffffffffff0a7424 */ /* 0x000fc600078e00ff */
[----:B------:R0:W1:Y:S04]  /*4100*/  POPC R15, R11 ;  /* 0x0000000b000f7309 */ /* 0x0000680000000000 */
[----:B01----:R-:W-:Y:S05]  /*4110*/  WARPSYNC.COLLECTIVE R10, `(.L_x_40) ;  /* 0x000000000a087348 */ /* 0x003fea0003c00000 */
[----:B-1----:R1:W2:Y:S02]  /*4120*/  SHFL.DOWN P2, R16, R13, R14, R15 ;  /* 0x0800000e0d107389 */ /* 0x0022a4000004000f */
[----:B012---:R-:W-:Y:S05]  /*4130*/  ENDCOLLECTIVE ;  /* 0x000000000000791b */ /* 0x007fea0003800000 */
.L_x_40:
[----:B------:R-:W-:Y:S01]  /*4140*/  IMAD.MOV.U32 R14, RZ, RZ, 0x2 ;  /* 0x00000002ff0e7424 */ /* 0x000fe200078e00ff */
[----:B------:R-:W-:-:S04]  /*4150*/  ISETP.GE.AND P2, PT, R37, R15, PT ;  /* 0x0000000f2500720c */ /* 0x000fc80003f46270 */
[----:B------:R-:W-:-:S05]  /*4160*/  SEL R16, R16, RZ, !P2 ;  /* 0x000000ff10107207 */ /* 0x000fca0005000000 */
[----:B------:R-:W-:-:S04]  /*4170*/  IMAD.IADD R36, R16, 0x1, R13 ;  /* 0x0000000110247824 */ /* 0x000fc800078e020d */
[----:B------:R-:W-:-:S07]  /*4180*/  IMAD.MOV.U32 R13, RZ, RZ, R36 ;  /* 0x000000ffff0d7224 */ /* 0x000fce00078e0024 */
[----:B------:R-:W-:Y:S05]  /*4190*/  WARPSYNC.COLLECTIVE R10, `(.L_x_41) ;  /* 0x000000000a087348 */ /* 0x000fea0003c00000 */
[----:B------:R0:W1:Y:S02]  /*41a0*/  SHFL.DOWN P2, R16, R13, R14, R15 ;  /* 0x0800000e0d107389 */ /* 0x000064000004000f */
[----:B01----:R-:W-:Y:S05]  /*41b0*/  ENDCOLLECTIVE ;  /* 0x000000000000791b */ /* 0x003fea0003800000 */
.L_x_41:
[----:B------:R-:W-:Y:S01]  /*41c0*/  IMAD.MOV.U32 R14, RZ, RZ, 0x4 ;  /* 0x00000004ff0e7424 */ /* 0x000fe200078e00ff */
[----:B------:R-:W-:-:S04]  /*41d0*/  ISETP.GT.AND P2, PT, R38, R15, PT ;  /* 0x0000000f2600720c */ /* 0x000fc80003f44270 */
[----:B------:R-:W-:-:S05]  /*41e0*/  SEL R11, R16, RZ, !P2 ;  /* 0x000000ff100b7207 */ /* 0x000fca0005000000 */
[----:B------:R-:W-:Y:S02]  /*41f0*/  IMAD.IADD R40, R36, 0x1, R11 ;  /* 0x0000000124287824 */ /* 0x000fe400078e020b */
[----:B------:R-:W-:Y:S02]  /*4200*/  VIADD R36, R37, 0x8 ;  /* 0x0000000825247836 */ /* 0x000fe40000000000 */
[----:B------:R-:W-:-:S07]  /*4210*/  IMAD.MOV.U32 R13, RZ, RZ, R40 ;  /* 0x000000ffff0d7224 */ /* 0x000fce00078e0028 */
[----:B------:R-:W-:Y:S05]  /*4220*/  WARPSYNC.COLLECTIVE R10, `(.L_x_42) ;  /* 0x000000000a087348 */ /* 0x000fea0003c00000 */
[----:B------:R0:W1:Y:S02]  /*4230*/  SHFL.DOWN P2, R16, R13, R14, R15 ;  /* 0x0800000e0d107389 */ /* 0x000064000004000f */
[----:B01----:R-:W-:Y:S05]  /*4240*/  ENDCOLLECTIVE ;  /* 0x000000000000791b */ /* 0x003fea0003800000 */
.L_x_42:
[----:B------:R-:W-:Y:S01]  /*4250*/  IMAD.MOV.U32 R14, RZ, RZ, 0x8 ;  /* 0x00000008ff0e7424 */ /* 0x000fe200078e00ff */
[----:B------:R-:W-:-:S04]  /*4260*/  ISETP.GT.AND P2, PT, R19, R15, PT ;  /* 0x0000000f1300720c */ /* 0x000fc80003f44270 */
[----:B------:R-:W-:-:S05]  /*4270*/  SEL R11, R16, RZ, !P2 ;  /* 0x000000ff100b7207 */ /* 0x000fca0005000000 */
[----:B------:R-:W-:-:S04]  /*4280*/  IMAD.IADD R42, R40, 0x1, R11 ;  /* 0x00000001282a7824 */ /* 0x000fc800078e020b */
[----:B------:R-:W-:-:S07]  /*4290*/  IMAD.MOV.U32 R13, RZ, RZ, R42 ;  /* 0x000000ffff0d7224 */ /* 0x000fce00078e002a */
[----:B------:R-:W-:Y:S05]  /*42a0*/  WARPSYNC.COLLECTIVE R10, `(.L_x_43) ;  /* 0x000000000a087348 */ /* 0x000fea0003c00000 */
[----:B------:R0:W1:Y:S02]  /*42b0*/  SHFL.DOWN P2, R16, R13, R14, R15 ;  /* 0x0800000e0d107389 */ /* 0x000064000004000f */
[----:B01----:R-:W-:Y:S05]  /*42c0*/  ENDCOLLECTIVE ;  /* 0x000000000000791b */ /* 0x003fea0003800000 */
.L_x_43:
        /* <DEDUP_REMOVED lines=8> */
.L_x_44:
[----:B------:R-:W-:Y:S05]  /*4350*/  WARPSYNC.COLLECTIVE R10, `(.L_x_45) ;  /* 0x000000000a087348 */ /* 0x000fea0003c00000 */
[----:B------:R-:W-:Y:S01]  /*4360*/  VOTE.ALL P0, P0 ;  /* 0x0000000000ff7806 */ /* 0x000fe20000000000 */
[----:B------:R-:W-:-:S12]  /*4370*/  ENDCOLLECTIVE ;  /* 0x000000000000791b */ /* 0x000fd80003800000 */
.L_x_45:
[----:B------:R-:W0:Y:S01]  /*4380*/  LDC.64 R12, c[0x0][0x390] ;  /* 0x0000e400ff0c7b82 */ /* 0x000e220000000a00 */
[----:B------:R-:W-:-:S04]  /*4390*/  ISETP.GT.AND P2, PT, R39, R15, PT ;  /* 0x0000000f2700720c */ /* 0x000fc80003f44270 */
[----:B------:R-:W-:-:S05]  /*43a0*/  SEL R16, R16, RZ, !P2 ;  /* 0x000000ff10107207 */ /* 0x000fca0005000000 */
[----:B------:R-:W-:Y:S01]  /*43b0*/  IMAD.IADD R40, R41, 0x1, R16 ;  /* 0x0000000129287824 */ /* 0x000fe200078e0210 */
[----:B0-----:R-:W-:-:S05]  /*43c0*/  IADD3 R42, P2, PT, R12, 0x100, RZ ;  /* 0x000001000c2a7810 */ /* 0x001fca0007f5e0ff */
[----:B------:R-:W-:Y:S01]  /*43d0*/  IMAD.X R43, RZ, RZ, R13, P2 ;  /* 0x000000ffff2b7224 */ /* 0x000fe200010e060d */
[----:B------:R-:W-:Y:S07]  /*43e0*/  BRA `(.L_x_46) ;  /* 0xffffffcc00c87947 */ /* 0x000fee000383ffff */
.L_x_11:
[----:B------:R-:W-:Y:S01]  /*43f0*/  BSSY B1, `(.L_x_47) ;  /* 0x0000006000017945 */ /* 0x000fe20003800000 */
[----:B------:R-:W-:Y:S01]  /*4400*/  PLOP3.LUT P0, PT, P0, PT, PT, 0x8, 0x80 ;  /* 0x000000000080781c */ /* 0x000fe2000070e170 */
[----:B------:R-:W-:-:S12]  /*4410*/  IMAD.MOV.U32 R10, RZ, RZ, -0x1 ;  /* 0xffffffffff0a7424 */ /* 0x000fd800078e00ff */
[----:B------:R-:W-:Y:S05]  /*4420*/  WARPSYNC.COLLECTIVE R10, `(.L_x_48) ;  /* 0x000000000a087348 */ /* 0x000fea0003c00000 */
[----:B------:R-:W-:Y:S01]  /*4430*/  VOTE.ANY P0, P0 ;  /* 0x0000000000ff7806 */ /* 0x000fe20000000100 */
[----:B------:R-:W-:-:S12]  /*4440*/  ENDCOLLECTIVE ;  /* 0x000000000000791b */ /* 0x000fd80003800000 */
.L_x_48:
[----:B------:R-:W-:Y:S05]  /*4450*/  BSYNC B1 ;  /* 0x0000000000017941 */ /* 0x000fea0003800000 */
.L_x_47:
[----:B------:R-:W-:Y:S05]  /*4460*/  BRA `(.L_x_49) ;  /* 0xffffffcc00d07947 */ /* 0x000fea000383ffff */
.L_x_13:
[----:B------:R-:W-:Y:S01]  /*4470*/  BSSY B1, `(.L_x_50) ;  /* 0x0000006000017945 */ /* 0x000fe20003800000 */
[----:B------:R-:W-:Y:S01]  /*4480*/  PLOP3.LUT P0, PT, P0, PT, PT, 0x8, 0x80 ;  /* 0x000000000080781c */ /* 0x000fe2000070e170 */
[----:B------:R-:W-:-:S12]  /*4490*/  IMAD.MOV.U32 R10, RZ, RZ, -0x1 ;  /* 0xffffffffff0a7424 */ /* 0x000fd800078e00ff */
[----:B------:R-:W-:Y:S05]  /*44a0*/  WARPSYNC.COLLECTIVE R10, `(.L_x_51) ;  /* 0x000000000a087348 */ /* 0x000fea0003c00000 */
[----:B------:R-:W-:Y:S01]  /*44b0*/  VOTE.ANY P0, P0 ;  /* 0x0000000000ff7806 */ /* 0x000fe20000000100 */
[----:B------:R-:W-:-:S12]  /*44c0*/  ENDCOLLECTIVE ;  /* 0x000000000000791b */ /* 0x000fd80003800000 */
.L_x_51:
[----:B------:R-:W-:Y:S05]  /*44d0*/  BSYNC B1 ;  /* 0x0000000000017941 */ /* 0x000fea0003800000 */
.L_x_50:
[----:B------:R-:W-:Y:S05]  /*44e0*/  BRA `(.L_x_52) ;  /* 0xffffffcc00d47947 */ /* 0x000fea000383ffff */
.L_x_15:
[----:B------:R-:W-:Y:S01]  /*44f0*/  BSSY B1, `(.L_x_53) ;  /* 0x0000006000017945 */ /* 0x000fe20003800000 */
[----:B------:R-:W-:Y:S01]  /*4500*/  PLOP3.LUT P2, PT, P0, PT, PT, 0x8, 0x80 ;  /* 0x000000000080781c */ /* 0x000fe2000074e170 */
[----:B------:R-:W-:-:S12]  /*4510*/  IMAD.MOV.U32 R10, RZ, RZ, -0x1 ;  /* 0xffffffffff0a7424 */ /* 0x000fd800078e00ff */
[----:B------:R-:W-:Y:S05]  /*4520*/  WARPSYNC.COLLECTIVE R10, `(.L_x_54) ;  /* 0x000000000a087348 */ /* 0x000fea0003c00000 */
[----:B------:R-:W-:Y:S01]  /*4530*/  VOTE.ANY R10, PT, P2 ;  /* 0x00000000000a7806 */ /* 0x000fe200010e0100 */
[----:B------:R-:W-:Y:S06]  /*4540*/  ENDCOLLECTIVE ;  /* 0x000000000000791b */ /* 0x000fec0003800000 */
.L_x_54:
[----:B------:R-:W-:Y:S05]  /*4550*/  BSYNC B1 ;  /* 0x0000000000017941 */ /* 0x000fea0003800000 */
.L_x_53:
[----:B------:R-:W-:Y:S01]  /*4560*/  LOP3.LUT R10, R10, 0x80000000, R8, 0xec, !PT ;  /* 0x800000000a0a7812 */ /* 0x000fe200078eec08 */
[----:B------:R-:W-:Y:S02]  /*4570*/  IMAD.MOV.U32 R14, RZ, RZ, 0x1 ;  /* 0x00000001ff0e7424 */ /* 0x000fe400078e00ff */
[----:B------:R-:W-:Y:S02]  /*4580*/  VIADD R18, R18, 0xffffffe0 ;  /* 0xffffffe012127836 */ /* 0x000fe40000000000 */
[----:B------:R-:W-:-:S05]  /*4590*/  VIADD R15, R10, 0xffffffff ;  /* 0xffffffff0a0f7836 */ /* 0x000fca0000000000 */
[----:B------:R-:W-:Y:S01]  /*45a0*/  LOP3.LUT R15, R10, R15, RZ, 0xc, !PT ;  /* 0x0000000f0a0f7212 */ /* 0x000fe200078e0cff */
[----:B------:R-:W-:-:S05]  /*45b0*/  IMAD.MOV.U32 R10, RZ, RZ, -0x1 ;  /* 0xffffffffff0a7424 */ /* 0x000fca00078e00ff */
[----:B------:R-:W0:Y:S02]  /*45c0*/  POPC R15, R15 ;  /* 0x0000000f000f7309 */ /* 0x000e240000000000 */
[----:B0-----:R-:W-:Y:S05]  /*45d0*/  WARPSYNC.COLLECTIVE R10, `(.L_x_55) ;  /* 0x000000000a087348 */ /* 0x001fea0003c00000 */
[----:B0-----:R0:W1:Y:S02]  /*45e0*/  SHFL.DOWN P2, R16, R13, R14, R15 ;  /* 0x0800000e0d107389 */ /* 0x001064000004000f */
[----:B01----:R-:W-:Y:S05]  /*45f0*/  ENDCOLLECTIVE ;  /* 0x000000000000791b */ /* 0x003fea0003800000 */
.L_x_55:
[----:B------:R-:W-:Y:S01]  /*4600*/  ISETP.GE.AND P0, PT, R37, R15, PT ;  /* 0x0000000f2500720c */ /* 0x000fe20003f06270 */
[----:B------:R-:W-:-:S03]  /*4610*/  IMAD.MOV.U32 R14, RZ, RZ, 0x2 ;  /* 0x00000002ff0e7424 */ /* 0x000fc600078e00ff */
[----:B------:R-:W-:Y:S02]  /*4620*/  SEL R16, R16, RZ, !P0 ;  /* 0x000000ff10107207 */ /* 0x000fe40004000000 */
[----:B------:R-:W-:-:S03]  /*4630*/  ISETP.GT.AND P0, PT, R38, R15, PT ;  /* 0x0000000f2600720c */ /* 0x000fc60003f04270 */
[----:B------:R-:W-:-:S04]  /*4640*/  IMAD.IADD R41, R16, 0x1, R13 ;  /* 0x0000000110297824 */ /* 0x000fc800078e020d */
[----:B------:R-:W-:-:S07]  /*4650*/  IMAD.MOV.U32 R13, RZ, RZ, R41 ;  /* 0x000000ffff0d7224 */ /* 0x000fce00078e0029 */
[----:B------:R-:W-:Y:S05]  /*4660*/  WARPSYNC.COLLECTIVE R10, `(.L_x_56) ;  /* 0x000000000a087348 */ /* 0x000fea0003c00000 */
[----:B------:R0:W1:Y:S02]  /*4670*/  SHFL.DOWN P2, R16, R13, R14, R15 ;  /* 0x0800000e0d107389 */ /* 0x000064000004000f */
[----:B01----:R-:W-:Y:S05]  /*4680*/  ENDCOLLECTIVE ;  /* 0x000000000000791b */ /* 0x003fea0003800000 */
.L_x_56:
[----:B------:R-:W-:Y:S01]  /*4690*/  IMAD.MOV.U32 R14, RZ, RZ, 0x4 ;  /* 0x00000004ff0e7424 */ /* 0x000fe200078e00ff */
[----:B------:R-:W-:Y:S02]  /*46a0*/  SEL R16, R16, RZ, !P0 ;  /* 0x000000ff10107207 */ /* 0x000fe40004000000 */
[----:B------:R-:W-:-:S03]  /*46b0*/  ISETP.GT.AND P0, PT, R19, R15, PT ;  /* 0x0000000f1300720c */ /* 0x000fc60003f04270 */
[----:B------:R-:W-:-:S04]  /*46c0*/  IMAD.IADD R41, R41, 0x1, R16 ;  /* 0x0000000129297824 */ /* 0x000fc800078e0210 */
[----:B------:R-:W-:-:S07]  /*46d0*/  IMAD.MOV.U32 R13, RZ, RZ, R41 ;  /* 0x000000ffff0d7224 */ /* 0x000fce00078e0029 */
[----:B------:R-:W-:Y:S05]  /*46e0*/  WARPSYNC.COLLECTIVE R10, `(.L_x_57) ;  /* 0x000000000a087348 */ /* 0x000fea0003c00000 */
[----:B------:R0:W1:Y:S02]  /*46f0*/  SHFL.DOWN P2, R16, R13, R14, R15 ;  /* 0x0800000e0d107389 */ /* 0x000064000004000f */
[----:B01----:R-:W-:Y:S05]  /*4700*/  ENDCOLLECTIVE ;  /* 0x000000000000791b */ /* 0x003fea0003800000 */
.L_x_57:
[----:B------:R-:W-:Y:S01]  /*4710*/  IMAD.MOV.U32 R14, RZ, RZ, 0x8 ;  /* 0x00000008ff0e7424 */ /* 0x000fe200078e00ff */
[----:B------:R-:W-:Y:S02]  /*4720*/  SEL R16, R16, RZ, !P0 ;  /* 0x000000ff10107207 */ /* 0x000fe40004000000 */
[----:B------:R-:W-:-:S03]  /*4730*/  ISETP.GT.AND P0, PT, R36, R15, PT ;  /* 0x0000000f2400720c */ /* 0x000fc60003f04270 */
[----:B------:R-:W-:-:S10]  /*4740*/  IMAD.IADD R13, R41, 0x1, R16 ;  /* 0x00000001290d7824 */ /* 0x000fd400078e0210 */
[----:B------:R-:W-:Y:S05]  /*4750*/  WARPSYNC.COLLECTIVE R10, `(.L_x_58) ;  /* 0x000000000a087348 */ /* 0x000fea0003c00000 */
[----:B------:R0:W1:Y:S02]  /*4760*/  SHFL.DOWN P2, R16, R13, R14, R15 ;  /* 0x0800000e0d107389 */ /* 0x000064000004000f */
[----:B01----:R-:W-:Y:S05]  /*4770*/  ENDCOLLECTIVE ;  /* 0x000000000000791b */ /* 0x003fea0003800000 */
.L_x_58:
        /* <DEDUP_REMOVED lines=8> */
.L_x_59:
[----:B------:R-:W-:Y:S02]  /*4800*/  SEL R16, R16, RZ, !P0 ;  /* 0x000000ff10107207 */ /* 0x000fe40004000000 */
[----:B------:R-:W-:Y:S02]  /*4810*/  ISETP.NE.AND P0, PT, R12, 0x65, PT ;  /* 0x000000650c00780c */ /* 0x000fe40003f05270 */
[----:B------:R-:W-:-:S11]  /*4820*/  IADD3 R40, PT, PT, R41, R16, R40 ;  /* 0x0000001029287210 */ /* 0x000fd60007ffe028 */
[----:B------:R-:W-:Y:S05]  /*4830*/  WARPSYNC.COLLECTIVE R10, `(.L_x_60) ;  /* 0x000000000a087348 */ /* 0x000fea0003c00000 */
[----:B------:R-:W-:Y:S01]  /*4840*/  VOTE.ALL P0, P0 ;  /* 0x0000000000ff7806 */ /* 0x000fe20000000000 */
[----:B------:R-:W-:-:S12]  /*4850*/  ENDCOLLECTIVE ;  /* 0x000000000000791b */ /* 0x000fd80003800000 */
.L_x_60:
[----:B------:R-:W-:Y:S05]  /*4860*/  BRA `(.L_x_61) ;  /* 0xffffffcc00747947 */ /* 0x000fea000383ffff */
.L_x_20:
[----:B------:R-:W-:Y:S01]  /*4870*/  BSSY B0, `(.L_x_62) ;  /* 0x0000006000007945 */ /* 0x000fe20003800000 */
[----:B------:R-:W-:Y:S01]  /*4880*/  PLOP3.LUT P0, PT, P0, PT, PT, 0x8, 0x80 ;  /* 0x000000000080781c */ /* 0x000fe2000070e170 */
[----:B------:R-:W-:-:S12]  /*4890*/  IMAD.MOV.U32 R10, RZ, RZ, -0x1 ;  /* 0xffffffffff0a7424 */ /* 0x000fd800078e00ff */
[----:B------:R-:W-:Y:S05]  /*48a0*/  WARPSYNC.COLLECTIVE R10, `(.L_x_63) ;  /* 0x000000000a087348 */ /* 0x000fea0003c00000 */
[----:B------:R-:W-:Y:S01]  /*48b0*/  VOTE.ANY P0, P0 ;  /* 0x0000000000ff7806 */ /* 0x000fe20000000100 */
[----:B------:R-:W-:-:S12]  /*48c0*/  ENDCOLLECTIVE ;  /* 0x000000000000791b */ /* 0x000fd80003800000 */
.L_x_63:
[----:B------:R-:W-:Y:S05]  /*48d0*/  BSYNC B0 ;  /* 0x0000000000007941 */ /* 0x000fea0003800000 */
.L_x_62:
[----:B------:R-:W-:Y:S05]  /*48e0*/  BRA `(.L_x_64) ;  /* 0xffffffe400807947 */ /* 0x000fea000383ffff */
.L_x_22:
[----:B------:R-:W-:Y:S01]  /*48f0*/  BSSY B0, `(.L_x_65) ;  /* 0x0000006000007945 */ /* 0x000fe20003800000 */
[----:B------:R-:W-:Y:S01]  /*4900*/  PLOP3.LUT P0, PT, P0, PT, PT, 0x8, 0x80 ;  /* 0x000000000080781c */ /* 0x000fe2000070e170 */
[----:B------:R-:W-:-:S12]  /*4910*/  IMAD.MOV.U32 R10, RZ, RZ, -0x1 ;  /* 0xffffffffff0a7424 */ /* 0x000fd800078e00ff */
[----:B------:R-:W-:Y:S05]  /*4920*/  WARPSYNC.COLLECTIVE R10, `(.L_x_66) ;  /* 0x000000000a087348 */ /* 0x000fea0003c00000 */
[----:B------:R-:W-:Y:S01]  /*4930*/  VOTE.ANY P0, P0 ;  /* 0x0000000000ff7806 */ /* 0x000fe20000000100 */
[----:B------:R-:W-:-:S12]  /*4940*/  ENDCOLLECTIVE ;  /* 0x000000000000791b */ /* 0x000fd80003800000 */
.L_x_66:
[----:B------:R-:W-:Y:S05]  /*4950*/  BSYNC B0 ;  /* 0x0000000000007941 */ /* 0x000fea0003800000 */
.L_x_65:
[----:B------:R-:W-:Y:S05]  /*4960*/  BRA `(.L_x_67) ;  /* 0xffffffe400847947 */ /* 0x000fea000383ffff */
.L_x_24:
[----:B------:R-:W0:Y:S01]  /*4970*/  S2R R19, SR_GEMASK ;  /* 0x0000000000137919 */ /* 0x000e220000003c00 */
[----:B------:R-:W-:Y:S01]  /*4980*/  BSSY B0, `(.L_x_68) ;  /* 0x0000007000007945 */ /* 0x000fe20003800000 */
[----:B------:R-:W-:Y:S01]  /*4990*/  ISETP.NE.AND P0, PT, R8, 0x65, PT ;  /* 0x000000650800780c */ /* 0x000fe20003f05270 */
[----:B------:R-:W-:Y:S01]  /*49a0*/  IMAD.MOV.U32 R10, RZ, RZ, -0x1 ;  /* 0xffffffffff0a7424 */ /* 0x000fe200078e00ff */
[----:B------:R-:W-:-:S13]  /*49b0*/  PLOP3.LUT P2, PT, P2, PT, PT, 0x8, 0x80 ;  /* 0x000000000080781c */ /* 0x000fda000174e170 */
[----:B0-----:R-:W-:Y:S05]  /*49c0*/  WARPSYNC.COLLECTIVE R10, `(.L_x_69) ;  /* 0x000000000a087348 */ /* 0x001fea0003c00000 */
[----:B------:R-:W-:Y:S01]  /*49d0*/  VOTE.ANY R10, PT, P2 ;  /* 0x00000000000a7806 */ /* 0x000fe200010e0100 */
[----:B0-----:R-:W-:Y:S06]  /*49e0*/  ENDCOLLECTIVE ;  /* 0x000000000000791b */ /* 0x001fec0003800000 */
.L_x_69:
[----:B------:R-:W-:Y:S05]  /*49f0*/  BSYNC B0 ;  /* 0x0000000000007941 */ /* 0x000fea0003800000 */
.L_x_68:
[----:B------:R-:W-:Y:S01]  /*4a00*/  LOP3.LUT R10, R10, 0x80000000, R19, 0xec, !PT ;  /* 0x800000000a0a7812 */ /* 0x000fe200078eec13 */
[----:B------:R-:W-:-:S04]  /*4a10*/  IMAD.MOV.U32 R14, RZ, RZ, 0x1 ;  /* 0x00000001ff0e7424 */ /* 0x000fc800078e00ff */
[----:B------:R-:W-:-:S05]  /*4a20*/  VIADD R13, R10, 0xffffffff ;  /* 0xffffffff0a0d7836 */ /* 0x000fca0000000000 */
[----:B------:R-:W-:Y:S01]  /*4a30*/  LOP3.LUT R8, R10, R13, RZ, 0xc, !PT ;  /* 0x0000000d0a087212 */ /* 0x000fe200078e0cff */
[----:B------:R-:W-:Y:S02]  /*4a40*/  IMAD.MOV.U32 R13, RZ, RZ, R9 ;  /* 0x000000ffff0d7224 */ /* 0x000fe400078e0009 */
[----:B------:R-:W-:Y:S01]  /*4a50*/  IMAD.MOV.U32 R10, RZ, RZ, -0x1 ;  /* 0xffffffffff0a7424 */ /* 0x000fe200078e00ff */
[----:B------:R0:W1:Y:S02]  /*4a60*/  POPC R15, R8 ;  /* 0x00000008000f7309 */ /* 0x0000640000000000 */
[----:B0-----:R-:W-:-:S07]  /*4a70*/  VIADD R8, R38, 0x4 ;  /* 0x0000000426087836 */ /* 0x001fce0000000000 */
[----:B-1----:R-:W-:Y:S05]  /*4a80*/  WARPSYNC.COLLECTIVE R10, `(.L_x_70) ;  /* 0x000000000a087348 */ /* 0x002fea0003c00000 */
[----:B-1----:R0:W1:Y:S02]  /*4a90*/  SHFL.DOWN P2, R16, R13, R14, R15 ;  /* 0x0800000e0d107389 */ /* 0x002064000004000f */
[----:B01----:R-:W-:Y:S05]  /*4aa0*/  ENDCOLLECTIVE ;  /* 0x000000000000791b */ /* 0x003fea0003800000 */
.L_x_70:
[----:B------:R-:W-:Y:S01]  /*4ab0*/  IMAD.MOV.U32 R14, RZ, RZ, 0x2 ;  /* 0x00000002ff0e7424 */ /* 0x000fe200078e00ff */
[----:B------:R-:W-:-:S04]  /*4ac0*/  ISETP.GE.AND P2, PT, R38, R15, PT ;  /* 0x0000000f2600720c */ /* 0x000fc80003f46270 */
[----:B------:R-:W-:Y:S01]  /*4ad0*/  SEL R12, R16, RZ, !P2 ;  /* 0x000000ff100c7207 */ /* 0x000fe20005000000 */
[----:B------:R-:W-:-:S04]  /*4ae0*/  VIADD R16, R38, 0x2 ;  /* 0x0000000226107836 */ /* 0x000fc80000000000 */
[----:B------:R-:W-:Y:S01]  /*4af0*/  IMAD.IADD R12, R12, 0x1, R9 ;  /* 0x000000010c0c7824 */ /* 0x000fe200078e0209 */
[----:B------:R-:W-:-:S03]  /*4b00*/  ISETP.GT.AND P3, PT, R16, R15, PT ;  /* 0x0000000f1000720c */ /* 0x000fc60003f64270 */
[----:B------:R-:W-:-:S10]  /*4b10*/  IMAD.MOV.U32 R13, RZ, RZ, R12 ;  /* 0x000000ffff0d7224 */ /* 0x000fd400078e000c */
[----:B------:R-:W-:Y:S05]  /*4b20*/  WARPSYNC.COLLECTIVE R10, `(.L_x_71) ;  /* 0x000000000a087348 */ /* 0x000fea0003c00000 */
[----:B------:R0:W1:Y:S02]  /*4b30*/  SHFL.DOWN P2, R16, R13, R14, R15 ;  /* 0x0800000e0d107389 */ /* 0x000064000004000f */
[----:B01----:R-:W-:Y:S05]  /*4b40*/  ENDCOLLECTIVE ;  /* 0x000000000000791b */ /* 0x003fea0003800000 */
.L_x_71:
[----:B------:R-:W-:Y:S01]  /*4b50*/  IMAD.MOV.U32 R14, RZ, RZ, 0x4 ;  /* 0x00000004ff0e7424 */ /* 0x000fe200078e00ff */
[----:B------:R-:W-:Y:S02]  /*4b60*/  SEL R9, R16, RZ, !P3 ;  /* 0x000000ff10097207 */ /* 0x000fe40005800000 */
[----:B------:R-:W-:Y:S01]  /*4b70*/  ISETP.GT.AND P3, PT, R8, R15, PT ;  /* 0x0000000f0800720c */ /* 0x000fe20003f64270 */
[----:B------:R-:W-:Y:S02]  /*4b80*/  VIADD R8, R38, 0x8 ;  /* 0x0000000826087836 */ /* 0x000fe40000000000 */
[----:B------:R-:W-:-:S04]  /*4b90*/  IMAD.IADD R40, R12, 0x1, R9 ;  /* 0x000000010c287824 */ /* 0x000fc800078e0209 */
[----:B------:R-:W-:-:S07]  /*4ba0*/  IMAD.MOV.U32 R13, RZ, RZ, R40 ;  /* 0x000000ffff0d7224 */ /* 0x000fce00078e0028 */
[----:B------:R-:W-:Y:S05]  /*4bb0*/  WARPSYNC.COLLECTIVE R10, `(.L_x_72) ;  /* 0x000000000a087348 */ /* 0x000fea0003c00000 */
[----:B------:R0:W1:Y:S02]  /*4bc0*/  SHFL.DOWN P2, R16, R13, R14, R15 ;  /* 0x0800000e0d107389 */ /* 0x000064000004000f */
[----:B01----:R-:W-:Y:S05]  /*4bd0*/  ENDCOLLECTIVE ;  /* 0x000000000000791b */ /* 0x003fea0003800000 */
.L_x_72:
        /* <DEDUP_REMOVED lines=9> */
.L_x_73:
[----:B------:R-:W-:Y:S01]  /*4c70*/  IMAD.MOV.U32 R14, RZ, RZ, 0x10 ;  /* 0x00000010ff0e7424 */ /* 0x000fe200078e00ff */
[----:B------:R-:W-:-:S05]  /*4c80*/  SEL R16, R16, RZ, !P3 ;  /* 0x000000ff10107207 */ /* 0x000fca0005800000 */
[----:B------:R-:W-:-:S04]  /*4c90*/  IMAD.IADD R44, R9, 0x1, R16 ;  /* 0x00000001092c7824 */ /* 0x000fc800078e0210 */
[----:B------:R-:W-:-:S07]  /*4ca0*/  IMAD.MOV.U32 R13, RZ, RZ, R44 ;  /* 0x000000ffff0d7224 */ /* 0x000fce00078e002c */
[----:B------:R-:W-:Y:S05]  /*4cb0*/  WARPSYNC.COLLECTIVE R10, `(.L_x_74) ;  /* 0x000000000a087348 */ /* 0x000fea0003c00000 */
[----:B------:R0:W1:Y:S02]  /*4cc0*/  SHFL.DOWN P2, R16, R13, R14, R15 ;  /* 0x0800000e0d107389 */ /* 0x000064000004000f */
[----:B01----:R-:W-:Y:S05]  /*4cd0*/  ENDCOLLECTIVE ;  /* 0x000000000000791b */ /* 0x003fea0003800000 */
.L_x_74:
[----:B------:R-:W-:Y:S05]  /*4ce0*/  WARPSYNC.COLLECTIVE R10, `(.L_x_75) ;  /* 0x000000000a087348 */ /* 0x000fea0003c00000 */
[----:B------:R-:W-:Y:S01]  /*4cf0*/  VOTE.ALL P0, P0 ;  /* 0x0000000000ff7806 */ /* 0x000fe20000000000 */
[----:B------:R-:W-:-:S12]  /*4d00*/  ENDCOLLECTIVE ;  /* 0x000000000000791b */ /* 0x000fd80003800000 */
.L_x_75:
[----:B------:R-:W-:-:S04]  /*4d10*/  ISETP.GT.AND P2, PT, R8, R15, PT ;  /* 0x0000000f0800720c */ /* 0x000fc80003f44270 */
[----:B------:R-:W-:-:S05]  /*4d20*/  SEL R9, R16, RZ, !P2 ;  /* 0x000000ff10097207 */ /* 0x000fca0005000000 */
[----:B------:R-:W-:Y:S02]  /*4d30*/  IMAD.IADD R12, R44, 0x1, R9 ;  /* 0x000000012c0c7824 */ /* 0x000fe400078e0209 */
[----:B------:R-:W0:Y:S02]  /*4d40*/  LDC.64 R8, c[0x0][0x390] ;  /* 0x0000e400ff087b82 */ /* 0x000e240000000a00 */
[----:B0-----:R-:W-:-:S05]  /*4d50*/  IADD3 R40, P2, PT, R8, 0x100, RZ ;  /* 0x0000010008287810 */ /* 0x001fca0007f5e0ff */
[----:B------:R-:W-:Y:S01]  /*4d60*/  IMAD.X R41, RZ, RZ, R9, P2 ;  /* 0x000000ffff297224 */ /* 0x000fe200010e0609 */
[----:B------:R-:W-:Y:S07]  /*4d70*/  BRA `(.L_x_76) ;  /* 0xffffffe4001c7947 */ /* 0x000fee000383ffff */
.L_x_26:
[----:B------:R-:W-:Y:S01]  /*4d80*/  BSSY B0, `(.L_x_77) ;  /* 0x0000006000007945 */ /* 0x000fe20003800000 */
[----:B------:R-:W-:Y:S01]  /*4d90*/  PLOP3.LUT P0, PT, P0, PT, PT, 0x8, 0x80 ;  /* 0x000000000080781c */ /* 0x000fe2000070e170 */
[----:B------:R-:W-:-:S12]  /*4da0*/  IMAD.MOV.U32 R10, RZ, RZ, -0x1 ;  /* 0xffffffffff0a7424 */ /* 0x000fd800078e00ff */
[----:B------:R-:W-:Y:S05]  /*4db0*/  WARPSYNC.COLLECTIVE R10, `(.L_x_78) ;  /* 0x000000000a087348 */ /* 0x000fea0003c00000 */
[----:B------:R-:W-:Y:S01]  /*4dc0*/  VOTE.ANY P0, P0 ;  /* 0x0000000000ff7806 */ /* 0x000fe20000000100 */
[----:B------:R-:W-:-:S12]  /*4dd0*/  ENDCOLLECTIVE ;  /* 0x000000000000791b */ /* 0x000fd80003800000 */
.L_x_78:
[----:B------:R-:W-:Y:S05]  /*4de0*/  BSYNC B0 ;  /* 0x0000000000007941 */ /* 0x000fea0003800000 */
.L_x_77:
[----:B------:R-:W-:Y:S05]  /*4df0*/  BRA `(.L_x_79) ;  /* 0xffffffe400247947 */ /* 0x000fea000383ffff */
.L_x_28:
[----:B------:R-:W-:Y:S01]  /*4e00*/  BSSY B0, `(.L_x_80) ;  /* 0x0000006000007945 */ /* 0x000fe20003800000 */
[----:B------:R-:W-:Y:S01]  /*4e10*/  PLOP3.LUT P0, PT, P0, PT, PT, 0x8, 0x80 ;  /* 0x000000000080781c */ /* 0x000fe2000070e170 */
[----:B------:R-:W-:-:S12]  /*4e20*/  IMAD.MOV.U32 R10, RZ, RZ, -0x1 ;  /* 0xffffffffff0a7424 */ /* 0x000fd800078e00ff */
[----:B------:R-:W-:Y:S05]  /*4e30*/  WARPSYNC.COLLECTIVE R10, `(.L_x_81) ;  /* 0x000000000a087348 */ /* 0x000fea0003c00000 */
[----:B------:R-:W-:Y:S01]  /*4e40*/  VOTE.ANY P0, P0 ;  /* 0x0000000000ff7806 */ /* 0x000fe20000000100 */
[----:B------:R-:W-:-:S12]  /*4e50*/  ENDCOLLECTIVE ;  /* 0x000000000000791b */ /* 0x000fd80003800000 */
.L_x_81:
[----:B------:R-:W-:Y:S05]  /*4e60*/  BSYNC B0 ;  /* 0x0000000000007941 */ /* 0x000fea0003800000 */
.L_x_80:
[----:B------:R-:W-:Y:S05]  /*4e70*/  BRA `(.L_x_82) ;  /* 0xffffffe400287947 */ /* 0x000fea000383ffff */
.L_x_30:
[----:B------:R-:W-:Y:S01]  /*4e80*/  BSSY B0, `(.L_x_83) ;  /* 0x0000006000007945 */ /* 0x000fe20003800000 */
[----:B------:R-:W-:Y:S01]  /*4e90*/  PLOP3.LUT P2, PT, P0, PT, PT, 0x8, 0x80 ;  /* 0x000000000080781c */ /* 0x000fe2000074e170 */
[----:B------:R-:W-:-:S12]  /*4ea0*/  IMAD.MOV.U32 R10, RZ, RZ, -0x1 ;  /* 0xffffffffff0a7424 */ /* 0x000fd800078e00ff */
[----:B------:R-:W-:Y:S05]  /*4eb0*/  WARPSYNC.COLLECTIVE R10, `(.L_x_84) ;  /* 0x000000000a087348 */ /* 0x000fea0003c00000 */
[----:B------:R-:W-:Y:S01]  /*4ec0*/  VOTE.ANY R10, PT, P2 ;  /* 0x00000000000a7806 */ /* 0x000fe200010e0100 */
[----:B------:R-:W-:Y:S06]  /*4ed0*/  ENDCOLLECTIVE ;  /* 0x000000000000791b */ /* 0x000fec0003800000 */
.L_x_84:
[----:B------:R-:W-:Y:S05]  /*4ee0*/  BSYNC B0 ;  /* 0x0000000000007941 */ /* 0x000fea0003800000 */
.L_x_83:
[----:B------:R-:W-:Y:S01]  /*4ef0*/  LOP3.LUT R10, R10, 0x80000000, R19, 0xec, !PT ;  /* 0x800000000a0a7812 */ /* 0x000fe200078eec13 */
[----:B------:R-:W-:Y:S02]  /*4f00*/  IMAD.MOV.U32 R14, RZ, RZ, 0x1 ;  /* 0x00000001ff0e7424 */ /* 0x000fe400078e00ff */
[----:B------:R-:W-:Y:S02]  /*4f10*/  VIADD R18, R18, 0xffffffe0 ;  /* 0xffffffe012127836 */ /* 0x000fe40000000000 */
[----:B------:R-:W-:-:S05]  /*4f20*/  VIADD R13, R10, 0xffffffff ;  /* 0xffffffff0a0d7836 */ /* 0x000fca0000000000 */
[----:B------:R-:W-:Y:S01]  /*4f30*/  LOP3.LUT R45, R10, R13, RZ, 0xc, !PT ;  /* 0x0000000d0a2d7212 */ /* 0x000fe200078e0cff */
[----:B------:R-:W-:Y:S02]  /*4f40*/  IMAD.MOV.U32 R13, RZ, RZ, R9 ;  /* 0x000000ffff0d7224 */ /* 0x000fe400078e0009 */
[----:B------:R-:W-:Y:S01]  /*4f50*/  IMAD.MOV.U32 R10, RZ, RZ, -0x1 ;  /* 0xffffffffff0a7424 */ /* 0x000fe200078e00ff */
[----:B------:R0:W1:Y:S06]  /*4f60*/  POPC R15, R45 ;  /* 0x0000002d000f7309 */ /* 0x00006c0000000000 */
[----:B01----:R-:W-:Y:S05]  /*4f70*/  WARPSYNC.COLLECTIVE R10, `(.L_x_85) ;  /* 0x000000000a087348 */ /* 0x003fea0003c00000 */
[----:B-1----:R1:W2:Y:S02]  /*4f80*/  SHFL.DOWN P2, R16, R13, R14, R15 ;  /* 0x0800000e0d107389 */ /* 0x0022a4000004000f */
[----:B012---:R-:W-:Y:S05]  /*4f90*/  ENDCOLLECTIVE ;  /* 0x000000000000791b */ /* 0x007fea0003800000 */
.L_x_85:
[----:B------:R-:W-:Y:S01]  /*4fa0*/  ISETP.GE.AND P0, PT, R38, R15, PT ;  /* 0x0000000f2600720c */ /* 0x000fe20003f06270 */
[----:B------:R-:W-:-:S03]  /*4fb0*/  IMAD.MOV.U32 R14, RZ, RZ, 0x2 ;  /* 0x00000002ff0e7424 */ /* 0x000fc600078e00ff */
[----:B------:R-:W-:-:S05]  /*4fc0*/  SEL R16, R16, RZ, !P0 ;  /* 0x000000ff10107207 */ /* 0x000fca0004000000 */
[----:B------:R-:W-:Y:S02]  /*4fd0*/  IMAD.IADD R44, R16, 0x1, R9 ;  /* 0x00000001102c7824 */ /* 0x000fe400078e0209 */
[----:B------:R-:W-:Y:S02]  /*4fe0*/  VIADD R16, R38, 0x2 ;  /* 0x0000000226107836 */ /* 0x000fe40000000000 */
[----:B------:R-:W-:-:S03]  /*4ff0*/  IMAD.MOV.U32 R13, RZ, RZ, R44 ;  /* 0x000000ffff0d7224 */ /* 0x000fc600078e002c */
[----:B------:R-:W-:-:S13]  /*5000*/  ISETP.GT.AND P0, PT, R16, R15, PT ;  /* 0x0000000f1000720c */ /* 0x000fda0003f04270 */
[----:B------:R-:W-:Y:S05]  /*5010*/  WARPSYNC.COLLECTIVE R10, `(.L_x_86) ;  /* 0x000000000a087348 */ /* 0x000fea0003c00000 */
[----:B------:R0:W1:Y:S02]  /*5020*/  SHFL.DOWN P2, R16, R13, R14, R15 ;  /* 0x0800000e0d107389 */ /* 0x000064000004000f */
[----:B01----:R-:W-:Y:S05]  /*5030*/  ENDCOLLECTIVE ;  /* 0x000000000000791b */ /* 0x003fea0003800000 */
.L_x_86:
[----:B------:R-:W-:Y:S01]  /*5040*/  IMAD.MOV.U32 R14, RZ, RZ, 0x4 ;  /* 0x00000004ff0e7424 */ /* 0x000fe200078e00ff */
        /* <DEDUP_REMOVED lines=8> */
.L_x_87:
[----:B------:R-:W-:Y:S01]  /*50d0*/  IMAD.MOV.U32 R14, RZ, RZ, 0x8 ;  /* 0x00000008ff0e7424 */ /* 0x000fe200078e00ff */
        /* <DEDUP_REMOVED lines=8> */
.L_x_88:
        /* <DEDUP_REMOVED lines=9> */
.L_x_89:
[----:B------:R-:W-:Y:S02]  /*51f0*/  SEL R9, R16, RZ, !P0 ;  /* 0x000000ff10097207 */ /* 0x000fe40004000000 */
[----:B------:R-:W-:Y:S02]  /*5200*/  ISETP.NE.AND P0, PT, R8, 0x65, PT ;  /* 0x000000650800780c */ /* 0x000fe40003f05270 */
[----:B------:R-:W-:-:S11]  /*5210*/  IADD3 R12, PT, PT, R44, R9, R12 ;  /* 0x000000092c0c7210 */ /* 0x000fd60007ffe00c */
[----:B------:R-:W-:Y:S05]  /*5220*/  WARPSYNC.COLLECTIVE R10, `(.L_x_90) ;  /* 0x000000000a087348 */ /* 0x000fea0003c00000 */
[----:B------:R-:W-:Y:S01]  /*5230*/  VOTE.ALL P0, P0 ;  /* 0x0000000000ff7806 */ /* 0x000fe20000000000 */
[----:B------:R-:W-:-:S12]  /*5240*/  ENDCOLLECTIVE ;  /* 0x000000000000791b */ /* 0x000fd80003800000 */
.L_x_90:
[----:B------:R-:W-:Y:S05]  /*5250*/  BRA `(.L_x_91) ;  /* 0xffffffe000c07947 */ /* 0x000fea000383ffff */
.L_x_92:
[----:B------:R-:W-:-:S00]  /*5260*/  BRA `(.L_x_92) ;  /* 0xfffffffc00fc7947 */ /* 0x000fc0000383ffff */
[----:B------:R-:W-:-:S00]  /*5270*/  NOP ;  /* 0x0000000000007918 */ /* 0x000fc00000000000 */
        /* <DEDUP_REMOVED lines=8> */
.L_x_627:


//--------------------- .text._ZN3cub18CUB_300001_SM_10006detail4scan16DeviceScanKernelINS2_10policy_hubIiiijN4cuda3std3__44plusIvEEE10Policy1000EN6thrust24THRUST_300001_SM_1000_NS6detail15normal_iteratorINSD_10device_ptrIiEEEESI_NS0_13ScanTileStateIiLb1EEES9_NS1_10InputValueIiPiEEjiLb0EiEEvT0_T1_T2_iT3_T4_T5_ --------------------------
	.section	.text._ZN3cub18CUB_300001_SM_10006detail4scan16DeviceScanKernelINS2_10policy_hubIiiijN4cuda3std3__44plusIvEEE10Policy1000EN6thrust24THRUST_300001_SM_1000_NS6detail15normal_iteratorINSD_10device_ptrIiEEEESI_NS0_13ScanTileStateIiLb1EEES9_NS1_10InputValueIiPiEEjiLb0EiEEvT0_T1_T2_iT3_T4_T5_,"ax",@progbits
	.align	128
        .global         _ZN3cub18CUB_300001_SM_10006detail4scan16DeviceScanKernelINS2_10policy_hubIiiijN4cuda3std3__44plusIvEEE10Policy1000EN6thrust24THRUST_300001_SM_1000_NS6detail15normal_iteratorINSD_10device_ptrIiEEEESI_NS0_13ScanTileStateIiLb1EEES9_NS1_10InputValueIiPiEEjiLb0EiEEvT0_T1_T2_iT3_T4_T5_
        .type           _ZN3cub18CUB_300001_SM_10006detail4scan16DeviceScanKernelINS2_10policy_hubIiiijN4cuda3std3__44plusIvEEE10Policy1000EN6thrust24THRUST_300001_SM_1000_NS6detail15normal_iteratorINSD_10device_ptrIiEEEESI_NS0_13ScanTileStateIiLb1EEES9_NS1_10InputValueIiPiEEjiLb0EiEEvT0_T1_T2_iT3_T4_T5_,@function
        .size           _ZN3cub18CUB_300001_SM_10006detail4scan16DeviceScanKernelINS2_10policy_hubIiiijN4cuda3std3__44plusIvEEE10Policy1000EN6thrust24THRUST_300001_SM_1000_NS6detail15normal_iteratorINSD_10device_ptrIiEEEESI_NS0_13ScanTileStateIiLb1EEES9_NS1_10InputValueIiPiEEjiLb0EiEEvT0_T1_T2_iT3_T4_T5_,(.L_x_628 - _ZN3cub18CUB_300001_SM_10006detail4scan16DeviceScanKernelINS2_10policy_hubIiiijN4cuda3std3__44plusIvEEE10Policy1000EN6thrust24THRUST_300001_SM_1000_NS6detail15normal_iteratorINSD_10device_ptrIiEEEESI_NS0_13ScanTileStateIiLb1EEES9_NS1_10InputValueIiPiEEjiLb0EiEEvT0_T1_T2_iT3_T4_T5_)
        .other          _ZN3cub18CUB_300001_SM_10006detail4scan16DeviceScanKernelINS2_10policy_hubIiiijN4cuda3std3__44plusIvEEE10Policy1000EN6thrust24THRUST_300001_SM_1000_NS6detail15normal_iteratorINSD_10device_ptrIiEEEESI_NS0_13ScanTileStateIiLb1EEES9_NS1_10InputValueIiPiEEjiLb0EiEEvT0_T1_T2_iT3_T4_T5_,@"STO_CUDA_ENTRY STV_DEFAULT"
_ZN3cub18CUB_300001_SM_10006detail4scan16DeviceScanKernelINS2_10policy_hubIiiijN4cuda3std3__44plusIvEEE10Policy1000EN6thrust24THRUST_300001_SM_1000_NS6detail15normal_iteratorINSD_10device_ptrIiEEEESI_NS0_13ScanTileStateIiLb1EEES9_NS1_10InputValueIiPiEEjiLb0EiEEvT0_T1_T2_iT3_T4_T5_:
.text._ZN3cub18CUB_300001_SM_10006detail4scan16DeviceScanKernelINS2_10policy_hubIiiijN4cuda3std3__44plusIvEEE10Policy1000EN6thrust24THRUST_300001_SM_1000_NS6detail15normal_iteratorINSD_10device_ptrIiEEEESI_NS0_13ScanTileStateIiLb1EEES9_NS1_10InputValueIiPiEEjiLb0EiEEvT0_T1_T2_iT3_T4_T5_:
[----:B------:R-:W-:Y:S01]  /*0000*/  LDC R1, c[0x0][0x37c] ;  /* 0x0000df00ff017b82 */ /* 0x000fe20000000800 */
[----:B------:R-:W0:Y:S07]  /*0010*/  LDCU UR4, c[0x0][0x3a0] ;  /* 0x00007400ff0477ac */ /* 0x000e2e0008000800 */
[----:B------:R-:W1:Y:S01]  /*0020*/  LDC R42, c[0x0][0x398] ;  /* 0x0000e600ff2a7b82 */ /* 0x000e620000000800 */
[----:B------:R-:W2:Y:S01]  /*0030*/  LDCU.64 UR8, c[0x0][0x358] ;  /* 0x00006b00ff0877ac */ /* 0x000ea20008000a00 */
[----:B------:R-:W3:Y:S01]  /*0040*/  LDCU UR5, c[0x0][0x3b0] ;  /* 0x00007600ff0577ac */ /* 0x000ee20008000800 */
[----:B0-----:R-:W-:-:S06]  /*0050*/  UPRMT UR4, UR4, 0x7770, URZ ;  /* 0x0000777004047896 */ /* 0x001fcc00080000ff */
[----:B------:R-:W-:-:S13]  /*0060*/  ISETP.NE.AND P0, PT, RZ, UR4, PT ;  /* 0x00000004ff007c0c */ /* 0x000fda000bf05270 */
[----:B------:R-:W2:Y:S02]  /*0070*/  @P0 LDC.64 R2, c[0x0][0x3a8] ;  /* 0x0000ea00ff020b82 */ /* 0x000ea40000000a00 */
[----:B--2---:R0:W5:Y:S06]  /*0080*/  @P0 LDG.E R44, desc[UR8][R2.64] ;  /* 0x00000008022c0981 */ /* 0x00416c000c1e1900 */
[----:B------:R-:W1:Y:S02]  /*0090*/  S2UR UR4, SR_CTAID.X ;  /* 0x00000000000479c3 */ /* 0x000e640000002500 */
[----:B-1----:R-:W-:-:S04]  /*00a0*/  VIADD R42, R42, UR4 ;  /* 0x000000042a2a7c36 */ /* 0x002fc80008000000 */
[----:B------:R-:W-:-:S05]  /*00b0*/  IMAD R7, R42, 0x2100, RZ ;  /* 0x000021002a077824 */ /* 0x000fca00078e02ff */
[----:B---3--:R-:W-:Y:S01]  /*00c0*/  IADD3 R0, PT, PT, -R7, UR5, RZ ;  /* 0x0000000507007c10 */ /* 0x008fe2000fffe1ff */
[----:B------:R-:W1:Y:S03]  /*00d0*/  @!P0 LDC R44, c[0x0][0x3a8] ;  /* 0x0000ea00ff2c8b82 */ /* 0x000e660000000800 */
[----:B------:R-:W-:-:S13]  /*00e0*/  ISETP.GE.U32.AND P0, PT, R0, 0x2101, PT ;  /* 0x000021010000780c */ /* 0x000fda0003f06070 */
[----:B0-----:R-:W-:Y:S05]  /*00f0*/  @!P0 BRA `(.L_x_93) ;  /* 0x0000001c00ac8947 */ /* 0x001fea0003800000 */
[----:B------:R-:W0:Y:S01]  /*0100*/  S2R R16, SR_TID.X ;  /* 0x0000000000107919 */ /* 0x000e220000002100 */
[----:B------:R-:W2:Y:S01]  /*0110*/  LDCU.64 UR4, c[0x0][0x380] ;  /* 0x00007000ff0477ac */ /* 0x000ea20008000a00 */
[C---:B0-----:R-:W-:Y:S02]  /*0120*/  LOP3.LUT R0, R16.reuse, 0x1f, RZ, 0xc0, !PT ;  /* 0x0000001f10007812 */ /* 0x041fe400078ec0ff */
[----:B------:R-:W-:-:S05]  /*0130*/  LOP3.LUT R3, R16, 0x3e0, RZ, 0xc0, !PT ;  /* 0x000003e010037812 */ /* 0x000fca00078ec0ff */
[----:B------:R-:W-:-:S05]  /*0140*/  IMAD R0, R3, 0x16, R0 ;  /* 0x0000001603007824 */ /* 0x000fca00078e0200 */
[----:B------:R-:W-:-:S05]  /*0150*/  IADD3 R0, P0, PT, R7, R0, RZ ;  /* 0x0000000007007210 */ /* 0x000fca0007f1e0ff */
[----:B------:R-:W-:Y:S02]  /*0160*/  IMAD.X R3, RZ, RZ, RZ, P0 ;  /* 0x000000ffff037224 */ /* 0x000fe400000e06ff */
        /* <DEDUP_REMOVED lines=30> */
[----:B------:R-:W-:Y:S01]  /*0350*/  ISETP.NE.AND P0, PT, R42, RZ, PT ;  /* 0x000000ff2a00720c */ /* 0x000fe20003f05270 */
        /* <DEDUP_REMOVED lines=28> */
[----:B------:R0:W1:Y:S04]  /*0520*/  LDS.64 R36, [R27] ;  /* 0x000000001b247984 */ /* 0x0000680000000a00 */
[----:B------:R0:W2:Y:S04]  /*0530*/  LDS.64 R34, [R27+0x8] ;  /* 0x000008001b227984 */ /* 0x0000a80000000a00 */
[----:B------:R0:W3:Y:S04]  /*0540*/  LDS.64 R32, [R27+0x10] ;  /* 0x000010001b207984 */ /* 0x0000e80000000a00 */
[----:B------:R0:W4:Y:S04]  /*0550*/  LDS.64 R18, [R27+0x18] ;  /* 0x000018001b127984 */ /* 0x0001280000000a00 */
[----:B------:R0:W0:Y:S04]  /*0560*/  LDS.64 R14, [R27+0x20] ;  /* 0x000020001b0e7984 */ /* 0x0000280000000a00 */
[----:B------:R0:W0:Y:S04]  /*0570*/  LDS.64 R12, [R27+0x28] ;  /* 0x000028001b0c7984 */ /* 0x0000280000000a00 */
[----:B------:R0:W0:Y:S04]  /*0580*/  LDS.64 R10, [R27+0x30] ;  /* 0x000030001b0a7984 */ /* 0x0000280000000a00 */
[----:B------:R0:W0:Y:S04]  /*0590*/  LDS.64 R8, [R27+0x38] ;  /* 0x000038001b087984 */ /* 0x0000280000000a00 */
[----:B------:R0:W0:Y:S04]  /*05a0*/  LDS.64 R6, [R27+0x40] ;  /* 0x000040001b067984 */ /* 0x0000280000000a00 */
[----:B------:R0:W0:Y:S04]  /*05b0*/  LDS.64 R4, [R27+0x48] ;  /* 0x000048001b047984 */ /* 0x0000280000000a00 */
[----:B------:R0:W0:Y:S01]  /*05c0*/  LDS.64 R2, [R27+0x50] ;  /* 0x000050001b027984 */ /* 0x0000220000000a00 */
[----:B------:R-:W-:Y:S06]  /*05d0*/  BAR.SYNC.DEFER_BLOCKING 0x0 ;  /* 0x0000000000007b1d */ /* 0x000fec0000010000 */
[----:B-1----:R-:W-:Y:S05]  /*05e0*/  @P0 BRA `(.L_x_95) ;  /* 0x00000004001c0947 */ /* 0x002fea0003800000 */
[----:B0-2---:R-:W-:Y:S02]  /*05f0*/  IADD3 R17, PT, PT, R34, R37, R36 ;  /* 0x0000002522117210 */ /* 0x005fe40007ffe024 */
[C---:B------:R-:W-:Y:S02]  /*0600*/  ISETP.NE.AND P1, PT, R39.reuse, 0x1f, PT ;  /* 0x0000001f2700780c */ /* 0x040fe40003f25270 */
[----:B---3--:R-:W-:Y:S02]  /*0610*/  IADD3 R17, PT, PT, R32, R35, R17 ;  /* 0x0000002320117210 */ /* 0x008fe40007ffe011 */
[----:B------:R-:W-:Y:S02]  /*0620*/  ISETP.NE.AND P2, PT, R39, RZ, PT ;  /* 0x000000ff2700720c */ /* 0x000fe40003f45270 */
[----:B----4-:R-:W-:-:S04]  /*0630*/  IADD3 R17, PT, PT, R18, R33, R17 ;  /* 0x0000002112117210 */ /* 0x010fc80007ffe011 */
[----:B------:R-:W-:-:S03]  /*0640*/  IADD3 R17, PT, PT, R14, R19, R17 ;  /* 0x000000130e117210 */ /* 0x000fc60007ffe011 */
[----:B------:R-:W-:Y:S02]  /*0650*/  @!P1 LEA R43, R40, UR4, 0x2 ;  /* 0x00000004282b9c11 */ /* 0x000fe4000f8e10ff */
[----:B------:R-:W-:-:S04]  /*0660*/  IADD3 R17, PT, PT, R12, R15, R17 ;  /* 0x0000000f0c117210 */ /* 0x000fc80007ffe011 */
[----:B------:R-:W-:-:S04]  /*0670*/  IADD3 R17, PT, PT, R10, R13, R17 ;  /* 0x0000000d0a117210 */ /* 0x000fc80007ffe011 */
[----:B------:R-:W-:-:S04]  /*0680*/  IADD3 R17, PT, PT, R8, R11, R17 ;  /* 0x0000000b08117210 */ /* 0x000fc80007ffe011 */
[----:B------:R-:W-:-:S04]  /*0690*/  IADD3 R17, PT, PT, R6, R9, R17 ;  /* 0x0000000906117210 */ /* 0x000fc80007ffe011 */
[----:B------:R-:W-:-:S04]  /*06a0*/  IADD3 R17, PT, PT, R4, R7, R17 ;  /* 0x0000000704117210 */ /* 0x000fc80007ffe011 */
[----:B------:R-:W-:-:S05]  /*06b0*/  IADD3 R20, PT, PT, R2, R5, R17 ;  /* 0x0000000502147210 */ /* 0x000fca0007ffe011 */
[----:B------:R-:W-:-:S05]  /*06c0*/  IMAD.IADD R3, R3, 0x1, R20 ;  /* 0x0000000103037824 */ /* 0x000fca00078e0214 */
        /* <DEDUP_REMOVED lines=37> */
[----:B------:R-:W-:Y:S02]  /*0920*/  SEL R20, R26, R20, !P0 ;  /* 0x000000141a147207 */ /* 0x000fe40004000000 */
[----:B------:R-:W-:-:S04]  /*0930*/  ISETP.NE.AND P0, PT, R40, 0x8, PT ;  /* 0x000000082800780c */ /* 0x000fc80003f05270 */
[----:B------:R-:W-:Y:S02]  /*0940*/  SEL R20, R27, R20, !P0 ;  /* 0x000000141b147207 */ /* 0x000fe40004000000 */
[----:B------:R-:W-:Y:S02]  /*0950*/  ISETP.NE.AND P0, PT, R40, 0xa, PT ;  /* 0x0000000a2800780c */ /* 0x000fe40003f05270 */
[----:B------:R-:W-:Y:S02]  /*0960*/  SEL R20, R28, R20, !P1 ;  /* 0x000000141c147207 */ /* 0x000fe40004800000 */
[----:B------:R-:W-:Y:S02]  /*0970*/  ISETP.NE.AND P1, PT, R40, 0xb, PT ;  /* 0x0000000b2800780c */ /* 0x000fe40003f25270 */
[----:B------:R-:W-:Y:S01]  /*0980*/  SEL R20, R29, R20, !P0 ;  /* 0x000000141d147207 */ /* 0x000fe20004000000 */
[----:B------:R-:W-:Y:S01]  /*0990*/  IMAD.IADD R29, R30, 0x1, R29 ;  /* 0x000000011e1d7824 */ /* 0x000fe200078e021d */
[----:B------:R-:W-:-:S04]  /*09a0*/  ISETP.GE.U32.AND P0, PT, R16, 0x20, PT ;  /* 0x000000201000780c */ /* 0x000fc80003f06070 */
[----:B------:R-:W-:Y:S02]  /*09b0*/  SEL R20, R29, R20, !P1 ;  /* 0x000000141d147207 */ /* 0x000fe40004800000 */
[----:B------:R-:W-:Y:S02]  /*09c0*/  ISETP.NE.AND P1, PT, R16, RZ, PT ;  /* 0x000000ff1000720c */ /* 0x000fe40003f25270 */
[----:B------:R-:W-:Y:S02]  /*09d0*/  SEL R16, R3, RZ, P2 ;  /* 0x000000ff03107207 */ /* 0x000fe40001000000 */
[----:B------:R-:W-:Y:S02]  /*09e0*/  SEL R3, R20, RZ, P0 ;  /* 0x000000ff14037207 */ /* 0x000fe40000000000 */
[--C-:B-----5:R-:W-:Y:S02]  /*09f0*/  IADD3 R31, PT, PT, R29, R31, R44.reuse ;  /* 0x0000001f1d1f7210 */ /* 0x120fe40007ffe02c */
[----:B------:R-:W-:-:S05]  /*0a00*/  IADD3 R44, PT, PT, R3, R16, R44 ;  /* 0x00000010032c7210 */ /* 0x000fca0007ffe02c */
[----:B------:R-:W-:Y:S05]  /*0a10*/  @P1 BRA `(.L_x_96) ;  /* 0x0000000c00f41947 */ /* 0x000fea0003800000 */
[----:B------:R-:W0:Y:S01]  /*0a20*/  LDC.64 R16, c[0x0][0x390] ;  /* 0x0000e400ff107b82 */ /* 0x000e220000000a00 */
[----:B------:R-:W-:-:S05]  /*0a30*/  IMAD.MOV.U32 R30, RZ, RZ, 0x65 ;  /* 0x00000065ff1e7424 */ /* 0x000fca00078e00ff */
[----:B0-----:R0:W-:Y:S01]  /*0a40*/  ST.E.64.STRONG.GPU desc[UR8][R16.64+0x100], R30 ;  /* 0x0001001e10007985 */ /* 0x0011e2000c10fb08 */
[----:B------:R-:W-:Y:S05]  /*0a50*/  BRA `(.L_x_96) ;  /* 0x0000000c00e47947 */ /* 0x000fea0003800000 */
.L_x_95:
        /* <DEDUP_REMOVED lines=57> */
[----:B------:R-:W-:Y:S02]  /*0df0*/  ISETP.NE.AND P0, PT, R40, 0xa, PT ;  /* 0x0000000a2800780c */ /* 0x000fe40003f05270 */
[----:B------:R-:W-:Y:S02]  /*0e00*/  SEL R20, R28, R20, !P1 ;  /* 0x000000141c147207 */ /* 0x000fe40004800000 */
[----:B------:R-:W-:Y:S02]  /*0e10*/  ISETP.NE.AND P1, PT, R40, 0xb, PT ;  /* 0x0000000b2800780c */ /* 0x000fe40003f25270 */
[----:B------:R-:W-:Y:S02]  /*0e20*/  SEL R20, R29, R20, !P0 ;  /* 0x000000141d147207 */ /* 0x000fe40004000000 */
[----:B------:R-:W-:-:S02]  /*0e30*/  ISETP.GT.U32.AND P0, PT, R16, 0x1f, PT ;  /* 0x0000001f1000780c */ /* 0x000fc40003f04070 */
[----:B------:R-:W-:Y:S02]  /*0e40*/  SEL R20, R30, R20, !P1 ;  /* 0x000000141e147207 */ /* 0x000fe40004800000 */
[----:B------:R-:W-:-:S03]  /*0e50*/  ISETP.GE.U32.AND P1, PT, R16, 0x20, PT ;  /* 0x000000201000780c */ /* 0x000fc60003f26070 */
[----:B------:R-:W-:-:S05]  /*0e60*/  IMAD.IADD R20, R20, 0x1, R17 ;  /* 0x0000000114147824 */ /* 0x000fca00078e0211 */
[----:B------:R-:W-:Y:S01]  /*0e70*/  SEL R23, R3, R20, !P1 ;  /* 0x0000001403177207 */ /* 0x000fe20004800000 */
[----:B------:R-:W-:Y:S06]  /*0e80*/  @P0 BRA `(.L_x_97) ;  /* 0x0000000800b00947 */ /* 0x000fec0003800000 */
[----:B------:R-:W0:Y:S01]  /*0e90*/  LDC.64 R20, c[0x0][0x390] ;  /* 0x0000e400ff147b82 */ /* 0x000e220000000a00 */
[----:B------:R-:W-:Y:S02]  /*0ea0*/  ISETP.NE.AND P1, PT, R16, RZ, PT ;  /* 0x000000ff1000720c */ /* 0x000fe40003f25270 */
[----:B------:R-:W-:-:S05]  /*0eb0*/  LOP3.LUT R3, RZ, R16, RZ, 0x33, !PT ;  /* 0x00000010ff037212 */ /* 0x000fca00078e33ff */
[----:B------:R-:W-:-:S06]  /*0ec0*/  IMAD.IADD R40, R42, 0x1, R3 ;  /* 0x000000012a287824 */ /* 0x000fcc00078e0203 */
        /* <DEDUP_REMOVED lines=11> */
.L_x_127:
[----:B------:R-:W-:Y:S05]  /*0f80*/  @!P0 BRA `(.L_x_99) ;  /* 0x0000000000748947 */ /* 0x000fea0003800000 */
[----:B------:R-:W-:-:S07]  /*0f90*/  IMAD.MOV.U32 R3, RZ, RZ, 0x3b8 ;  /* 0x000003b8ff037424 */ /* 0x000fce00078e00ff */
.L_x_101:
[----:B------:R-:W-:Y:S02]  /*0fa0*/  VIADD R27, R3, 0x1 ;  /* 0x00000001031b7836 */ /* 0x000fe40000000000 */
[----:B------:R-:W-:Y:S02]  /*0fb0*/  IMAD R42, R42, 0x41a7, RZ ;  /* 0x000041a72a2a7824 */ /* 0x000fe400078e02ff */
[----:B------:R-:W0:Y:S01]  /*0fc0*/  I2F.U32.RP R22, R27 ;  /* 0x0000001b00167306 */ /* 0x000e220000209000 */
[----:B------:R-:W-:Y:S01]  /*0fd0*/  IMAD.MOV R29, RZ, RZ, -R27 ;  /* 0x000000ffff1d7224 */ /* 0x000fe200078e0a1b */
[----:B------:R-:W-:Y:S02]  /*0fe0*/  ISETP.NE.U32.AND P2, PT, R27, RZ, PT ;  /* 0x000000ff1b00720c */ /* 0x000fe40003f45070 */
[----:B------:R-:W-:-:S04]  /*0ff0*/  LOP3.LUT R42, R42, 0x7fffffff, RZ, 0xc0, !PT ;  /* 0x7fffffff2a2a7812 */ /* 0x000fc800078ec0ff */
[----:B0-----:R-:W0:Y:S02]  /*1000*/  MUFU.RCP R22, R22 ;  /* 0x0000001600167308 */ /* 0x001e240000001000 */
[----:B0-----:R-:W-:-:S06]  /*1010*/  VIADD R20, R22, 0xffffffe ;  /* 0x0ffffffe16147836 */ /* 0x001fcc0000000000 */
[----:B------:R0:W1:Y:S02]  /*1020*/  F2I.FTZ.U32.TRUNC.NTZ R21, R20 ;  /* 0x0000001400157305 */ /* 0x000064000021f000 */
[----:B0-----:R-:W-:Y:S02]  /*1030*/  IMAD.MOV.U32 R20, RZ, RZ, RZ ;  /* 0x000000ffff147224 */ /* 0x001fe400078e00ff */
[----:B-1----:R-:W-:-:S04]  /*1040*/  IMAD R29, R29, R21, RZ ;  /* 0x000000151d1d7224 */ /* 0x002fc800078e02ff */
[----:B------:R-:W-:-:S06]  /*1050*/  IMAD.HI.U32 R21, R21, R29, R20 ;  /* 0x0000001d15157227 */ /* 0x000fcc00078e0014 */
[----:B------:R-:W-:-:S04]  /*1060*/  IMAD.HI.U32 R21, R21, R42, RZ ;  /* 0x0000002a15157227 */ /* 0x000fc800078e00ff */
[----:B------:R-:W-:-:S04]  /*1070*/  IMAD.MOV R21, RZ, RZ, -R21 ;  /* 0x000000ffff157224 */ /* 0x000fc800078e0a15 */
[----:B------:R-:W-:-:S05]  /*1080*/  IMAD R22, R27, R21, R42 ;  /* 0x000000151b167224 */ /* 0x000fca00078e022a */
[----:B------:R-:W-:-:S13]  /*1090*/  ISETP.GE.U32.AND P0, PT, R22, R27, PT ;  /* 0x0000001b1600720c */ /* 0x000fda0003f06070 */
[----:B------:R-:W-:-:S05]  /*10a0*/  @P0 IMAD.IADD R22, R22, 0x1, -R27 ;  /* 0x0000000116160824 */ /* 0x000fca00078e0a1b */
[----:B------:R-:W-:-:S13]  /*10b0*/  ISETP.GE.U32.AND P0, PT, R22, R27, PT ;  /* 0x0000001b1600720c */ /* 0x000fda0003f06070 */
[----:B------:R-:W-:Y:S01]  /*10c0*/  @P0 IMAD.IADD R22, R22, 0x1, -R27 ;  /* 0x0000000116160824 */ /* 0x000fe200078e0a1b */
[----:B------:R-:W-:-:S04]  /*10d0*/  @!P2 LOP3.LUT R22, RZ, R27, RZ, 0x33, !PT ;  /* 0x0000001bff16a212 */ /* 0x000fc800078e33ff */
[----:B------:R-:W-:Y:S05]  /*10e0*/  NANOSLEEP R22 ;  /* 0x000000160000735d */ /* 0x000fea0003800000 */
[----:B------:R-:W2:Y:S01]  /*10f0*/  LD.E.64.STRONG.GPU R26, desc[UR8][R16.64+0x100] ;  /* 0x00010008101a7980 */ /* 0x000ea2000c10fb00 */
[----:B------:R-:W-:Y:S01]  /*1100*/  UMOV UR5, 0xffffffff ;  /* 0xffffffff00057882 */ /* 0x000fe20000000000 */
[----:B------:R-:W-:Y:S02]  /*1110*/  SHF.R.U32.HI R3, RZ, 0x1, R3 ;  /* 0x00000001ff037819 */ /* 0x000fe40000011603 */
[----:B--2---:R-:W-:Y:S01]  /*1120*/  ISETP.NE.AND P0, PT, R26, 0x63, PT ;  /* 0x000000631a00780c */ /* 0x004fe20003f05270 */
[----:B------:R-:W-:-:S12]  /*1130*/  BRA.DIV UR5, `(.L_x_100) ;  /* 0x0000003605187947 */ /* 0x000fd8000b800000 */
[----:B------:R-:W-:-:S13]  /*1140*/  VOTE.ANY P0, !P0 ;  /* 0x0000000000ff7806 */ /* 0x000fda0004000100 */
.L_x_130:
[----:B------:R-:W-:Y:S05]  /*1150*/  @P0 BRA `(.L_x_101) ;  /* 0xfffffffc00900947 */ /* 0x000fea000383ffff */
.L_x_99:
[----:B------:R-:W-:Y:S01]  /*1160*/  UMOV UR5, 0xffffffff ;  /* 0xffffffff00057882 */ /* 0x000fe20000000000 */
[----:B------:R-:W-:Y:S02]  /*1170*/  ISETP.NE.AND P0, PT, R26, 0x65, PT ;  /* 0x000000651a00780c */ /* 0x000fe40003f05270 */
[----:B------:R-:W-:Y:S11]  /*1180*/  BRA.DIV UR5, `(.L_x_102) ;  /* 0x0000003605247947 */ /* 0x000ff6000b800000 */
[----:B------:R-:W0:Y:S01]  /*1190*/  S2R R30, SR_GEMASK ;  /* 0x00000000001e7919 */ /* 0x000e220000003c00 */
[----:B------:R-:W-:Y:S01]  /*11a0*/  VOTE.ANY R21, PT, !P0 ;  /* 0x0000000000157806 */ /* 0x000fe200040e0100 */
[C---:B------:R-:W-:Y:S02]  /*11b0*/  VIADD R41, R39.reuse, 0x2 ;  /* 0x0000000227297836 */ /* 0x040fe40000000000 */
[C---:B------:R-:W-:Y:S02]  /*11c0*/  VIADD R43, R39.reuse, 0x4 ;  /* 0x00000004272b7836 */ /* 0x040fe40000000000 */
[C---:B------:R-:W-:Y:S02]  /*11d0*/  VIADD R44, R39.reuse, 0x8 ;  /* 0x00000008272c7836 */ /* 0x040fe40000000000 */
[----:B------:R-:W-:Y:S01]  /*11e0*/  VIADD R45, R39, 0x10 ;  /* 0x00000010272d7836 */ /* 0x000fe20000000000 */
[----:B0-----:R-:W-:-:S05]  /*11f0*/  LOP3.LUT R21, R21, 0x80000000, R30, 0xec, !PT ;  /* 0x8000000015157812 */ /* 0x001fca00078eec1e */
[----:B------:R-:W-:-:S05]  /*1200*/  VIADD R16, R21, 0xffffffff ;  /* 0xffffffff15107836 */ /* 0x000fca0000000000 */
[----:B------:R-:W-:-:S04]  /*1210*/  LOP3.LUT R16, R21, R16, RZ, 0xc, !PT ;  /* 0x0000001015107212 */ /* 0x000fc800078e0cff */
[----:B------:R0:W1:Y:S02]  /*1220*/  POPC R20, R16 ;  /* 0x0000001000147309 */ /* 0x0000640000000000 */
[----:B0-----:R-:W0:Y:S01]  /*1230*/  LDC.64 R16, c[0x0][0x390] ;  /* 0x0000e400ff107b82 */ /* 0x001e220000000a00 */
[----:B-1----:R-:W1:Y:S01]  /*1240*/  SHFL.DOWN PT, R22, R27, 0x1, R20 ;  /* 0x082000001b167989 */ /* 0x002e6200000e0014 */
[-C--:B------:R-:W-:Y:S02]  /*1250*/  ISETP.GE.AND P0, PT, R39, R20.reuse, PT ;  /* 0x000000142700720c */ /* 0x080fe40003f06270 */
[----:B------:R-:W-:Y:S02]  /*1260*/  ISETP.GT.AND P2, PT, R45, R20, PT ;  /* 0x000000142d00720c */ /* 0x000fe40003f44270 */
[----:B0-----:R-:W-:Y:S02]  /*1270*/  IADD3 R28, P3, PT, R16, 0x100, RZ ;  /* 0x00000100101c7810 */ /* 0x001fe40007f7e0ff */
[----:B-1----:R-:W-:-:S02]  /*1280*/  SEL R22, R22, RZ, !P0 ;  /* 0x000000ff16167207 */ /* 0x002fc40004000000 */
[----:B------:R-:W-:-:S03]  /*1290*/  ISETP.GT.AND P0, PT, R41, R20, PT ;  /* 0x000000142900720c */ /* 0x000fc60003f04270 */
[----:B------:R-:W-:-:S05]  /*12a0*/  IMAD.IADD R3, R22, 0x1, R27 ;  /* 0x0000000116037824 */ /* 0x000fca00078e021b */
[----:B------:R-:W0:Y:S02]  /*12b0*/  SHFL.DOWN PT, R22, R3, 0x2, R20 ;  /* 0x0840000003167989 */ /* 0x000e2400000e0014 */
[----:B0-----:R-:W-:Y:S02]  /*12c0*/  SEL R22, R22, RZ, !P0 ;  /* 0x000000ff16167207 */ /* 0x001fe40004000000 */
[----:B------:R-:W-:-:S03]  /*12d0*/  ISETP.GT.AND P0, PT, R43, R20, PT ;  /* 0x000000142b00720c */ /* 0x000fc60003f04270 */
[----:B------:R-:W-:Y:S02]  /*12e0*/  IMAD.IADD R29, R3, 0x1, R22 ;  /* 0x00000001031d7824 */ /* 0x000fe400078e0216 */
[----:B------:R-:W-:-:S03]  /*12f0*/  IMAD.X R3, RZ, RZ, R17, P3 ;  /* 0x000000ffff037224 */ /* 0x000fc600018e0611 */
        /* <DEDUP_REMOVED lines=10> */
[----:B0-----:R-:W-:-:S05]  /*13a0*/  SEL R22, R22, RZ, !P2 ;  /* 0x000000ff16167207 */ /* 0x001fca0005000000 */
[----:B------:R-:W-:-:S07]  /*13b0*/  IMAD.IADD R46, R47, 0x1, R22 ;  /* 0x000000012f2e7824 */ /* 0x000fce00078e0216 */
.L_x_139:
[----:B------:R-:W-:Y:S05]  /*13c0*/  @!P0 BRA `(.L_x_103) ;  /* 0x0000000400248947 */ /* 0x000fea0003800000 */
[----:B------:R-:W-:-:S07]  /*13d0*/  IMAD.MOV.U32 R29, RZ, RZ, 0x3b8 ;  /* 0x000003b8ff1d7424 */ /* 0x000fce00078e00ff */
.L_x_109:
[----:B------:R-:W-:Y:S02]  /*13e0*/  IMAD.MOV.U32 R16, RZ, RZ, R28 ;  /* 0x000000ffff107224 */ /* 0x000fe400078e001c */
[----:B------:R-:W-:Y:S02]  /*13f0*/  IMAD.MOV.U32 R17, RZ, RZ, R3 ;  /* 0x000000ffff117224 */ /* 0x000fe400078e0003 */
        /* <DEDUP_REMOVED lines=8> */
.L_x_142:
[----:B------:R-:W-:Y:S05]  /*1480*/  @!P0 BRA `(.L_x_105) ;  /* 0x0000000000748947 */ /* 0x000fea0003800000 */
[----:B------:R-:W-:-:S07]  /*1490*/  IMAD.MOV.U32 R22, RZ, RZ, R29 ;  /* 0x000000ffff167224 */ /* 0x000fce00078e001d */
.L_x_107:
        /* <DEDUP_REMOVED lines=27> */
.L_x_145:
[----:B------:R-:W-:Y:S05]  /*1650*/  @P0 BRA `(.L_x_107) ;  /* 0xfffffffc00900947 */ /* 0x000fea000383ffff */
.L_x_105:
[----:B------:R-:W-:Y:S01]  /*1660*/  UMOV UR5, 0xffffffff ;  /* 0xffffffff00057882 */ /* 0x000fe20000000000 */
[----:B------:R-:W-:Y:S02]  /*1670*/  ISETP.NE.AND P0, PT, R26, 0x65, PT ;  /* 0x000000651a00780c */ /* 0x000fe40003f05270 */
[----:B------:R-:W-:Y:S11]  /*1680*/  BRA.DIV UR5, `(.L_x_108) ;  /* 0x0000003605287947 */ /* 0x000ff6000b800000 */
[----:B------:R-:W-:Y:S01]  /*1690*/  VOTE.ANY R21, PT, !P0 ;  /* 0x0000000000157806 */ /* 0x000fe200040e0100 */
[----:B------:R-:W-:-:S03]  /*16a0*/  VIADD R40, R40, 0xffffffe0 ;  /* 0xffffffe028287836 */ /* 0x000fc60000000000 */
[----:B------:R-:W-:-:S05]  /*16b0*/  LOP3.LUT R21, R21, 0x80000000, R30, 0xec, !PT ;  /* 0x8000000015157812 */ /* 0x000fca00078eec1e */
        /* <DEDUP_REMOVED lines=25> */
.L_x_154:
[----:B------:R-:W-:Y:S05]  /*1850*/  @P0 BRA `(.L_x_109) ;  /* 0xfffffff800e00947 */ /* 0x000fea000383ffff */
.L_x_103:
        /* <DEDUP_REMOVED lines=8> */
[----:B0-----:R-:W-:-:S05]  /*18e0*/  @!P1 LEA R3, R16, R3, 0x18 ;  /* 0x0000000310039211 */ /* 0x001fca00078ec0ff */
[----:B------:R1:W-:Y:S04]  /*18f0*/  @!P1 STS [R3+0x8], R31 ;  /* 0x0000081f03009388 */ /* 0x0003e80000000800 */
[----:B------:R1:W-:Y:S01]  /*1900*/  @!P1 STS [R3+0x4], R46 ;  /* 0x0000042e03009388 */ /* 0x0003e20000000800 */
[----:B--2---:R-:W-:Y:S01]  /*1910*/  @!P0 LEA R17, R20, R17, 0x18 ;  /* 0x0000001114118211 */ /* 0x004fe200078ec0ff */
[----:B------:R-:W-:Y:S02]  /*1920*/  IMAD.MOV.U32 R20, RZ, RZ, R23 ;  /* 0x000000ffff147224 */ /* 0x000fe400078e0017 */
[----:B------:R-:W-:Y:S02]  /*1930*/  @!P0 IMAD.MOV.U32 R20, RZ, RZ, R46 ;  /* 0x000000ffff148224 */ /* 0x000fe400078e002e */
[----:B------:R1:W-:Y:S05]  /*1940*/  @!P0 STS [R17+0x4c], R46 ;  /* 0x00004c2e11008388 */ /* 0x0003ea0000000800 */
.L_x_97:
[----:B------:R-:W-:Y:S05]  /*1950*/  WARPSYNC.ALL ;  /* 0x0000000000007948 */ /* 0x000fea0003800000 */
[----:B------:R-:W0:Y:S08]  /*1960*/  S2UR UR6, SR_CgaCtaId ;  /* 0x00000000000679c3 */ /* 0x000e300000008800 */
[----:B------:R-:W-:Y:S06]  /*1970*/  BAR.SYNC.DEFER_BLOCKING 0x0 ;  /* 0x0000000000007b1d */ /* 0x000fec0000010000 */
[----:B------:R-:W-:Y:S01]  /*1980*/  UMOV UR5, 0x400 ;  /* 0x0000040000057882 */ /* 0x000fe20000000000 */
[----:B------:R-:W2:Y:S01]  /*1990*/  S2R R16, SR_TID.X ;  /* 0x0000000000107919 */ /* 0x000ea20000002100 */
[----:B0-----:R-:W-:-:S09]  /*19a0*/  ULEA UR5, UR6, UR5, 0x18 ;  /* 0x0000000506057291 */ /* 0x001fd2000f8ec0ff */
[----:B-1----:R-:W0:Y:S01]  /*19b0*/  LDS R3, [UR5+0x4c] ;  /* 0x00004c05ff037984 */ /* 0x002e220008000800 */
[----:B--2---:R-:W-:-:S04]  /*19c0*/  ISETP.NE.AND P0, PT, R16, RZ, PT ;  /* 0x000000ff1000720c */ /* 0x004fc80003f05270 */
[----:B0-----:R-:W-:-:S05]  /*19d0*/  SEL R3, R3, RZ, P0 ;  /* 0x000000ff03037207 */ /* 0x001fca0000000000 */
[----:B------:R-:W-:-:S07]  /*19e0*/  IMAD.IADD R44, R3, 0x1, R20 ;  /* 0x00000001032c7824 */ /* 0x000fce00078e0214 */
.L_x_96:
[----:B------:R-:W-:Y:S05]  /*19f0*/  BSYNC.RECONVERGENT B0 ;  /* 0x0000000000007941 */ /* 0x000fea0003800200 */
.L_x_94:
[----:B------:R-:W-:Y:S01]  /*1a00*/  IMAD.IADD R45, R36, 0x1, R44 ;  /* 0x00000001242d7824 */ /* 0x000fe200078e022c */
[----:B------:R-:W1:Y:S01]  /*1a10*/  S2R R3, SR_TID.X ;  /* 0x0000000000037919 */ /* 0x000e620000002100 */
[----:B------:R-:W2:Y:S01]  /*1a20*/  S2UR UR6, SR_CgaCtaId ;  /* 0x00000000000679c3 */ /* 0x000ea20000008800 */
[----:B------:R-:W-:Y:S01]  /*1a30*/  UMOV UR5, 0x400 ;  /* 0x0000040000057882 */ /* 0x000fe20000000000 */
[----:B0-----:R-:W-:Y:S01]  /*1a40*/  IMAD.IADD R16, R37, 0x1, R45 ;  /* 0x0000000125107824 */ /* 0x001fe200078e022d */
[----:B------:R-:W0:Y:S03]  /*1a50*/  S2R R24, SR_LANEID ;  /* 0x0000000000187919 */ /* 0x000e260000000000 */
[----:B------:R-:W-:Y:S02]  /*1a60*/  IMAD.IADD R17, R34, 0x1, R16 ;  /* 0x0000000122117824 */ /* 0x000fe400078e0210 */
[----:B------:R-:W-:Y:S02]  /*1a70*/  BAR.SYNC.DEFER_BLOCKING 0x0 ;  /* 0x0000000000007b1d */ /* 0x000fe40000010000 */
[----:B------:R-:W-:-:S04]  /*1a80*/  IMAD.IADD R22, R35, 0x1, R17 ;  /* 0x0000000123167824 */ /* 0x000fc800078e0211 */
[----:B------:R-:W-:-:S04]  /*1a90*/  IMAD.IADD R23, R32, 0x1, R22 ;  /* 0x0000000120177824 */ /* 0x000fc800078e0216 */
[----:B------:R-:W-:-:S04]  /*1aa0*/  IMAD.IADD R20, R33, 0x1, R23 ;  /* 0x0000000121147824 */ /* 0x000fc800078e0217 */
[----:B------:R-:W-:Y:S01]  /*1ab0*/  IMAD.IADD R21, R18, 0x1, R20 ;  /* 0x0000000112157824 */ /* 0x000fe200078e0214 */
[----:B--2---:R-:W-:-:S03]  /*1ac0*/  ULEA UR5, UR6, UR5, 0x18 ;  /* 0x0000000506057291 */ /* 0x004fc6000f8ec0ff */
[----:B------:R-:W-:Y:S01]  /*1ad0*/  IMAD.IADD R18, R19, 0x1, R21 ;  /* 0x0000000113127824 */ /* 0x000fe200078e0215 */
[----:B------:R-:W2:Y:S03]  /*1ae0*/  LDCU.64 UR6, c[0x0][0x388] ;  /* 0x00007100ff0677ac */ /* 0x000ea60008000a00 */
[----:B------:R-:W-:Y:S01]  /*1af0*/  IMAD.IADD R19, R14, 0x1, R18 ;  /* 0x000000010e137824 */ /* 0x000fe200078e0212 */
[----:B-1----:R-:W-:-:S03]  /*1b00*/  SHF.R.U32.HI R3, RZ, 0x5, R3 ;  /* 0x00000005ff037819 */ /* 0x002fc60000011603 */
[----:B------:R-:W-:Y:S02]  /*1b10*/  IMAD.IADD R14, R15, 0x1, R19 ;  /* 0x000000010f0e7824 */ /* 0x000fe400078e0213 */
[----:B0-----:R-:W-:Y:S02]  /*1b20*/  IMAD R3, R3, 0x2c0, R24 ;  /* 0x000002c003037824 */ /* 0x001fe400078e0218 */
[----:B------:R-:W-:-:S03]  /*1b30*/  IMAD.IADD R15, R12, 0x1, R14 ;  /* 0x000000010c0f7824 */ /* 0x000fc600078e020e */
[----:B------:R-:W-:Y:S01]  /*1b40*/  LEA R49, R3, UR5, 0x2 ;  /* 0x0000000503317c11 */ /* 0x000fe2000f8e10ff */
[----:B------:R-:W-:Y:S01]  /*1b50*/  IMAD.IADD R12, R13, 0x1, R15 ;  /* 0x000000010d0c7824 */ /* 0x000fe200078e020f */
[----:B--2---:R-:W-:-:S03]  /*1b60*/  IADD3 R38, P0, PT, R38, UR6, RZ ;  /* 0x0000000626267c10 */ /* 0x004fc6000ff1e0ff */
[----:B------:R-:W-:Y:S02]  /*1b70*/  IMAD.IADD R13, R10, 0x1, R12 ;  /* 0x000000010a0d7824 */ /* 0x000fe400078e020c */
[----:B------:R-:W-:Y:S01]  /*1b80*/  IMAD R24, R24, 0x54, R49 ;  /* 0x0000005418187824 */ /* 0x000fe200078e0231 */
[----:B------:R-:W-:Y:S01]  /*1b90*/  IADD3.X R39, PT, PT, R0, UR7, RZ, P0, !PT ;  /* 0x0000000700277c10 */ /* 0x000fe200087fe4ff */
[----:B------:R-:W-:-:S03]  /*1ba0*/  IMAD.IADD R10, R11, 0x1, R13 ;  /* 0x000000010b0a7824 */ /* 0x000fc600078e020d */
[----:B------:R-:W-:Y:S01]  /*1bb0*/  STS.64 [R24], R44 ;  /* 0x0000002c18007388 */ /* 0x000fe20000000a00 */
[----:B------:R-:W-:-:S03]  /*1bc0*/  IMAD.IADD R11, R8, 0x1, R10 ;  /* 0x00000001080b7824 */ /* 0x000fc600078e020a */
[----:B------:R-:W-:Y:S01]  /*1bd0*/  STS.64 [R24+0x8], R16 ;  /* 0x0000081018007388 */ /* 0x000fe20000000a00 */
        /* <DEDUP_REMOVED lines=11> */
[----:B------:R-:W-:Y:S04]  /*1c90*/  STS.64 [R24+0x38], R10 ;  /* 0x0000380a18007388 */ /* 0x000fe80000000a00 */
[----:B------:R-:W-:Y:S04]  /*1ca0*/  STS.64 [R24+0x40], R8 ;  /* 0x0000400818007388 */ /* 0x000fe80000000a00 */
[----:B------:R-:W-:Y:S04]  /*1cb0*/  STS.64 [R24+0x48], R6 ;  /* 0x0000480618007388 */ /* 0x000fe80000000a00 */
[----:B------:R-:W-:Y:S01]  /*1cc0*/  STS.64 [R24+0x50], R4 ;  /* 0x0000500418007388 */ /* 0x000fe20000000a00 */
[----:B------:R-:W-:-:S03]  /*1cd0*/  NOP ;  /* 0x0000000000007918 */ /* 0x000fc60000000000 */
[----:B------:R-:W0:Y:S04]  /*1ce0*/  LDS R3, [R49] ;  /* 0x0000000031037984 */ /* 0x000e280000000800 */
[----:B------:R-:W1:Y:S04]  /*1cf0*/  LDS R17, [R49+0x80] ;  /* 0x0000800031117984 */ /* 0x000e680000000800 */
        /* <DEDUP_REMOVED lines=43> */
.L_x_93:
[----:B------:R-:W-:-:S13]  /*1fb0*/  ISETP.NE.AND P0, PT, R0, RZ, PT ;  /* 0x000000ff0000720c */ /* 0x000fda0003f05270 */
[----:B------:R-:W-:Y:S05]  /*1fc0*/  @!P0 EXIT ;  /* 0x000000000000894d */ /* 0x000fea0003800000 */
[----:B------:R-:W0:Y:S02]  /*1fd0*/  LDC.64 R4, c[0x0][0x380] ;  /* 0x0000e000ff047b82 */ /* 0x000e240000000a00 */
[----:B0-----:R-:W-:-:S05]  /*1fe0*/  IMAD.WIDE.U32 R4, R7, 0x4, R4 ;  /* 0x0000000407047825 */ /* 0x001fca00078e0004 */
[----:B------:R0:W2:Y:S01]  /*1ff0*/  LDG.E R6, desc[UR8][R4.64] ;  /* 0x0000000804067981 */ /* 0x0000a2000c1e1900 */
[----:B------:R-:W3:Y:S02]  /*2000*/  S2R R2, SR_TID.X ;  /* 0x0000000000027919 */ /* 0x000ee40000002100 */
[C---:B---3--:R-:W-:Y:S02]  /*2010*/  LOP3.LUT R3, R2.reuse, 0x1f, RZ, 0xc0, !PT ;  /* 0x0000001f02037812 */ /* 0x048fe400078ec0ff */
[----:B------:R-:W-:-:S05]  /*2020*/  LOP3.LUT R8, R2, 0x3e0, RZ, 0xc0, !PT ;  /* 0x000003e002087812 */ /* 0x000fca00078ec0ff */
[----:B------:R-:W-:-:S04]  /*2030*/  IMAD R3, R8, 0x16, R3 ;  /* 0x0000001608037824 */ /* 0x000fc800078e0203 */
[C---:B------:R-:W-:Y:S01]  /*2040*/  VIADD R7, R3.reuse, 0x20 ;  /* 0x0000002003077836 */ /* 0x040fe20000000000 */
[C---:B------:R-:W-:Y:S01]  /*2050*/  ISETP.GE.U32.AND P6, PT, R3.reuse, R0, PT ;  /* 0x000000000300720c */ /* 0x040fe20003fc6070 */
[C---:B------:R-:W-:Y:S01]  /*2060*/  VIADD R9, R3.reuse, 0x40 ;  /* 0x0000004003097836 */ /* 0x040fe20000000000 */
[C---:B0-----:R-:W-:Y:S01]  /*2070*/  LEA R4, P1, R3.reuse, R4, 0x2 ;  /* 0x0000000403047211 */ /* 0x041fe200078210ff */
[----:B------:R-:W-:Y:S01]  /*2080*/  VIADD R11, R3, 0x60 ;  /* 0x00000060030b7836 */ /* 0x000fe20000000000 */
[-C--:B------:R-:W-:Y:S01]  /*2090*/  ISETP.GE.U32.AND P5, PT, R7, R0.reuse, PT ;  /* 0x000000000700720c */ /* 0x080fe20003fa6070 */
[----:B------:R-:W-:Y:S01]  /*20a0*/  VIADD R7, R3, 0x80 ;  /* 0x0000008003077836 */ /* 0x000fe20000000000 */
[-C--:B------:R-:W-:Y:S01]  /*20b0*/  ISETP.GE.U32.AND P0, PT, R9, R0.reuse, PT ;  /* 0x000000000900720c */ /* 0x080fe20003f06070 */
[----:B------:R-:W-:Y:S01]  /*20c0*/  IMAD.X R5, RZ, RZ, R5, P1 ;  /* 0x000000ffff057224 */ /* 0x000fe200008e0605 */
[-C--:B------:R-:W-:Y:S01]  /*20d0*/  ISETP.GE.U32.AND P4, PT, R11, R0.reuse, PT ;  /* 0x000000000b00720c */ /* 0x080fe20003f86070 */
[----:B------:R-:W-:Y:S01]  /*20e0*/  VIADD R9, R3, 0xa0 ;  /* 0x000000a003097836 */ /* 0x000fe20000000000 */
[----:B------:R-:W-:Y:S01]  /*20f0*/  ISETP.GE.U32.AND P3, PT, R7, R0, PT ;  /* 0x000000000700720c */ /* 0x000fe20003f66070 */
[----:B------:R-:W-:-:S03]  /*2100*/  VIADD R7, R3, 0xc0 ;  /* 0x000000c003077836 */ /* 0x000fc60000000000 */
[-C--:B------:R-:W-:Y:S01]  /*2110*/  ISETP.GE.U32.AND P2, PT, R9, R0.reuse, PT ;  /* 0x000000000900720c */ /* 0x080fe20003f46070 */
[----:B------:R-:W-:Y:S01]  /*2120*/  VIADD R9, R3, 0x100 ;  /* 0x0000010003097836 */ /* 0x000fe20000000000 */
[-C--:B------:R-:W-:Y:S01]  /*2130*/  ISETP.GE.U32.AND P1, PT, R7, R0.reuse, PT ;  /* 0x000000000700720c */ /* 0x080fe20003f26070 */
[C---:B------:R-:W-:Y:S02]  /*2140*/  VIADD R7, R3.reuse, 0xe0 ;  /* 0x000000e003077836 */ /* 0x040fe40000000000 */
[----:B------:R-:W-:Y:S02]  /*2150*/  VIADD R39, R3, 0x2a0 ;  /* 0x000002a003277836 */ /* 0x000fe40000000000 */
[----:B--2---:R-:W-:Y:S02]  /*2160*/  IMAD.MOV.U32 R16, RZ, RZ, R6 ;  /* 0x000000ffff107224 */ /* 0x004fe400078e0006 */
[----:B------:R-:W2:Y:S01]  /*2170*/  @!P6 LDG.E R6, desc[UR8][R4.64] ;  /* 0x000000080406e981 */ /* 0x000ea2000c1e1900 */
[----:B------:R-:W-:Y:S01]  /*2180*/  ISETP.GE.U32.AND P6, PT, R7, R0, PT ;  /* 0x000000000700720c */ /* 0x000fe20003fc6070 */
[----:B------:R-:W-:-:S02]  /*2190*/  IMAD.MOV.U32 R10, RZ, RZ, R16 ;  /* 0x000000ffff0a7224 */ /* 0x000fc400078e0010 */
[----:B------:R-:W-:Y:S02]  /*21a0*/  VIADD R7, R3, 0x120 ;  /* 0x0000012003077836 */ /* 0x000fe40000000000 */
[--C-:B------:R-:W-:Y:S02]  /*21b0*/  IMAD.MOV.U32 R12, RZ, RZ, R16.reuse ;  /* 0x000000ffff0c7224 */ /* 0x100fe400078e0010 */
[----:B------:R-:W3:Y:S01]  /*21c0*/  @!P0 LDG.E R10, desc[UR8][R4.64+0x100] ;  /* 0x00010008040a8981 */ /* 0x000ee2000c1e1900 */
[-C--:B------:R-:W-:Y:S01]  /*21d0*/  ISETP.GE.U32.AND P0, PT, R7, R0.reuse, PT ;  /* 0x000000000700720c */ /* 0x080fe20003f06070 */
[----:B------:R-:W-:Y:S02]  /*21e0*/  VIADD R7, R3, 0x140 ;  /* 0x0000014003077836 */ /* 0x000fe40000000000 */
[--C-:B------:R-:W-:Y:S01]  /*21f0*/  IMAD.MOV.U32 R8, RZ, RZ, R16.reuse ;  /* 0x000000ffff087224 */ /* 0x100fe200078e0010 */
[----:B------:R-:W4:Y:S01]  /*2200*/  @!P4 LDG.E R12, desc[UR8][R4.64+0x180] ;  /* 0x00018008040cc981 */ /* 0x000f22000c1e1900 */
[----:B------:R-:W-:Y:S01]  /*2210*/  IMAD.MOV.U32 R18, RZ, RZ, R16 ;  /* 0x000000ffff127224 */ /* 0x000fe200078e0010 */
[----:B------:R-:W-:Y:S01]  /*2220*/  ISETP.GE.U32.AND P4, PT, R7, R0, PT ;  /* 0x000000000700720c */ /* 0x000fe20003f86070 */
[----:B------:R-:W-:-:S02]  /*2230*/  VIADD R7, R3, 0x180 ;  /* 0x0000018003077836 */ /* 0x000fc40000000000 */
[----:B------:R-:W4:Y:S01]  /*2240*/  @!P5 LDG.E R8, desc[UR8][R4.64+0x80] ;  /* 0x000080080408d981 */ /* 0x000f22000c1e1900 */
[-C--:B------:R-:W-:Y:S01]  /*2250*/  ISETP.GE.U32.AND P5, PT, R9, R0.reuse, PT ;  /* 0x000000000900720c */ /* 0x080fe20003fa6070 */
[--C-:B------:R-:W-:Y:S02]  /*2260*/  IMAD.MOV.U32 R20, RZ, RZ, R16.reuse ;  /* 0x000000ffff147224 */ /* 0x100fe400078e0010 */
[----:B------:R-:W4:Y:S01]  /*2270*/  @!P2 LDG.E R18, desc[UR8][R4.64+0x280] ;  /* 0x000280080412a981 */ /* 0x000f22000c1e1900 */
[-C--:B------:R-:W-:Y:S01]  /*2280*/  ISETP.GE.U32.AND P2, PT, R7, R0.reuse, PT ;  /* 0x000000000700720c */ /* 0x080fe20003f46070 */
[C---:B------:R-:W-:Y:S02]  /*2290*/  VIADD R7, R3.reuse, 0x1a0 ;  /* 0x000001a003077836 */ /* 0x040fe40000000000 */
[--C-:B------:R-:W-:Y:S01]  /*22a0*/  IMAD.MOV.U32 R14, RZ, RZ, R16.reuse ;  /* 0x000000ffff0e7224 */ /* 0x100fe200078e0010 */
[----:B------:R-:W4:Y:S01]  /*22b0*/  @!P1 LDG.E R20, desc[UR8][R4.64+0x300] ;  /* 0x0003000804149981 */ /* 0x000f22000c1e1900 */
[----:B------:R-:W-:Y:S01]  /*22c0*/  VIADD R9, R3, 0x160 ;  /* 0x0000016003097836 */ /* 0x000fe20000000000 */
[----:B------:R-:W-:Y:S01]  /*22d0*/  ISETP.GE.U32.AND P1, PT, R7, R0, PT ;  /* 0x000000000700720c */ /* 0x000fe20003f26070 */
[----:B------:R-:W-:-:S02]  /*22e0*/  IMAD.MOV.U32 R24, RZ, RZ, R16 ;  /* 0x000000ffff187224 */ /* 0x000fc400078e0010 */
[----:B------:R-:W-:Y:S01]  /*22f0*/  VIADD R7, R3, 0x1e0 ;  /* 0x000001e003077836 */ /* 0x000fe20000000000 */
[----:B------:R-:W4:Y:S01]  /*2300*/  @!P3 LDG.E R14, desc[UR8][R4.64+0x200] ;  /* 0x00020008040eb981 */ /* 0x000f22000c1e1900 */
[--C-:B------:R-:W-:Y:S01]  /*2310*/  IMAD.MOV.U32 R22, RZ, RZ, R16.reuse ;  /* 0x000000ffff167224 */ /* 0x100fe200078e0010 */
[-C--:B------:R-:W-:Y:S01]  /*2320*/  ISETP.GE.U32.AND P3, PT, R9, R0.reuse, PT ;  /* 0x000000000900720c */ /* 0x080fe20003f66070 */
[----:B------:R-:W-:Y:S01]  /*2330*/  VIADD R9, R3, 0x1c0 ;  /* 0x000001c003097836 */ /* 0x000fe20000000000 */
[----:B------:R-:W4:Y:S01]  /*2340*/  @!P5 LDG.E R24, desc[UR8][R4.64+0x400] ;  /* 0x000400080418d981 */ /* 0x000f22000c1e1900 */
[--C-:B------:R-:W-:Y:S01]  /*2350*/  IMAD.MOV.U32 R26, RZ, RZ, R16.reuse ;  /* 0x000000ffff1a7224 */ /* 0x100fe200078e0010 */
[-C--:B------:R-:W-:Y:S01]  /*2360*/  ISETP.GE.U32.AND P5, PT, R7, R0.reuse, PT ;  /* 0x000000000700720c */ /* 0x080fe20003fa6070 */
[----:B------:R-:W-:Y:S01]  /*2370*/  VIADD R7, R3, 0x200 ;  /* 0x0000020003077836 */ /* 0x000fe20000000000 */
[----:B------:R-:W4:Y:S01]  /*2380*/  @!P6 LDG.E R22, desc[UR8][R4.64+0x380] ;  /* 0x000380080416e981 */ /* 0x000f22000c1e1900 */
[----:B------:R-:W-:Y:S01]  /*2390*/  ISETP.GE.U32.AND P6, PT, R9, R0, PT ;  /* 0x000000000900720c */ /* 0x000fe20003fc6070 */
[----:B------:R-:W-:-:S02]  /*23a0*/  IMAD.MOV.U32 R28, RZ, RZ, R16 ;  /* 0x000000ffff1c7224 */ /* 0x000fc400078e0010 */
[--C-:B------:R-:W-:Y:S01]  /*23b0*/  IMAD.MOV.U32 R30, RZ, RZ, R16.reuse ;  /* 0x000000ffff1e7224 */ /* 0x100fe200078e0010 */
[----:B------:R-:W4:Y:S01]  /*23c0*/  @!P0 LDG.E R26, desc[UR8][R4.64+0x480] ;  /* 0x00048008041a8981 */ /* 0x000f22000c1e1900 */
[-C--:B------:R-:W-:Y:S01]  /*23d0*/  ISETP.GE.U32.AND P0, PT, R7, R0.reuse, PT ;  /* 0x000000000700720c */ /* 0x080fe20003f06070 */
[C---:B------:R-:W-:Y:S02]  /*23e0*/  VIADD R9, R3.reuse, 0x220 ;  /* 0x0000022003097836 */ /* 0x040fe40000000000 */
[----:B------:R-:W-:Y:S01]  /*23f0*/  VIADD R7, R3, 0x240 ;  /* 0x0000024003077836 */ /* 0x000fe20000000000 */
[----:B------:R-:W4:Y:S01]  /*2400*/  @!P4 LDG.E R28, desc[UR8][R4.64+0x500] ;  /* 0x00050008041cc981 */ /* 0x000f22000c1e1900 */
[--C-:B------:R-:W-:Y:S01]  /*2410*/  IMAD.MOV.U32 R32, RZ, RZ, R16.reuse ;  /* 0x000000ffff207224 */ /* 0x100fe200078e0010 */
[-C--:B------:R-:W-:Y:S01]  /*2420*/  ISETP.GE.U32.AND P4, PT, R9, R0.reuse, PT ;  /* 0x000000000900720c */ /* 0x080fe20003f86070 */
[--C-:B------:R-:W-:Y:S01]  /*2430*/  IMAD.MOV.U32 R34, RZ, RZ, R16.reuse ;  /* 0x000000ffff227224 */ /* 0x100fe200078e0010 */
[----:B------:R-:W4:Y:S01]  /*2440*/  @!P3 LDG.E R30, desc[UR8][R4.64+0x580] ;  /* 0x00058008041eb981 */ /* 0x000f22000c1e1900 */
[----:B------:R-:W-:Y:S01]  /*2450*/  IMAD.MOV.U32 R36, RZ, RZ, R16 ;  /* 0x000000ffff247224 */ /* 0x000fe200078e0010 */
[----:B------:R-:W-:Y:S01]  /*2460*/  ISETP.GE.U32.AND P3, PT, R7, R0, PT ;  /* 0x000000000700720c */ /* 0x000fe20003f66070 */
[C---:B------:R-:W-:Y:S01]  /*2470*/  VIADD R7, R3.reuse, 0x260 ;  /* 0x0000026003077836 */ /* 0x040fe20000000000 */
[----:B------:R-:W4:Y:S01]  /*2480*/  @!P2 LDG.E R32, desc[UR8][R4.64+0x600] ;  /* 0x000600080420a981 */ /* 0x000f22000c1e1900 */
[----:B------:R-:W-:-:S03]  /*2490*/  VIADD R9, R3, 0x280 ;  /* 0x0000028003097836 */ /* 0x000fc60000000000 */
[----:B------:R-:W4:Y:S01]  /*24a0*/  @!P1 LDG.E R34, desc[UR8][R4.64+0x680] ;  /* 0x0006800804229981 */ /* 0x000f22000c1e1900 */
[-C--:B------:R-:W-:Y:S02]  /*24b0*/  ISETP.GE.U32.AND P2, PT, R7, R0.reuse, PT ;  /* 0x000000000700720c */ /* 0x080fe40003f46070 */
[-C--:B------:R-:W-:Y:S01]  /*24c0*/  ISETP.GE.U32.AND P1, PT, R9, R0.reuse, PT ;  /* 0x000000000900720c */ /* 0x080fe20003f26070 */
[----:B------:R-:W4:Y:S01]  /*24d0*/  @!P6 LDG.E R36, desc[UR8][R4.64+0x700] ;  /* 0x000700080424e981 */ /* 0x000f22000c1e1900 */
[----:B------:R-:W-:Y:S01]  /*24e0*/  ISETP.GE.U32.AND P6, PT, R39, R0, PT ;  /* 0x000000002700720c */ /* 0x000fe20003fc6070 */
[--C-:B------:R-:W-:Y:S02]  /*24f0*/  IMAD.MOV.U32 R46, RZ, RZ, R16.reuse ;  /* 0x000000ffff2e7224 */ /* 0x100fe400078e0010 */
[--C-:B------:R-:W-:Y:S02]  /*2500*/  IMAD.MOV.U32 R48, RZ, RZ, R16.reuse ;  /* 0x000000ffff307224 */ /* 0x100fe400078e0010 */
[----:B------:R-:W-:-:S02]  /*2510*/  IMAD.MOV.U32 R50, RZ, RZ, R16 ;  /* 0x000000ffff327224 */ /* 0x000fc400078e0010 */
        /* <DEDUP_REMOVED lines=13> */
[----:B------:R-:W-:Y:S01]  /*25f0*/  UMOV UR4, 0x400 ;  /* 0x0000040000047882 */ /* 0x000fe20000000000 */
[----:B------:R-:W-:Y:S01]  /*2600*/  ISETP.NE.AND P0, PT, R42, RZ, PT ;  /* 0x000000ff2a00720c */ /* 0x000fe20003f05270 */
[----:B-1----:R-:W-:-:S02]  /*2610*/  ULEA UR4, UR5, UR4, 0x18 ;  /* 0x0000000405047291 */ /* 0x002fc4000f8ec0ff */
[----:B0-----:R-:W-:-:S05]  /*2620*/  IMAD R41, R43, 0x2c0, R38 ;  /* 0x000002c02b297824 */ /* 0x001fca00078e0226 */
        /* <DEDUP_REMOVED lines=39> */
[----:B------:R-:W-:Y:S02]  /*28a0*/  ISETP.NE.AND P1, PT, R38, 0x1f, PT ;  /* 0x0000001f2600780c */ /* 0x000fe40003f25270 */
[----:B---3--:R-:W-:Y:S02]  /*28b0*/  IADD3 R16, PT, PT, R8, R7, R16 ;  /* 0x0000000708107210 */ /* 0x008fe40007ffe010 */
[----:B------:R-:W-:Y:S02]  /*28c0*/  ISETP.NE.AND P2, PT, R43, 0xb, PT ;  /* 0x0000000b2b00780c */ /* 0x000fe40003f45270 */
        /* <DEDUP_REMOVED lines=52> */
[----:B------:R-:W-:Y:S02]  /*2c10*/  ISETP.NE.AND P1, PT, R38, RZ, PT ;  /* 0x000000ff2600720c */ /* 0x000fe40003f25270 */
[----:B------:R-:W-:Y:S01]  /*2c20*/  SEL R16, R25, R16, !P0 ;  /* 0x0000001019107207 */ /* 0x000fe20004000000 */
[----:B------:R-:W-:Y:S01]  /*2c30*/  @!P2 IMAD.IADD R16, R26, 0x1, R25 ;  /* 0x000000011a10a824 */ /* 0x000fe200078e0219 */
[----:B------:R-:W-:-:S02]  /*2c40*/  ISETP.GE.U32.AND P0, PT, R2, 0x20, PT ;  /* 0x000000200200780c */ /* 0x000fc40003f06070 */
[----:B------:R-:W-:Y:S02]  /*2c50*/  SEL R37, R37, RZ, P1 ;  /* 0x000000ff25257207 */ /* 0x000fe40000800000 */
[----:B------:R-:W-:-:S04]  /*2c60*/  SEL R17, R16, RZ, P0 ;  /* 0x000000ff10117207 */ /* 0x000fc80000000000 */
[----:B-----5:R-:W-:Y:S01]  /*2c70*/  IADD3 R44, PT, PT, R17, R37, R44 ;  /* 0x00000025112c7210 */ /* 0x020fe20007ffe02c */
[----:B------:R-:W-:Y:S06]  /*2c80*/  BRA `(.L_x_111) ;  /* 0x0000000c00e87947 */ /* 0x000fec0003800000 */
.L_x_110:
[----:B0-2---:R-:W-:Y:S02]  /*2c90*/  IADD3 R16, PT, PT, R6, R5, R4 ;  /* 0x0000000506107210 */ /* 0x005fe40007ffe004 */
[----:B------:R-:W-:Y:S02]  /*2ca0*/  ISETP.NE.AND P1, PT, R38, 0x1f, PT ;  /* 0x0000001f2600780c */ /* 0x000fe40003f25270 */
        /* <DEDUP_REMOVED lines=52> */
[----:B------:R-:W-:Y:S01]  /*2ff0*/  SEL R16, R23, R16, !P0 ;  /* 0x0000001017107207 */ /* 0x000fe20004000000 */
[----:B------:R-:W-:Y:S01]  /*3000*/  IMAD.IADD R23, R44, 0x1, -R37 ;  /* 0x000000012c177824 */ /* 0x000fe200078e0a25 */
[C---:B------:R-:W-:Y:S02]  /*3010*/  ISETP.NE.AND P0, PT, R43.reuse, 0xa, PT ;  /* 0x0000000a2b00780c */ /* 0x040fe40003f05270 */
[----:B------:R-:W-:Y:S02]  /*3020*/  SEL R16, R24, R16, !P1 ;  /* 0x0000001018107207 */ /* 0x000fe40004800000 */
[----:B------:R-:W-:Y:S02]  /*3030*/  ISETP.NE.AND P1, PT, R43, 0xb, PT ;  /* 0x0000000b2b00780c */ /* 0x000fe40003f25270 */
[----:B------:R-:W-:Y:S02]  /*3040*/  SEL R16, R25, R16, !P0 ;  /* 0x0000001019107207 */ /* 0x000fe40004000000 */
[----:B------:R-:W-:-:S02]  /*3050*/  ISETP.GT.U32.AND P0, PT, R2, 0x1f, PT ;  /* 0x0000001f0200780c */ /* 0x000fc40003f04070 */
[----:B------:R-:W-:Y:S02]  /*3060*/  SEL R17, R23, RZ, P2 ;  /* 0x000000ff17117207 */ /* 0x000fe40001000000 */
        /* <DEDUP_REMOVED lines=20> */
.L_x_157:
[----:B------:R-:W-:Y:S05]  /*31b0*/  @!P0 BRA `(.L_x_114) ;  /* 0x0000000000748947 */ /* 0x000fea0003800000 */
[----:B------:R-:W-:-:S07]  /*31c0*/  IMAD.MOV.U32 R20, RZ, RZ, 0x3b8 ;  /* 0x000003b8ff147424 */ /* 0x000fce00078e00ff */
.L_x_116:
        /* <DEDUP_REMOVED lines=27> */
.L_x_160:
[----:B------:R-:W-:Y:S05]  /*3380*/  @P0 BRA `(.L_x_116) ;  /* 0xfffffffc00900947 */ /* 0x000fea000383ffff */
.L_x_114:
[----:B------:R-:W-:Y:S01]  /*3390*/  UMOV UR5, 0xffffffff ;  /* 0xffffffff00057882 */ /* 0x000fe20000000000 */
[----:B------:R-:W-:Y:S02]  /*33a0*/  ISETP.NE.AND P0, PT, R18, 0x65, PT ;  /* 0x000000651200780c */ /* 0x000fe40003f05270 */
[----:B------:R-:W-:Y:S11]  /*33b0*/  BRA.DIV UR5, `(.L_x_117) ;  /* 0x0000001e05047947 */ /* 0x000ff6000b800000 */
[----:B------:R-:W0:Y:S01]  /*33c0*/  S2R R26, SR_GEMASK ;  /* 0x00000000001a7919 */ /* 0x000e220000003c00 */
[----:B------:R-:W-:Y:S01]  /*33d0*/  VOTE.ANY R21, PT, !P0 ;  /* 0x0000000000157806 */ /* 0x000fe200040e0100 */
[----:B------:R-:W-:-:S03]  /*33e0*/  VIADD R17, R38, 0x2 ;  /* 0x0000000226117836 */ /* 0x000fc60000000000 */
[----:B0-----:R-:W-:-:S05]  /*33f0*/  LOP3.LUT R21, R21, 0x80000000, R26, 0xec, !PT ;  /* 0x8000000015157812 */ /* 0x001fca00078eec1a */
[----:B------:R-:W-:-:S05]  /*3400*/  VIADD R16, R21, 0xffffffff ;  /* 0xffffffff15107836 */ /* 0x000fca0000000000 */
[----:B------:R-:W-:Y:S01]  /*3410*/  LOP3.LUT R16, R21, R16, RZ, 0xc, !PT ;  /* 0x0000001015107212 */ /* 0x000fe200078e0cff */
[----:B------:R-:W-:-:S03]  /*3420*/  VIADD R21, R38, 0x10 ;  /* 0x0000001026157836 */ /* 0x000fc60000000000 */
[----:B------:R-:W0:Y:S02]  /*3430*/  POPC R20, R16 ;  /* 0x0000001000147309 */ /* 0x000e240000000000 */
[----:B0-----:R-:W0:Y:S01]  /*3440*/  SHFL.DOWN PT, R22, R19, 0x1, R20 ;  /* 0x0820000013167989 */ /* 0x001e2200000e0014 */
[-C--:B------:R-:W-:Y:S02]  /*3450*/  ISETP.GE.AND P0, PT, R38, R20.reuse, PT ;  /* 0x000000142600720c */ /* 0x080fe40003f06270 */
[-C--:B------:R-:W-:Y:S02]  /*3460*/  ISETP.GT.AND P2, PT, R21, R20.reuse, PT ;  /* 0x000000141500720c */ /* 0x080fe40003f44270 */
[----:B0-----:R-:W-:Y:S02]  /*3470*/  SEL R22, R22, RZ, !P0 ;  /* 0x000000ff16167207 */ /* 0x001fe40004000000 */
[----:B------:R-:W-:Y:S01]  /*3480*/  ISETP.GT.AND P0, PT, R17, R20, PT ;  /* 0x000000141100720c */ /* 0x000fe20003f04270 */
[----:B------:R-:W-:-:S02]  /*3490*/  VIADD R17, R38, 0x4 ;  /* 0x0000000426117836 */ /* 0x000fc40000000000 */
        /* <DEDUP_REMOVED lines=8> */
[----:B------:R-:W-:Y:S02]  /*3520*/  ISETP.GT.AND P0, PT, R17, R20, PT ;  /* 0x000000141100720c */ /* 0x000fe40003f04270 */
[----:B------:R-:W0:Y:S01]  /*3530*/  LDC.64 R16, c[0x0][0x390] ;  /* 0x0000e400ff107b82 */ /* 0x000e220000000a00 */
[----:B------:R-:W-:-:S05]  /*3540*/  IMAD.IADD R19, R45, 0x1, R22 ;  /* 0x000000012d137824 */ /* 0x000fca00078e0216 */
[----:B------:R-:W1:Y:S01]  /*3550*/  SHFL.DOWN PT, R22, R19, 0x8, R20 ;  /* 0x0900000013167989 */ /* 0x000e6200000e0014 */
[----:B0-----:R-:W-:-:S05]  /*3560*/  IADD3 R44, P3, PT, R16, 0x100, RZ ;  /* 0x00000100102c7810 */ /* 0x001fca0007f7e0ff */
[----:B------:R-:W-:Y:S01]  /*3570*/  IMAD.X R45, RZ, RZ, R17, P3 ;  /* 0x000000ffff2d7224 */ /* 0x000fe200018e0611 */
[----:B-1----:R-:W-:Y:S02]  /*3580*/  SEL R22, R22, RZ, !P0 ;  /* 0x000000ff16167207 */ /* 0x002fe40004000000 */
[----:B------:R-:W-:-:S03]  /*3590*/  ISETP.NE.AND P0, PT, R18, 0x65, PT ;  /* 0x000000651200780c */ /* 0x000fc60003f05270 */
[----:B------:R-:W-:-:S05]  /*35a0*/  IMAD.IADD R43, R19, 0x1, R22 ;  /* 0x00000001132b7824 */ /* 0x000fca00078e0216 */
[----:B------:R-:W0:Y:S05]  /*35b0*/  SHFL.DOWN PT, R22, R43, 0x10, R20 ;  /* 0x0a0000002b167989 */ /* 0x000e2a00000e0014 */
[----:B------:R-:W-:Y:S02]  /*35c0*/  VOTE.ALL P0, P0 ;  /* 0x0000000000ff7806 */ /* 0x000fe40000000000 */
[----:B0-----:R-:W-:-:S05]  /*35d0*/  SEL R22, R22, RZ, !P2 ;  /* 0x000000ff16167207 */ /* 0x001fca0005000000 */
[----:B------:R-:W-:-:S07]  /*35e0*/  IMAD.IADD R46, R43, 0x1, R22 ;  /* 0x000000012b2e7824 */ /* 0x000fce00078e0216 */
.L_x_169:
[----:B------:R-:W-:Y:S05]  /*35f0*/  @!P0 BRA `(.L_x_118) ;  /* 0x00000004002c8947 */ /* 0x000fea0003800000 */
[----:B------:R-:W-:-:S07]  /*3600*/  IMAD.MOV.U32 R43, RZ, RZ, 0x3b8 ;  /* 0x000003b8ff2b7424 */ /* 0x000fce00078e00ff */
.L_x_124:
        /* <DEDUP_REMOVED lines=8> */
.L_x_172:
[----:B------:R-:W-:Y:S05]  /*3690*/  @!P0 BRA `(.L_x_120) ;  /* 0x0000000000748947 */ /* 0x000fea0003800000 */
[----:B------:R-:W-:-:S07]  /*36a0*/  IMAD.MOV.U32 R20, RZ, RZ, R43 ;  /* 0x000000ffff147224 */ /* 0x000fce00078e002b */
.L_x_122:
        /* <DEDUP_REMOVED lines=27> */
.L_x_175:
[----:B------:R-:W-:Y:S05]  /*3860*/  @P0 BRA `(.L_x_122) ;  /* 0xfffffffc00900947 */ /* 0x000fea000383ffff */
.L_x_120:
[----:B------:R-:W-:Y:S01]  /*3870*/  UMOV UR5, 0xffffffff ;  /* 0xffffffff00057882 */ /* 0x000fe20000000000 */
[----:B------:R-:W-:Y:S02]  /*3880*/  ISETP.NE.AND P0, PT, R18, 0x65, PT ;  /* 0x000000651200780c */ /* 0x000fe40003f05270 */
[----:B------:R-:W-:Y:S11]  /*3890*/  BRA.DIV UR5, `(.L_x_123) ;  /* 0x0000001e05107947 */ /* 0x000ff6000b800000 */
[----:B------:R-:W-:Y:S01]  /*38a0*/  VOTE.ANY R21, PT, !P0 ;  /* 0x0000000000157806 */ /* 0x000fe200040e0100 */
[----:B------:R-:W-:Y:S02]  /*38b0*/  VIADD R17, R38, 0x2 ;  /* 0x0000000226117836 */ /* 0x000fe40000000000 */
[----:B------:R-:W-:Y:S01]  /*38c0*/  VIADD R37, R37, 0xffffffe0 ;  /* 0xffffffe025257836 */ /* 0x000fe20000000000 */
[----:B------:R-:W-:-:S05]  /*38d0*/  LOP3.LUT R21, R21, 0x80000000, R26, 0xec, !PT ;  /* 0x8000000015157812 */ /* 0x000fca00078eec1a */
[----:B------:R-:W-:-:S05]  /*38e0*/  VIADD R16, R21, 0xffffffff ;  /* 0xffffffff15107836 */ /* 0x000fca0000000000 */
[----:B------:R-:W-:-:S04]  /*38f0*/  LOP3.LUT R16, R21, R16, RZ, 0xc, !PT ;  /* 0x0000001015107212 */ /* 0x000fc800078e0cff */
        /* <DEDUP_REMOVED lines=16> */
[----:B------:R-:W-:-:S03]  /*3a00*/  IMAD.IADD R19, R49, 0x1, R22 ;  /* 0x0000000131137824 */ /* 0x000fc600078e0216 */
[----:B------:R-:W-:Y:S02]  /*3a10*/  ISETP.GT.AND P2, PT, R17, R20, PT ;  /* 0x000000141100720c */ /* 0x000fe40003f44270 */
        /* <DEDUP_REMOVED lines=8> */
.L_x_184:
[----:B------:R-:W-:Y:S05]  /*3aa0*/  @P0 BRA `(.L_x_124) ;  /* 0xfffffff800d80947 */ /* 0x000fea000383ffff */
.L_x_118:
        /* <DEDUP_REMOVED lines=15> */
.L_x_112:
        /* <DEDUP_REMOVED lines=9> */
.L_x_111:
[----:B------:R-:W-:Y:S01]  /*3c30*/  IMAD.IADD R45, R4, 0x1, R44 ;  /* 0x00000001042d7824 */ /* 0x000fe200078e022c */
[----:B------:R-:W-:Y:S01]  /*3c40*/  BAR.SYNC.DEFER_BLOCKING 0x0 ;  /* 0x0000000000007b1d */ /* 0x000fe20000010000 */
[----:B------:R-:W-:Y:S02]  /*3c50*/  ISETP.NE.AND P0, PT, R2, RZ, PT ;  /* 0x000000ff0200720c */ /* 0x000fe40003f05270 */
[----:B------:R-:W-:-:S05]  /*3c60*/  IMAD.IADD R4, R5, 0x1, R45 ;  /* 0x0000000105047824 */ /* 0x000fca00078e022d */
[----:B------:R-:W0:Y:S01]  /*3c70*/  S2UR UR5, SR_CTAID.X ;  /* 0x00000000000579c3 */ /* 0x000e220000002500 */
[----:B------:R-:W-:Y:S01]  /*3c80*/  IMAD.IADD R5, R6, 0x1, R4 ;  /* 0x0000000106057824 */ /* 0x000fe200078e0204 */
[----:B------:R-:W1:Y:S03]  /*3c90*/  LDCU.64 UR6, c[0x0][0x388] ;  /* 0x00007100ff0677ac */ /* 0x000e660008000a00 */
[----:B------:R-:W-:-:S04]  /*3ca0*/  IMAD.IADD R6, R7, 0x1, R5 ;  /* 0x0000000107067824 */ /* 0x000fc800078e0205 */
[----:B------:R-:W-:-:S04]  /*3cb0*/  IMAD.IADD R7, R8, 0x1, R6 ;  /* 0x0000000108077824 */ /* 0x000fc800078e0206 */
[----:B------:R-:W-:-:S04]  /*3cc0*/  IMAD.IADD R8, R9, 0x1, R7 ;  /* 0x0000000109087824 */ /* 0x000fc800078e0207 */
[----:B------:R-:W-:Y:S01]  /*3cd0*/  IMAD.IADD R9, R10, 0x1, R8 ;  /* 0x000000010a097824 */ /* 0x000fe200078e0208 */
[----:B------:R-:W-:Y:S03]  /*3ce0*/  STS.64 [R40], R44 ;  /* 0x0000002c28007388 */ /* 0x000fe60000000a00 */
[----:B------:R-:W-:Y:S01]  /*3cf0*/  IMAD.IADD R10, R11, 0x1, R9 ;  /* 0x000000010b0a7824 */ /* 0x000fe200078e0209 */
[----:B------:R2:W-:Y:S03]  /*3d00*/  STS.64 [R40+0x8], R4 ;  /* 0x0000080428007388 */ /* 0x0005e60000000a00 */
[----:B------:R-:W-:Y:S01]  /*3d10*/  IMAD.IADD R11, R12, 0x1, R10 ;  /* 0x000000010c0b7824 */ /* 0x000fe200078e020a */
[----:B------:R3:W-:Y:S03]  /*3d20*/  STS.64 [R40+0x10], R6 ;  /* 0x0000100628007388 */ /* 0x0007e60000000a00 */
[----:B------:R-:W-:Y:S01]  /*3d30*/  IMAD.IADD R12, R13, 0x1, R11 ;  /* 0x000000010d0c7824 */ /* 0x000fe200078e020b */
[----:B------:R-:W-:Y:S03]  /*3d40*/  STS.64 [R40+0x18], R8 ;  /* 0x0000180828007388 */ /* 0x000fe60000000a00 */
[----:B------:R-:W-:Y:S01]  /*3d50*/  IMAD.IADD R13, R14, 0x1, R12 ;  /* 0x000000010e0d7824 */ /* 0x000fe200078e020c */
[----:B------:R-:W-:Y:S01]  /*3d60*/  STS.64 [R40+0x20], R10 ;  /* 0x0000200a28007388 */ /* 0x000fe20000000a00 */
[----:B--2---:R-:W0:Y:S02]  /*3d70*/  LDC R4, c[0x0][0x398] ;  /* 0x0000e600ff047b82 */ /* 0x004e240000000800 */
[----:B------:R-:W-:Y:S01]  /*3d80*/  IMAD.IADD R14, R15, 0x1, R13 ;  /* 0x000000010f0e7824 */ /* 0x000fe200078e020d */
[----:B------:R2:W-:Y:S03]  /*3d90*/  STS.64 [R40+0x28], R12 ;  /* 0x0000280c28007388 */ /* 0x0005e60000000a00 */
[----:B------:R-:W-:Y:S01]  /*3da0*/  IMAD.IADD R15, R28, 0x1, R14 ;  /* 0x000000011c0f7824 */ /* 0x000fe200078e020e */
[----:B------:R-:W4:Y:S03]  /*3db0*/  S2R R5, SR_TID.X ;  /* 0x0000000000057919 */ /* 0x000f260000002100 */
[----:B------:R-:W-:Y:S01]  /*3dc0*/  IMAD.IADD R16, R29, 0x1, R15 ;  /* 0x000000011d107824 */ /* 0x000fe200078e020f */
[----:B------:R-:W-:Y:S03]  /*3dd0*/  STS.64 [R40+0x30], R14 ;  /* 0x0000300e28007388 */ /* 0x000fe60000000a00 */
[----:B------:R-:W-:Y:S01]  /*3de0*/  IMAD.IADD R17, R30, 0x1, R16 ;  /* 0x000000011e117824 */ /* 0x000fe200078e0210 */
[----:B---3--:R-:W3:Y:S03]  /*3df0*/  S2R R6, SR_TID.X ;  /* 0x0000000000067919 */ /* 0x008ee60000002100 */
[----:B------:R-:W-:Y:S01]  /*3e00*/  IMAD.IADD R18, R31, 0x1, R17 ;  /* 0x000000011f127824 */ /* 0x000fe200078e0211 */
[----:B------:R-:W-:Y:S03]  /*3e10*/  STS.64 [R40+0x38], R16 ;  /* 0x0000381028007388 */ /* 0x000fe60000000a00 */
[----:B------:R-:W-:-:S02]  /*3e20*/  IMAD.IADD R19, R32, 0x1, R18 ;  /* 0x0000000120137824 */ /* 0x000fc400078e0212 */
[----:B0-----:R-:W-:Y:S02]  /*3e30*/  VIADD R4, R4, UR5 ;  /* 0x0000000504047c36 */ /* 0x001fe40008000000 */
[----:B------:R-:W-:Y:S01]  /*3e40*/  IMAD.IADD R20, R33, 0x1, R19 ;  /* 0x0000000121147824 */ /* 0x000fe200078e0213 */
[----:B------:R-:W-:Y:S01]  /*3e50*/  STS.64 [R40+0x40], R18 ;  /* 0x0000401228007388 */ /* 0x000fe20000000a00 */
[----:B--2---:R-:W-:Y:S02]  /*3e60*/  IMAD R12, R4, 0x2100, RZ ;  /* 0x00002100040c7824 */ /* 0x004fe400078e02ff */
[----:B------:R-:W-:-:S04]  /*3e70*/  IMAD.IADD R21, R34, 0x1, R20 ;  /* 0x0000000122157824 */ /* 0x000fc800078e0214 */
[----:B------:R-:W-:Y:S01]  /*3e80*/  IMAD.IADD R22, R35, 0x1, R21 ;  /* 0x0000000123167824 */ /* 0x000fe200078e0215 */
[----:B------:R-:W-:Y:S03]  /*3e90*/  STS.64 [R40+0x48], R20 ;  /* 0x0000481428007388 */ /* 0x000fe60000000a00 */
[----:B------:R-:W-:Y:S01]  /*3ea0*/  IMAD.IADD R23, R36, 0x1, R22 ;  /* 0x0000000124177824 */ /* 0x000fe200078e0216 */
[C---:B----4-:R-:W-:Y:S02]  /*3eb0*/  LOP3.LUT R4, R5.reuse, 0x1f, RZ, 0xc0, !PT ;  /* 0x0000001f05047812 */ /* 0x050fe400078ec0ff */
[----:B------:R-:W-:Y:S02]  /*3ec0*/  LOP3.LUT R10, R5, 0x3e0, RZ, 0xc0, !PT ;  /* 0x000003e0050a7812 */ /* 0x000fe400078ec0ff */
[----:B------:R-:W-:Y:S01]  /*3ed0*/  STS.64 [R40+0x50], R22 ;  /* 0x0000501628007388 */ /* 0x000fe20000000a00 */
[----:B------:R-:W-:-:S03]  /*3ee0*/  NOP ;  /* 0x0000000000007918 */ /* 0x000fc60000000000 */
[----:B------:R-:W-:Y:S01]  /*3ef0*/  LDS R45, [R41] ;  /* 0x00000000292d7984 */ /* 0x000fe20000000800 */
[----:B---3--:R-:W-:Y:S01]  /*3f00*/  LOP3.LUT R8, R6, 0x3e0, RZ, 0xc0, !PT ;  /* 0x000003e006087812 */ /* 0x008fe200078ec0ff */
[----:B------:R-:W-:Y:S02]  /*3f10*/  IMAD R10, R10, 0x16, R4 ;  /* 0x000000160a0a7824 */ /* 0x000fe400078e0204 */
        /* <DEDUP_REMOVED lines=20> */
[----:B------:R0:W-:Y:S04]  /*4060*/  LDS R25, [R41+0xa80] ;  /* 0x000a800029197984 */ /* 0x0001e80000000800 */
[----:B------:R2:W-:Y:S01]  /*4070*/  @!P0 STS [UR4+0x8400], R0 ;  /* 0x00840000ff008988 */ /* 0x0005e20008000804 */
[----:B------:R-:W-:Y:S01]  /*4080*/  BAR.SYNC.DEFER_BLOCKING 0x0 ;  /* 0x0000000000007b1d */ /* 0x000fe20000010000 */
[----:B0-----:R-:W-:Y:S01]  /*4090*/  LOP3.LUT R41, R6, 0x1f, RZ, 0xc0, !PT ;  /* 0x0000001f06297812 */ /* 0x001fe200078ec0ff */
[----:B------:R-:W-:Y:S01]  /*40a0*/  VIADD R6, R10, 0x60 ;  /* 0x000000600a067836 */ /* 0x000fe20000000000 */
[----:B------:R-:W-:-:S03]  /*40b0*/  IADD3 R5, P0, PT, R12, R3, RZ ;  /* 0x000000030c057210 */ /* 0x000fc60007f1e0ff */
[----:B------:R-:W-:Y:S02]  /*40c0*/  IMAD R8, R8, 0x16, R41 ;  /* 0x0000001608087824 */ /* 0x000fe400078e0229 */
[----:B--2---:R-:W-:Y:S01]  /*40d0*/  IMAD.X R0, RZ, RZ, RZ, P0 ;  /* 0x000000ffff007224 */ /* 0x004fe200000e06ff */
[----:B-1----:R-:W-:Y:S01]  /*40e0*/  LEA R4, P0, R5, UR6, 0x2 ;  /* 0x0000000605047c11 */ /* 0x002fe2000f8010ff */
[----:B------:R-:W-:-:S03]  /*40f0*/  VIADD R41, R10, 0x20 ;  /* 0x000000200a297836 */ /* 0x000fc60000000000 */
[----:B------:R-:W-:Y:S01]  /*4100*/  LEA.HI.X R5, R5, UR7, R0, 0x2, P0 ;  /* 0x0000000705057c11 */ /* 0x000fe200080f1400 */
[C---:B------:R-:W-:Y:S01]  /*4110*/  VIADD R0, R8.reuse, 0xc0 ;  /* 0x000000c008007836 */ /* 0x040fe20000000000 */
[----:B------:R-:W0:Y:S02]  /*4120*/  LDS R2, [UR4+0x8400] ;  /* 0x00840004ff027984 */ /* 0x000e240008000800 */
[-C--:B0-----:R-:W-:Y:S01]  /*4130*/  ISETP.GE.AND P6, PT, R3, R2.reuse, PT ;  /* 0x000000020300720c */ /* 0x081fe20003fc6270 */
[C---:B------:R-:W-:Y:S01]  /*4140*/  VIADD R3, R8.reuse, 0x80 ;  /* 0x0000008008037836 */ /* 0x040fe20000000000 */
[-C--:B------:R-:W-:Y:S01]  /*4150*/  ISETP.GE.AND P5, PT, R41, R2.reuse, PT ;  /* 0x000000022900720c */ /* 0x080fe20003fa6270 */
[----:B------:R-:W-:Y:S01]  /*4160*/  VIADD R41, R8, 0xa0 ;  /* 0x000000a008297836 */ /* 0x000fe20000000000 */
[-C--:B------:R-:W-:Y:S01]  /*4170*/  ISETP.GE.AND P0, PT, R6, R2.reuse, PT ;  /* 0x000000020600720c */ /* 0x080fe20003f06270 */
[C---:B------:R-:W-:Y:S01]  /*4180*/  VIADD R6, R8.reuse, 0xe0 ;  /* 0x000000e008067836 */ /* 0x040fe20000000000 */
[-C--:B------:R-:W-:Y:S01]  /*4190*/  ISETP.GE.AND P3, PT, R3, R2.reuse, PT ;  /* 0x000000020300720c */ /* 0x080fe20003f66270 */
[----:B------:R-:W-:Y:S01]  /*41a0*/  VIADD R3, R8, 0x100 ;  /* 0x0000010008037836 */ /* 0x000fe20000000000 */
[-C--:B------:R-:W-:Y:S01]  /*41b0*/  ISETP.GE.AND P2, PT, R0, R2.reuse, PT ;  /* 0x000000020000720c */ /* 0x080fe20003f46270 */
[----:B------:R-:W-:Y:S01]  /*41c0*/  VIADD R0, R10, 0x40 ;  /* 0x000000400a007836 */ /* 0x000fe20000000000 */
[-C--:B------:R-:W-:Y:S01]  /*41d0*/  ISETP.GE.AND P4, PT, R41, R2.reuse, PT ;  /* 0x000000022900720c */ /* 0x080fe20003f86270 */
[----:B------:R-:W-:Y:S01]  /*41e0*/  VIADD R41, R8, 0x120 ;  /* 0x0000012008297836 */ /* 0x000fe20000000000 */
[-C--:B------:R-:W-:Y:S01]  /*41f0*/  ISETP.GE.AND P1, PT, R6, R2.reuse, PT ;  /* 0x000000020600720c */ /* 0x080fe20003f26270 */
[----:B------:R-:W-:Y:S01]  /*4200*/  @!P6 STG.E desc[UR8][R4.64], R45 ;  /* 0x0000002d0400e986 */ /* 0x000fe2000c101908 */
[----:B------:R-:W-:Y:S01]  /*4210*/  ISETP.GE.AND P6, PT, R3, R2, PT ;  /* 0x000000020300720c */ /* 0x000fe20003fc6270 */
[----:B------:R-:W-:-:S02]  /*4220*/  VIADD R3, R10, 0x140 ;  /* 0x000001400a037836 */ /* 0x000fc40000000000 */
[----:B------:R-:W-:Y:S01]  /*4230*/  @!P5 STG.E desc[UR8][R4.64+0x80], R47 ;  /* 0x0000802f0400d986 */ /* 0x000fe2000c101908 */
[-C--:B------:R-:W-:Y:S01]  /*4240*/  ISETP.GE.AND P5, PT, R41, R2.reuse, PT ;  /* 0x000000022900720c */ /* 0x080fe20003fa6270 */
[C---:B------:R-:W-:Y:S02]  /*4250*/  VIADD R41, R10.reuse, 0x160 ;  /* 0x000001600a297836 */ /* 0x040fe40000000000 */
[----:B------:R-:W-:Y:S01]  /*4260*/  @!P0 STG.E desc[UR8][R4.64+0x180], R49 ;  /* 0x0001803104008986 */ /* 0x000fe2000c101908 */
[-C--:B------:R-:W-:Y:S01]  /*4270*/  ISETP.GE.AND P0, PT, R3, R2.reuse, PT ;  /* 0x000000020300720c */ /* 0x080fe20003f06270 */
[C---:B------:R-:W-:Y:S02]  /*4280*/  VIADD R3, R10.reuse, 0x180 ;  /* 0x000001800a037836 */ /* 0x040fe40000000000 */
[----:B------:R-:W-:Y:S01]  /*4290*/  @!P3 STG.E desc[UR8][R4.64+0x200], R51 ;  /* 0x000200330400b986 */ /* 0x000fe2000c101908 */
[----:B------:R-:W-:Y:S01]  /*42a0*/  ISETP.GE.AND P3, PT, R41, R2, PT ;  /* 0x000000022900720c */ /* 0x000fe20003f66270 */
[----:B------:R-:W-:-:S02]  /*42b0*/  VIADD R41, R10, 0x1a0 ;  /* 0x000001a00a297836 */ /* 0x000fc40000000000 */
[----:B------:R-:W-:Y:S01]  /*42c0*/  @!P2 STG.E desc[UR8][R4.64+0x300], R43 ;  /* 0x0003002b0400a986 */ /* 0x000fe2000c101908 */
[-C--:B------:R-:W-:Y:S01]  /*42d0*/  ISETP.GE.AND P2, PT, R3, R2.reuse, PT ;  /* 0x000000020300720c */ /* 0x080fe20003f46270 */
[----:B------:R-:W-:Y:S02]  /*42e0*/  VIADD R3, R8, 0x1c0 ;  /* 0x000001c008037836 */ /* 0x000fe40000000000 */
[----:B------:R-:W-:Y:S01]  /*42f0*/  @!P4 STG.E desc[UR8][R4.64+0x280], R53 ;  /* 0x000280350400c986 */ /* 0x000fe2000c101908 */
[----:B------:R-:W-:-:S03]  /*4300*/  ISETP.GE.AND P4, PT, R0, R2, PT ;  /* 0x000000020000720c */ /* 0x000fc60003f86270 */
[----:B------:R0:W-:Y:S01]  /*4310*/  @!P1 STG.E desc[UR8][R4.64+0x380], R37 ;  /* 0x0003802504009986 */ /* 0x0001e2000c101908 */
[-C--:B------:R-:W-:Y:S01]  /*4320*/  ISETP.GE.AND P1, PT, R41, R2.reuse, PT ;  /* 0x000000022900720c */ /* 0x080fe20003f26270 */
[C---:B------:R-:W-:Y:S02]  /*4330*/  VIADD R41, R8.reuse, 0x1e0 ;  /* 0x000001e008297836 */ /* 0x040fe40000000000 */
[----:B------:R-:W-:Y:S01]  /*4340*/  @!P6 STG.E desc[UR8][R4.64+0x400], R35 ;  /* 0x000400230400e986 */ /* 0x000fe2000c101908 */
[-C--:B------:R-:W-:Y:S01]  /*4350*/  ISETP.GE.AND P6, PT, R3, R2.reuse, PT ;  /* 0x000000020300720c */ /* 0x080fe20003fc6270 */
[----:B------:R-:W-:Y:S02]  /*4360*/  VIADD R3, R8, 0x200 ;  /* 0x0000020008037836 */ /* 0x000fe40000000000 */
[----:B------:R1:W-:Y:S01]  /*4370*/  @!P5 STG.E desc[UR8][R4.64+0x480], R33 ;  /* 0x000480210400d986 */ /* 0x0003e2000c101908 */
[----:B------:R-:W-:Y:S01]  /*4380*/  ISETP.GE.AND P5, PT, R41, R2, PT ;  /* 0x000000022900720c */ /* 0x000fe20003fa6270 */
[----:B------:R-:W-:-:S02]  /*4390*/  VIADD R41, R10, 0x220 ;  /* 0x000002200a297836 */ /* 0x000fc40000000000 */
[----:B------:R2:W-:Y:S01]  /*43a0*/  @!P0 STG.E desc[UR8][R4.64+0x500], R31 ;  /* 0x0005001f04008986 */ /* 0x0005e2000c101908 */
[-C--:B------:R-:W-:Y:S01]  /*43b0*/  ISETP.GE.AND P0, PT, R3, R2.reuse, PT ;  /* 0x000000020300720c */ /* 0x080fe20003f06270 */
[----:B0-----:R-:W-:Y:S02]  /*43c0*/  VIADD R37, R10, 0x240 ;  /* 0x000002400a257836 */ /* 0x001fe40000000000 */
[C---:B------:R-:W-:Y:S01]  /*43d0*/  VIADD R3, R8.reuse, 0x260 ;  /* 0x0000026008037836 */ /* 0x040fe20000000000 */
[----:B------:R2:W-:Y:S01]  /*43e0*/  @!P4 STG.E desc[UR8][R4.64+0x100], R29 ;  /* 0x0001001d0400c986 */ /* 0x0005e2000c101908 */
[-C--:B------:R-:W-:Y:S01]  /*43f0*/  ISETP.GE.AND P4, PT, R41, R2.reuse, PT ;  /* 0x000000022900720c */ /* 0x080fe20003f86270 */
[----:B-1----:R-:W-:Y:S02]  /*4400*/  VIADD R33, R8, 0x280 ;  /* 0x0000028008217836 */ /* 0x002fe40000000000 */
        /* <DEDUP_REMOVED lines=17> */
.L_x_98:
[----:B------:R-:W-:Y:S01]  /*4520*/  BSSY B1, `(.L_x_125) ;  /* 0x0000006000017945 */ /* 0x000fe20003800000 */
[----:B------:R-:W-:Y:S01]  /*4530*/  PLOP3.LUT P0, PT, P0, PT, PT, 0x8, 0x80 ;  /* 0x000000000080781c */ /* 0x000fe2000070e170 */
[----:B------:R-:W-:-:S12]  /*4540*/  IMAD.MOV.U32 R21, RZ, RZ, -0x1 ;  /* 0xffffffffff157424 */ /* 0x000fd800078e00ff */
[----:B------:R-:W-:Y:S05]  /*4550*/  WARPSYNC.COLLECTIVE R21, `(.L_x_126) ;  /* 0x0000000015087348 */ /* 0x000fea0003c00000 */
[----:B------:R-:W-:Y:S01]  /*4560*/  VOTE.ANY P0, P0 ;  /* 0x0000000000ff7806 */ /* 0x000fe20000000100 */
[----:B------:R-:W-:-:S12]  /*4570*/  ENDCOLLECTIVE ;  /* 0x000000000000791b */ /* 0x000fd80003800000 */
.L_x_126:
[----:B------:R-:W-:Y:S05]  /*4580*/  BSYNC B1 ;  /* 0x0000000000017941 */ /* 0x000fea0003800000 */
.L_x_125:
[----:B------:R-:W-:Y:S05]  /*4590*/  BRA `(.L_x_127) ;  /* 0xffffffc800787947 */ /* 0x000fea000383ffff */
.L_x_100:
[----:B------:R-:W-:Y:S01]  /*45a0*/  BSSY B1, `(.L_x_128) ;  /* 0x0000006000017945 */ /* 0x000fe20003800000 */
[----:B------:R-:W-:Y:S01]  /*45b0*/  PLOP3.LUT P0, PT, P0, PT, PT, 0x8, 0x80 ;  /* 0x000000000080781c */ /* 0x000fe2000070e170 */
[----:B------:R-:W-:-:S12]  /*45c0*/  IMAD.MOV.U32 R21, RZ, RZ, -0x1 ;  /* 0xffffffffff157424 */ /* 0x000fd800078e00ff */
[----:B------:R-:W-:Y:S05]  /*45d0*/  WARPSYNC.COLLECTIVE R21, `(.L_x_129) ;  /* 0x0000000015087348 */ /* 0x000fea0003c00000 */
[----:B------:R-:W-:Y:S01]  /*45e0*/  VOTE.ANY P0, P0 ;  /* 0x0000000000ff7806 */ /* 0x000fe20000000100 */
[----:B------:R-:W-:-:S12]  /*45f0*/  ENDCOLLECTIVE ;  /* 0x000000000000791b */ /* 0x000fd80003800000 */
.L_x_129:
[----:B------:R-:W-:Y:S05]  /*4600*/  BSYNC B1 ;  /* 0x0000000000017941 */ /* 0x000fea0003800000 */
.L_x_128:
[----:B------:R-:W-:Y:S05]  /*4610*/  BRA `(.L_x_130) ;  /* 0xffffffc800cc7947 */ /* 0x000fea000383ffff */
.L_x_102:
[----:B------:R-:W0:Y:S01]  /*4620*/  S2R R30, SR_GEMASK ;  /* 0x00000000001e7919 */ /* 0x000e220000003c00 */
[----:B------:R-:W-:Y:S01]  /*4630*/  BSSY B1, `(.L_x_131) ;  /* 0x0000006000017945 */ /* 0x000fe20003800000 */
[----:B------:R-:W-:Y:S01]  /*4640*/  PLOP3.LUT P0, PT, P0, PT, PT, 0x8, 0x80 ;  /* 0x000000000080781c */ /* 0x000fe2000070e170 */
[----:B------:R-:W-:-:S12]  /*4650*/  IMAD.MOV.U32 R21, RZ, RZ, -0x1 ;  /* 0xffffffffff157424 */ /* 0x000fd800078e00ff */
[----:B0-----:R-:W-:Y:S05]  /*4660*/  WARPSYNC.COLLECTIVE R21, `(.L_x_132) ;  /* 0x0000000015087348 */ /* 0x001fea0003c00000 */
[----:B------:R-:W-:Y:S01]  /*4670*/  VOTE.ANY R21, PT, P0 ;  /* 0x0000000000157806 */ /* 0x000fe200000e0100 */
[----:B0-----:R-:W-:Y:S06]  /*4680*/  ENDCOLLECTIVE ;  /* 0x000000000000791b */ /* 0x001fec0003800000 */
.L_x_132:
[----:B------:R-:W-:Y:S05]  /*4690*/  BSYNC B1 ;  /* 0x0000000000017941 */ /* 0x000fea0003800000 */
.L_x_131:
[----:B------:R-:W-:Y:S01]  /*46a0*/  LOP3.LUT R21, R21, 0x80000000, R30, 0xec, !PT ;  /* 0x8000000015157812 */ /* 0x000fe200078eec1e */
[----:B------:R-:W-:Y:S02]  /*46b0*/  IMAD.MOV.U32 R17, RZ, RZ, 0x1 ;  /* 0x00000001ff117424 */ /* 0x000fe400078e00ff */
[----:B------:R-:W-:Y:S02]  /*46c0*/  VIADD R41, R39, 0x2 ;  /* 0x0000000227297836 */ /* 0x000fe40000000000 */
[----:B------:R-:W-:Y:S02]  /*46d0*/  VIADD R16, R21, 0xffffffff ;  /* 0xffffffff15107836 */ /* 0x000fe40000000000 */
[C---:B------:R-:W-:Y:S02]  /*46e0*/  VIADD R43, R39.reuse, 0x4 ;  /* 0x00000004272b7836 */ /* 0x040fe40000000000 */
[----:B------:R-:W-:Y:S01]  /*46f0*/  VIADD R44, R39, 0x8 ;  /* 0x00000008272c7836 */ /* 0x000fe20000000000 */
[----:B------:R-:W-:Y:S01]  /*4700*/  LOP3.LUT R28, R21, R16, RZ, 0xc, !PT ;  /* 0x00000010151c7212 */ /* 0x000fe200078e0cff */
[----:B------:R-:W-:-:S02]  /*4710*/  IMAD.MOV.U32 R16, RZ, RZ, R27 ;  /* 0x000000ffff107224 */ /* 0x000fc400078e001b */
[----:B------:R-:W-:Y:S01]  /*4720*/  IMAD.MOV.U32 R21, RZ, RZ, -0x1 ;  /* 0xffffffffff157424 */ /* 0x000fe200078e00ff */
[----:B------:R0:W1:Y:S01]  /*4730*/  POPC R20, R28 ;  /* 0x0000001c00147309 */ /* 0x0000620000000000 */
[----:B------:R-:W-:-:S07]  /*4740*/  VIADD R45, R39, 0x10 ;  /* 0x00000010272d7836 */ /* 0x000fce0000000000 */
[----:B01----:R-:W-:Y:S05]  /*4750*/  WARPSYNC.COLLECTIVE R21, `(.L_x_133) ;  /* 0x0000000015087348 */ /* 0x003fea0003c00000 */
[----:B-1----:R1:W2:Y:S02]  /*4760*/  SHFL.DOWN P3, R22, R16, R17, R20 ;  /* 0x0800001110167389 */ /* 0x0022a40000060014 */
[----:B012---:R-:W-:Y:S05]  /*4770*/  ENDCOLLECTIVE ;  /* 0x000000000000791b */ /* 0x007fea0003800000 */
.L_x_133:
[-C--:B------:R-:W-:Y:S02]  /*4780*/  ISETP.GE.AND P0, PT, R39, R20.reuse, PT ;  /* 0x000000142700720c */ /* 0x080fe40003f06270 */
[-C--:B------:R-:W-:Y:S01]  /*4790*/  ISETP.GT.AND P2, PT, R45, R20.reuse, PT ;  /* 0x000000142d00720c */ /* 0x080fe20003f44270 */
        /* <DEDUP_REMOVED lines=8> */
.L_x_134:
        /* <DEDUP_REMOVED lines=8> */
.L_x_135:
[----:B------:R-:W-:Y:S01]  /*48a0*/  IMAD.MOV.U32 R17, RZ, RZ, 0x8 ;  /* 0x00000008ff117424 */ /* 0x000fe200078e00ff */
[----:B------:R-:W-:Y:S02]  /*48b0*/  SEL R22, R22, RZ, !P0 ;  /* 0x000000ff16167207 */ /* 0x000fe40004000000 */
[----:B------:R-:W-:-:S03]  /*48c0*/  ISETP.GT.AND P0, PT, R44, R20, PT ;  /* 0x000000142c00720c */ /* 0x000fc60003f04270 */
[----:B------:R-:W-:Y:S02]  /*48d0*/  IMAD.IADD R27, R29, 0x1, R22 ;  /* 0x000000011d1b7824 */ /* 0x000fe400078e0216 */
[----:B------:R-:W0:Y:S02]  /*48e0*/  LDC.64 R28, c[0x0][0x390] ;  /* 0x0000e400ff1c7b82 */ /* 0x000e240000000a00 */
[----:B------:R-:W-:-:S07]  /*48f0*/  IMAD.MOV.U32 R16, RZ, RZ, R27 ;  /* 0x000000ffff107224 */ /* 0x000fce00078e001b */
[----:B0-----:R-:W-:Y:S05]  /*4900*/  WARPSYNC.COLLECTIVE R21, `(.L_x_136) ;  /* 0x0000000015087348 */ /* 0x001fea0003c00000 */
[----:B------:R1:W2:Y:S02]  /*4910*/  SHFL.DOWN P3, R22, R16, R17, R20 ;  /* 0x0800001110167389 */ /* 0x0002a40000060014 */
[----:B012---:R-:W-:Y:S05]  /*4920*/  ENDCOLLECTIVE ;  /* 0x000000000000791b */ /* 0x007fea0003800000 */
.L_x_136:
[----:B------:R-:W-:Y:S01]  /*4930*/  IMAD.MOV.U32 R17, RZ, RZ, 0x10 ;  /* 0x00000010ff117424 */ /* 0x000fe200078e00ff */
[----:B------:R-:W-:Y:S02]  /*4940*/  SEL R22, R22, RZ, !P0 ;  /* 0x000000ff16167207 */ /* 0x000fe40004000000 */
[----:B------:R-:W-:-:S03]  /*4950*/  ISETP.NE.AND P0, PT, R26, 0x65, PT ;  /* 0x000000651a00780c */ /* 0x000fc60003f05270 */
[----:B------:R-:W-:-:S04]  /*4960*/  IMAD.IADD R47, R27, 0x1, R22 ;  /* 0x000000011b2f7824 */ /* 0x000fc800078e0216 */
[----:B------:R-:W-:-:S07]  /*4970*/  IMAD.MOV.U32 R16, RZ, RZ, R47 ;  /* 0x000000ffff107224 */ /* 0x000fce00078e002f */
[----:B------:R-:W-:Y:S05]  /*4980*/  WARPSYNC.COLLECTIVE R21, `(.L_x_137) ;  /* 0x0000000015087348 */ /* 0x000fea0003c00000 */
[----:B------:R0:W1:Y:S02]  /*4990*/  SHFL.DOWN P3, R22, R16, R17, R20 ;  /* 0x0800001110167389 */ /* 0x0000640000060014 */
[----:B01----:R-:W-:Y:S05]  /*49a0*/  ENDCOLLECTIVE ;  /* 0x000000000000791b */ /* 0x003fea0003800000 */
.L_x_137:
[----:B------:R-:W-:Y:S05]  /*49b0*/  WARPSYNC.COLLECTIVE R21, `(.L_x_138) ;  /* 0x0000000015087348 */ /* 0x000fea0003c00000 */
[----:B------:R-:W-:Y:S01]  /*49c0*/  VOTE.ALL P0, P0 ;  /* 0x0000000000ff7806 */ /* 0x000fe20000000000 */
[----:B------:R-:W-:-:S12]  /*49d0*/  ENDCOLLECTIVE ;  /* 0x000000000000791b */ /* 0x000fd80003800000 */
.L_x_138:
[----:B------:R-:W-:Y:S02]  /*49e0*/  IADD3 R28, P3, PT, R28, 0x100, RZ ;  /* 0x000001001c1c7810 */ /* 0x000fe40007f7e0ff */
[----:B------:R-:W-:-:S03]  /*49f0*/  SEL R22, R22, RZ, !P2 ;  /* 0x000000ff16167207 */ /* 0x000fc60005000000 */
[----:B------:R-:W-:Y:S02]  /*4a00*/  IMAD.X R3, RZ, RZ, R29, P3 ;  /* 0x000000ffff037224 */ /* 0x000fe400018e061d */
[----:B------:R-:W-:Y:S01]  /*4a10*/  IMAD.IADD R46, R47, 0x1, R22 ;  /* 0x000000012f2e7824 */ /* 0x000fe200078e0216 */
[----:B------:R-:W-:Y:S06]  /*4a20*/  BRA `(.L_x_139) ;  /* 0xffffffc800647947 */ /* 0x000fec000383ffff */
.L_x_104:
[----:B------:R-:W-:Y:S01]  /*4a30*/  BSSY B1, `(.L_x_140) ;  /* 0x0000006000017945 */ /* 0x000fe20003800000 */
[----:B------:R-:W-:Y:S01]  /*4a40*/  PLOP3.LUT P0, PT, P0, PT, PT, 0x8, 0x80 ;  /* 0x000000000080781c */ /* 0x000fe2000070e170 */
[----:B------:R-:W-:-:S12]  /*4a50*/  IMAD.MOV.U32 R21, RZ, RZ, -0x1 ;  /* 0xffffffffff157424 */ /* 0x000fd800078e00ff */
[----:B------:R-:W-:Y:S05]  /*4a60*/  WARPSYNC.COLLECTIVE R21, `(.L_x_141) ;  /* 0x0000000015087348 */ /* 0x000fea0003c00000 */
[----:B------:R-:W-:Y:S01]  /*4a70*/  VOTE.ANY P0, P0 ;  /* 0x0000000000ff7806 */ /* 0x000fe20000000100 */
[----:B------:R-:W-:-:S12]  /*4a80*/  ENDCOLLECTIVE ;  /* 0x000000000000791b */ /* 0x000fd80003800000 */
.L_x_141:
[----:B------:R-:W-:Y:S05]  /*4a90*/  BSYNC B1 ;  /* 0x0000000000017941 */ /* 0x000fea0003800000 */
.L_x_140:
[----:B------:R-:W-:Y:S05]  /*4aa0*/  BRA `(.L_x_142) ;  /* 0xffffffc800747947 */ /* 0x000fea000383ffff */
.L_x_106:
[----:B------:R-:W-:Y:S01]  /*4ab0*/  BSSY B1, `(.L_x_143) ;  /* 0x0000006000017945 */ /* 0x000fe20003800000 */
[----:B------:R-:W-:Y:S01]  /*4ac0*/  PLOP3.LUT P0, PT, P0, PT, PT, 0x8, 0x80 ;  /* 0x000000000080781c */ /* 0x000fe2000070e170 */
[----:B------:R-:W-:-:S12]  /*4ad0*/  IMAD.MOV.U32 R21, RZ, RZ, -0x1 ;  /* 0xffffffffff157424 */ /* 0x000fd800078e00ff */
[----:B------:R-:W-:Y:S05]  /*4ae0*/  WARPSYNC.COLLECTIVE R21, `(.L_x_144) ;  /* 0x0000000015087348 */ /* 0x000fea0003c00000 */
[----:B------:R-:W-:Y:S01]  /*4af0*/  VOTE.ANY P0, P0 ;  /* 0x0000000000ff7806 */ /* 0x000fe20000000100 */
[----:B------:R-:W-:-:S12]  /*4b00*/  ENDCOLLECTIVE ;  /* 0x000000000000791b */ /* 0x000fd80003800000 */
.L_x_144:
[----:B------:R-:W-:Y:S05]  /*4b10*/  BSYNC B1 ;  /* 0x0000000000017941 */ /* 0x000fea0003800000 */
.L_x_143:
[----:B------:R-:W-:Y:S05]  /*4b20*/  BRA `(.L_x_145) ;  /* 0xffffffc800c87947 */ /* 0x000fea000383ffff */
.L_x_108:
[----:B------:R-:W-:Y:S01]  /*4b30*/  BSSY B1, `(.L_x_146) ;  /* 0x0000006000017945 */ /* 0x000fe20003800000 */
[----:B------:R-:W-:Y:S01]  /*4b40*/  PLOP3.LUT P0, PT, P0, PT, PT, 0x8, 0x80 ;  /* 0x000000000080781c */ /* 0x000fe2000070e170 */
[----:B------:R-:W-:-:S12]  /*4b50*/  IMAD.MOV.U32 R21, RZ, RZ, -0x1 ;  /* 0xffffffffff157424 */ /* 0x000fd800078e00ff */
[----:B------:R-:W-:Y:S05]  /*4b60*/  WARPSYNC.COLLECTIVE R21, `(.L_x_147) ;  /* 0x0000000015087348 */ /* 0x000fea0003c00000 */
[----:B------:R-:W-:Y:S01]  /*4b70*/  VOTE.ANY R21, PT, P0 ;  /* 0x0000000000157806 */ /* 0x000fe200000e0100 */
[----:B------:R-:W-:Y:S06]  /*4b80*/  ENDCOLLECTIVE ;  /* 0x000000000000791b */ /* 0x000fec0003800000 */
.L_x_147:
[----:B------:R-:W-:Y:S05]  /*4b90*/  BSYNC B1 ;  /* 0x0000000000017941 */ /* 0x000fea0003800000 */
.L_x_146:
        /* <DEDUP_REMOVED lines=11> */
.L_x_148:
        /* <DEDUP_REMOVED lines=9> */
.L_x_149:
        /* <DEDUP_REMOVED lines=8> */
.L_x_150:
        /* <DEDUP_REMOVED lines=8> */
.L_x_151:
        /* <DEDUP_REMOVED lines=8> */
.L_x_152:
[----:B------:R-:W-:Y:S02]  /*4e60*/  SEL R22, R22, RZ, !P0 ;  /* 0x000000ff16167207 */ /* 0x000fe40004000000 */
[----:B------:R-:W-:Y:S02]  /*4e70*/  ISETP.NE.AND P0, PT, R26, 0x65, PT ;  /* 0x000000651a00780c */ /* 0x000fe40003f05270 */
[----:B------:R-:W-:-:S11]  /*4e80*/  IADD3 R46, PT, PT, R47, R22, R46 ;  /* 0x000000162f2e7210 */ /* 0x000fd60007ffe02e */
[----:B------:R-:W-:Y:S05]  /*4e90*/  WARPSYNC.COLLECTIVE R21, `(.L_x_153) ;  /* 0x0000000015087348 */ /* 0x000fea0003c00000 */
[----:B------:R-:W-:Y:S01]  /*4ea0*/  VOTE.ALL P0, P0 ;  /* 0x0000000000ff7806 */ /* 0x000fe20000000000 */
[----:B------:R-:W-:-:S12]  /*4eb0*/  ENDCOLLECTIVE ;  /* 0x000000000000791b */ /* 0x000fd80003800000 */
.L_x_153:
[----:B------:R-:W-:Y:S05]  /*4ec0*/  BRA `(.L_x_154) ;  /* 0xffffffc800607947 */ /* 0x000fea000383ffff */
.L_x_113:
[----:B------:R-:W-:Y:S01]  /*4ed0*/  BSSY B0, `(.L_x_155) ;  /* 0x0000006000007945 */ /* 0x000fe20003800000 */
[----:B------:R-:W-:Y:S01]  /*4ee0*/  PLOP3.LUT P0, PT, P0, PT, PT, 0x8, 0x80 ;  /* 0x000000000080781c */ /* 0x000fe2000070e170 */
[----:B------:R-:W-:-:S12]  /*4ef0*/  IMAD.MOV.U32 R21, RZ, RZ, -0x1 ;  /* 0xffffffffff157424 */ /* 0x000fd800078e00ff */
[----:B------:R-:W-:Y:S05]  /*4f00*/  WARPSYNC.COLLECTIVE R21, `(.L_x_156) ;  /* 0x0000000015087348 */ /* 0x000fea0003c00000 */
[----:B------:R-:W-:Y:S01]  /*4f10*/  VOTE.ANY P0, P0 ;  /* 0x0000000000ff7806 */ /* 0x000fe20000000100 */
[----:B------:R-:W-:-:S12]  /*4f20*/  ENDCOLLECTIVE ;  /* 0x000000000000791b */ /* 0x000fd80003800000 */
.L_x_156:
[----:B------:R-:W-:Y:S05]  /*4f30*/  BSYNC B0 ;  /* 0x0000000000007941 */ /* 0x000fea0003800000 */
.L_x_155:
[----:B------:R-:W-:Y:S05]  /*4f40*/  BRA `(.L_x_157) ;  /* 0xffffffe000987947 */ /* 0x000fea000383ffff */
.L_x_115:
[----:B------:R-:W-:Y:S01]  /*4f50*/  BSSY B0, `(.L_x_158) ;  /* 0x0000006000007945 */ /* 0x000fe20003800000 */
[----:B------:R-:W-:Y:S01]  /*4f60*/  PLOP3.LUT P0, PT, P0, PT, PT, 0x8, 0x80 ;  /* 0x000000000080781c */ /* 0x000fe2000070e170 */
[----:B------:R-:W-:-:S12]  /*4f70*/  IMAD.MOV.U32 R21, RZ, RZ, -0x1 ;  /* 0xffffffffff157424 */ /* 0x000fd800078e00ff */
[----:B------:R-:W-:Y:S05]  /*4f80*/  WARPSYNC.COLLECTIVE R21, `(.L_x_159) ;  /* 0x0000000015087348 */ /* 0x000fea0003c00000 */
[----:B------:R-:W-:Y:S01]  /*4f90*/  VOTE.ANY P0, P0 ;  /* 0x0000000000ff7806 */ /* 0x000fe20000000100 */
[----:B------:R-:W-:-:S12]  /*4fa0*/  ENDCOLLECTIVE ;  /* 0x000000000000791b */ /* 0x000fd80003800000 */
.L_x_159:
[----:B------:R-:W-:Y:S05]  /*4fb0*/  BSYNC B0 ;  /* 0x0000000000007941 */ /* 0x000fea0003800000 */
.L_x_158:
[----:B------:R-:W-:Y:S05]  /*4fc0*/  BRA `(.L_x_160) ;  /* 0xffffffe000ec7947 */ /* 0x000fea000383ffff */
.L_x_117:
[----:B------:R-:W0:Y:S01]  /*4fd0*/  S2R R26, SR_GEMASK ;  /* 0x00000000001a7919 */ /* 0x000e220000003c00 */
[----:B------:R-:W-:Y:S01]  /*4fe0*/  BSSY B0, `(.L_x_161) ;  /* 0x0000006000007945 */ /* 0x000fe20003800000 */
[----:B------:R-:W-:Y:S01]  /*4ff0*/  PLOP3.LUT P0, PT, P0, PT, PT, 0x8, 0x80 ;  /* 0x000000000080781c */ /* 0x000fe2000070e170 */
[----:B------:R-:W-:-:S12]  /*5000*/  IMAD.MOV.U32 R21, RZ, RZ, -0x1 ;  /* 0xffffffffff157424 */ /* 0x000fd800078e00ff */
[----:B0-----:R-:W-:Y:S05]  /*5010*/  WARPSYNC.COLLECTIVE R21, `(.L_x_162) ;  /* 0x0000000015087348 */ /* 0x001fea0003c00000 */
[----:B------:R-:W-:Y:S01]  /*5020*/  VOTE.ANY R21, PT, P0 ;  /* 0x0000000000157806 */ /* 0x000fe200000e0100 */
[----:B0-----:R-:W-:Y:S06]  /*5030*/  ENDCOLLECTIVE ;  /* 0x000000000000791b */ /* 0x001fec0003800000 */
.L_x_162:
[----:B------:R-:W-:Y:S05]  /*5040*/  BSYNC B0 ;  /* 0x0000000000007941 */ /* 0x000fea0003800000 */
.L_x_161:
[----:B------:R-:W-:Y:S01]  /*5050*/  LOP3.LUT R21, R21, 0x80000000, R26, 0xec, !PT ;  /* 0x8000000015157812 */ /* 0x000fe200078eec1a */
[----:B------:R-:W-:-:S04]  /*5060*/  IMAD.MOV.U32 R17, RZ, RZ, 0x1 ;  /* 0x00000001ff117424 */ /* 0x000fc800078e00ff */
        /* <DEDUP_REMOVED lines=8> */
.L_x_163:
[----:B------:R-:W-:Y:S01]  /*50f0*/  ISETP.GE.AND P0, PT, R38, R20, PT ;  /* 0x000000142600720c */ /* 0x000fe20003f06270 */
[----:B------:R-:W-:-:S03]  /*5100*/  IMAD.MOV.U32 R17, RZ, RZ, 0x2 ;  /* 0x00000002ff117424 */ /* 0x000fc600078e00ff */
[----:B------:R-:W-:-:S05]  /*5110*/  SEL R22, R22, RZ, !P0 ;  /* 0x000000ff16167207 */ /* 0x000fca0004000000 */
[----:B------:R-:W-:Y:S02]  /*5120*/  IMAD.IADD R43, R22, 0x1, R19 ;  /* 0x00000001162b7824 */ /* 0x000fe400078e0213 */
[----:B------:R-:W-:Y:S02]  /*5130*/  VIADD R19, R38, 0x2 ;  /* 0x0000000226137836 */ /* 0x000fe40000000000 */
[----:B------:R-:W-:-:S03]  /*5140*/  IMAD.MOV.U32 R16, RZ, RZ, R43 ;  /* 0x000000ffff107224 */ /* 0x000fc600078e002b */
[----:B------:R-:W-:Y:S01]  /*5150*/  ISETP.GT.AND P0, PT, R19, R20, PT ;  /* 0x000000141300720c */ /* 0x000fe20003f04270 */
[----:B------:R-:W-:-:S12]  /*5160*/  VIADD R19, R38, 0x4 ;  /* 0x0000000426137836 */ /* 0x000fd80000000000 */
[----:B------:R-:W-:Y:S05]  /*5170*/  WARPSYNC.COLLECTIVE R21, `(.L_x_164) ;  /* 0x0000000015087348 */ /* 0x000fea0003c00000 */
[----:B------:R0:W1:Y:S02]  /*5180*/  SHFL.DOWN P3, R22, R16, R17, R20 ;  /* 0x0800001110167389 */ /* 0x0000640000060014 */
[----:B01----:R-:W-:Y:S05]  /*5190*/  ENDCOLLECTIVE ;  /* 0x000000000000791b */ /* 0x003fea0003800000 */
.L_x_164:
[----:B------:R-:W-:Y:S01]  /*51a0*/  IMAD.MOV.U32 R17, RZ, RZ, 0x4 ;  /* 0x00000004ff117424 */ /* 0x000fe200078e00ff */
[----:B------:R-:W-:Y:S02]  /*51b0*/  SEL R22, R22, RZ, !P0 ;  /* 0x000000ff16167207 */ /* 0x000fe40004000000 */
[----:B------:R-:W-:-:S03]  /*51c0*/  ISETP.GT.AND P0, PT, R19, R20, PT ;  /* 0x000000141300720c */ /* 0x000fc60003f04270 */
[----:B------:R-:W-:Y:S02]  /*51d0*/  IMAD.IADD R45, R43, 0x1, R22 ;  /* 0x000000012b2d7824 */ /* 0x000fe400078e0216 */
[----:B------:R-:W-:Y:S02]  /*51e0*/  VIADD R43, R38, 0x8 ;  /* 0x00000008262b7836 */ /* 0x000fe40000000000 */
[----:B------:R-:W-:-:S07]  /*51f0*/  IMAD.MOV.U32 R16, RZ, RZ, R45 ;  /* 0x000000ffff107224 */ /* 0x000fce00078e002d */
[----:B------:R-:W-:Y:S05]  /*5200*/  WARPSYNC.COLLECTIVE R21, `(.L_x_165) ;  /* 0x0000000015087348 */ /* 0x000fea0003c00000 */
[----:B------:R0:W1:Y:S02]  /*5210*/  SHFL.DOWN P3, R22, R16, R17, R20 ;  /* 0x0800001110167389 */ /* 0x0000640000060014 */
[----:B01----:R-:W-:Y:S05]  /*5220*/  ENDCOLLECTIVE ;  /* 0x000000000000791b */ /* 0x003fea0003800000 */
.L_x_165:
        /* <DEDUP_REMOVED lines=9> */
.L_x_166:
[----:B------:R-:W-:Y:S01]  /*52c0*/  IMAD.MOV.U32 R17, RZ, RZ, 0x10 ;  /* 0x00000010ff117424 */ /* 0x000fe200078e00ff */
[----:B------:R-:W-:Y:S02]  /*52d0*/  SEL R22, R22, RZ, !P0 ;  /* 0x000000ff16167207 */ /* 0x000fe40004000000 */
[----:B------:R-:W-:-:S03]  /*52e0*/  ISETP.NE.AND P0, PT, R18, 0x65, PT ;  /* 0x000000651200780c */ /* 0x000fc60003f05270 */
[----:B------:R-:W-:Y:S02]  /*52f0*/  IMAD.IADD R43, R19, 0x1, R22 ;  /* 0x00000001132b7824 */ /* 0x000fe400078e0216 */
[----:B------:R-:W-:Y:S02]  /*5300*/  VIADD R19, R38, 0x10 ;  /* 0x0000001026137836 */ /* 0x000fe40000000000 */
[----:B------:R-:W-:-:S03]  /*5310*/  IMAD.MOV.U32 R16, RZ, RZ, R43 ;  /* 0x000000ffff107224 */ /* 0x000fc600078e002b */
[----:B------:R-:W-:-:S13]  /*5320*/  ISETP.GT.AND P2, PT, R19, R20, PT ;  /* 0x000000141300720c */ /* 0x000fda0003f44270 */
[----:B------:R-:W-:Y:S05]  /*5330*/  WARPSYNC.COLLECTIVE R21, `(.L_x_167) ;  /* 0x0000000015087348 */ /* 0x000fea0003c00000 */
[----:B------:R0:W1:Y:S02]  /*5340*/  SHFL.DOWN P3, R22, R16, R17, R20 ;  /* 0x0800001110167389 */ /* 0x0000640000060014 */
[----:B01----:R-:W-:Y:S05]  /*5350*/  ENDCOLLECTIVE ;  /* 0x000000000000791b */ /* 0x003fea0003800000 */
.L_x_167:
[----:B------:R-:W-:Y:S05]  /*5360*/  WARPSYNC.COLLECTIVE R21, `(.L_x_168) ;  /* 0x0000000015087348 */ /* 0x000fea0003c00000 */
[----:B------:R-:W-:Y:S01]  /*5370*/  VOTE.ALL P0, P0 ;  /* 0x0000000000ff7806 */ /* 0x000fe20000000000 */
[----:B------:R-:W-:-:S12]  /*5380*/  ENDCOLLECTIVE ;  /* 0x000000000000791b */ /* 0x000fd80003800000 */
.L_x_168:
[----:B------:R-:W-:Y:S02]  /*5390*/  IADD3 R44, P3, PT, R44, 0x100, RZ ;  /* 0x000001002c2c7810 */ /* 0x000fe40007f7e0ff */
[----:B------:R-:W-:-:S03]  /*53a0*/  SEL R22, R22, RZ, !P2 ;  /* 0x000000ff16167207 */ /* 0x000fc60005000000 */
[----:B------:R-:W-:Y:S02]  /*53b0*/  IMAD.X R45, RZ, RZ, R45, P3 ;  /* 0x000000ffff2d7224 */ /* 0x000fe400018e062d */
[----:B------:R-:W-:Y:S01]  /*53c0*/  IMAD.IADD R46, R43, 0x1, R22 ;  /* 0x000000012b2e7824 */ /* 0x000fe200078e0216 */
[----:B------:R-:W-:Y:S06]  /*53d0*/  BRA `(.L_x_169) ;  /* 0xffffffe000847947 */ /* 0x000fec000383ffff */
.L_x_119:
[----:B------:R-:W-:Y:S01]  /*53e0*/  BSSY B0, `(.L_x_170) ;  /* 0x0000006000007945 */ /* 0x000fe20003800000 */
[----:B------:R-:W-:Y:S01]  /*53f0*/  PLOP3.LUT P0, PT, P0, PT, PT, 0x8, 0x80 ;  /* 0x000000000080781c */ /* 0x000fe2000070e170 */
[----:B------:R-:W-:-:S12]  /*5400*/  IMAD.MOV.U32 R21, RZ, RZ, -0x1 ;  /* 0xffffffffff157424 */ /* 0x000fd800078e00ff */
[----:B------:R-:W-:Y:S05]  /*5410*/  WARPSYNC.COLLECTIVE R21, `(.L_x_171) ;  /* 0x0000000015087348 */ /* 0x000fea0003c00000 */
[----:B------:R-:W-:Y:S01]  /*5420*/  VOTE.ANY P0, P0 ;  /* 0x0000000000ff7806 */ /* 0x000fe20000000100 */
[----:B------:R-:W-:-:S12]  /*5430*/  ENDCOLLECTIVE ;  /* 0x000000000000791b */ /* 0x000fd80003800000 */
.L_x_171:
[----:B------:R-:W-:Y:S05]  /*5440*/  BSYNC B0 ;  /* 0x0000000000007941 */ /* 0x000fea0003800000 */
.L_x_170:
[----:B------:R-:W-:Y:S05]  /*5450*/  BRA `(.L_x_172) ;  /* 0xffffffe0008c7947 */ /* 0x000fea000383ffff */
.L_x_121:
[----:B------:R-:W-:Y:S01]  /*5460*/  BSSY B0, `(.L_x_173) ;  /* 0x0000006000007945 */ /* 0x000fe20003800000 */
[----:B------:R-:W-:Y:S01]  /*5470*/  PLOP3.LUT P0, PT, P0, PT, PT, 0x8, 0x80 ;  /* 0x000000000080781c */ /* 0x000fe2000070e170 */
[----:B------:R-:W-:-:S12]  /*5480*/  IMAD.MOV.U32 R21, RZ, RZ, -0x1 ;  /* 0xffffffffff157424 */ /* 0x000fd800078e00ff */
[----:B------:R-:W-:Y:S05]  /*5490*/  WARPSYNC.COLLECTIVE R21, `(.L_x_174) ;  /* 0x0000000015087348 */ /* 0x000fea0003c00000 */
[----:B------:R-:W-:Y:S01]  /*54a0*/  VOTE.ANY P0, P0 ;  /* 0x0000000000ff7806 */ /* 0x000fe20000000100 */
[----:B------:R-:W-:-:S12]  /*54b0*/  ENDCOLLECTIVE ;  /* 0x000000000000791b */ /* 0x000fd80003800000 */
.L_x_174:
[----:B------:R-:W-:Y:S05]  /*54c0*/  BSYNC B0 ;  /* 0x0000000000007941 */ /* 0x000fea0003800000 */
.L_x_173:
[----:B------:R-:W-:Y:S05]  /*54d0*/  BRA `(.L_x_175) ;  /* 0xffffffe000e07947 */ /* 0x000fea000383ffff */
.L_x_123:
[----:B------:R-:W-:Y:S01]  /*54e0*/  BSSY B0, `(.L_x_176) ;  /* 0x0000006000007945 */ /* 0x000fe20003800000 */
[----:B------:R-:W-:Y:S01]  /*54f0*/  PLOP3.LUT P0, PT, P0, PT, PT, 0x8, 0x80 ;  /* 0x000000000080781c */ /* 0x000fe2000070e170 */
[----:B------:R-:W-:-:S12]  /*5500*/  IMAD.MOV.U32 R21, RZ, RZ, -0x1 ;  /* 0xffffffffff157424 */ /* 0x000fd800078e00ff */
[----:B------:R-:W-:Y:S05]  /*5510*/  WARPSYNC.COLLECTIVE R21, `(.L_x_177) ;  /* 0x0000000015087348 */ /* 0x000fea0003c00000 */
[----:B------:R-:W-:Y:S01]  /*5520*/  VOTE.ANY R21, PT, P0 ;  /* 0x0000000000157806 */ /* 0x000fe200000e0100 */
[----:B------:R-:W-:Y:S06]  /*5530*/  ENDCOLLECTIVE ;  /* 0x000000000000791b */ /* 0x000fec0003800000 */
.L_x_177:
[----:B------:R-:W-:Y:S05]  /*5540*/  BSYNC B0 ;  /* 0x0000000000007941 */ /* 0x000fea0003800000 */
.L_x_176:
        /* <DEDUP_REMOVED lines=11> */
.L_x_178:
        /* <DEDUP_REMOVED lines=11> */
.L_x_179:
        /* <DEDUP_REMOVED lines=9> */
.L_x_180:
        /* <DEDUP_REMOVED lines=8> */
.L_x_181:
        /* <DEDUP_REMOVED lines=9> */
.L_x_182:
[----:B------:R-:W-:Y:S02]  /*5850*/  SEL R22, R22, RZ, !P0 ;  /* 0x000000ff16167207 */ /* 0x000fe40004000000 */
[----:B------:R-:W-:Y:S02]  /*5860*/  ISETP.NE.AND P0, PT, R18, 0x65, PT ;  /* 0x000000651200780c */ /* 0x000fe40003f05270 */
[----:B------:R-:W-:-:S11]  /*5870*/  IADD3 R46, PT, PT, R47, R22, R46 ;  /* 0x000000162f2e7210 */ /* 0x000fd60007ffe02e */
[----:B------:R-:W-:Y:S05]  /*5880*/  WARPSYNC.COLLECTIVE R21, `(.L_x_183) ;  /* 0x0000000015087348 */ /* 0x000fea0003c00000 */
[----:B------:R-:W-:Y:S01]  /*5890*/  VOTE.ALL P0, P0 ;  /* 0x0000000000ff7806 */ /* 0x000fe20000000000 */
[----:B------:R-:W-:-:S12]  /*58a0*/  ENDCOLLECTIVE ;  /* 0x000000000000791b */ /* 0x000fd80003800000 */
.L_x_183:
[----:B------:R-:W-:Y:S05]  /*58b0*/  BRA `(.L_x_184) ;  /* 0xffffffe000787947 */ /* 0x000fea000383ffff */
.L_x_185:
        /* <DEDUP_REMOVED lines=12> */
.L_x_628:


//--------------------- .text._ZN3cub18CUB_300001_SM_10006detail4scan20DeviceScanInitKernelINS0_13ScanTileStateIiLb1EEEEEvT_i --------------------------
	.section	.text._ZN3cub18CUB_300001_SM_10006detail4scan20DeviceScanInitKernelINS0_13ScanTileStateIiLb1EEEEEvT_i,"ax",@progbits
	.align	128
        .global         _ZN3cub18CUB_300001_SM_10006detail4scan20DeviceScanInitKernelINS0_13ScanTileStateIiLb1EEEEEvT_i
        .type           _ZN3cub18CUB_300001_SM_10006detail4scan20DeviceScanInitKernelINS0_13ScanTileStateIiLb1EEEEEvT_i,@function
        .size           _ZN3cub18CUB_300001_SM_10006detail4scan20DeviceScanInitKernelINS0_13ScanTileStateIiLb1EEEEEvT_i,(.L_x_629 - _ZN3cub18CUB_300001_SM_10006detail4scan20DeviceScanInitKernelINS0_13ScanTileStateIiLb1EEEEEvT_i)
        .other          _ZN3cub18CUB_300001_SM_10006detail4scan20DeviceScanInitKernelINS0_13ScanTileStateIiLb1EEEEEvT_i,@"STO_CUDA_ENTRY STV_DEFAULT"
_ZN3cub18CUB_300001_SM_10006detail4scan20DeviceScanInitKernelINS0_13ScanTileStateIiLb1EEEEEvT_i:
.text._ZN3cub18CUB_300001_SM_10006detail4scan20DeviceScanInitKernelINS0_13ScanTileStateIiLb1EEEEEvT_i:
[----:B------:R-:W-:Y:S01]  /*0000*/  LDC R1, c[0x0][0x37c] ;  /* 0x0000df00ff017b82 */ /* 0x000fe20000000800 */
[----:B------:R-:W0:Y:S07]  /*0010*/  S2R R0, SR_TID.X ;  /* 0x0000000000007919 */ /* 0x000e2e0000002100 */
[----:B------:R-:W1:Y:S01]  /*0020*/  S2UR UR6, SR_CTAID.X ;  /* 0x00000000000679c3 */ /* 0x000e620000002500 */
[----:B------:R-:W2:Y:S07]  /*0030*/  LDCU UR4, c[0x0][0x388] ;  /* 0x00007100ff0477ac */ /* 0x000eae0008000800 */
[----:B------:R-:W1:Y:S01]  /*0040*/  LDC R5, c[0x0][0x360] ;  /* 0x0000d800ff057b82 */ /* 0x000e620000000800 */
[----:B0-----:R-:W-:Y:S01]  /*0050*/  ISETP.GT.U32.AND P0, PT, R0, 0x1f, PT ;  /* 0x0000001f0000780c */ /* 0x001fe20003f04070 */
[----:B-1----:R-:W-:-:S03]  /*0060*/  IMAD R5, R5, UR6, R0 ;  /* 0x0000000605057c24 */ /* 0x002fc6000f8e0200 */
[----:B------:R-:W-:Y:S02]  /*0070*/  ISETP.NE.OR P0, PT, RZ, UR6, P0 ;  /* 0x00000006ff007c0c */ /* 0x000fe40008705670 */
[----:B--2---:R-:W-:Y:S01]  /*0080*/  ISETP.GE.AND P1, PT, R5, UR4, PT ;  /* 0x0000000405007c0c */ /* 0x004fe2000bf26270 */
[----:B------:R-:W0:-:S12]  /*0090*/  LDCU.64 UR4, c[0x0][0x358] ;  /* 0x00006b00ff0477ac */ /* 0x000e180008000a00 */
[----:B------:R-:W1:Y:S01]  /*00a0*/  @!P1 LDC.64 R2, c[0x0][0x380] ;  /* 0x0000e000ff029b82 */ /* 0x000e620000000a00 */
[----:B------:R-:W-:Y:S01]  /*00b0*/  @!P1 MOV R4, 0x63 ;  /* 0x0000006300049802 */ /* 0x000fe20000000f00 */
[----:B-1----:R-:W-:-:S04]  /*00c0*/  @!P1 IMAD.WIDE R2, R5, 0x8, R2 ;  /* 0x0000000805029825 */ /* 0x002fc800078e0202 */
[----:B------:R-:W-:-:S05]  /*00d0*/  HFMA2 R5, -RZ, RZ, 0, 0 ;  /* 0x00000000ff057431 */ /* 0x000fca00000001ff */
[----:B0-----:R0:W-:Y:S01]  /*00e0*/  @!P1 STG.E.64 desc[UR4][R2.64+0x100], R4 ;  /* 0x0001000402009986 */ /* 0x0011e2000c101b04 */
[----:B------:R-:W-:Y:S05]  /*00f0*/  @P0 EXIT ;  /* 0x000000000000094d */ /* 0x000fea0003800000 */
[----:B0-----:R-:W0:Y:S02]  /*0100*/  LDC.64 R2, c[0x0][0x380] ;  /* 0x0000e000ff027b82 */ /* 0x001e240000000a00 */
[----:B0-----:R-:W-:-:S05]  /*0110*/  IMAD.WIDE.U32 R2, R0, 0x8, R2 ;  /* 0x0000000800027825 */ /* 0x001fca00078e0002 */
[----:B------:R-:W-:Y:S01]  /*0120*/  STG.E.64 desc[UR4][R2.64], RZ ;  /* 0x000000ff02007986 */ /* 0x000fe2000c101b04 */
[----:B------:R-:W-:Y:S05]  /*0130*/  EXIT ;  /* 0x000000000000794d */ /* 0x000fea0003800000 */
.L_x_186:
        /* <DEDUP_REMOVED lines=12> */
.L_x_629:


//--------------------- .text._ZN3cub18CUB_300001_SM_10006detail6reduce28DeviceReduceSingleTileKernelINS2_10policy_hubIiyN4cuda3std3__44plusIiEEE10Policy1000EPiSC_iS9_iiNS7_10__identityEEEvT0_T1_T2_T3_T4_T6_ --------------------------
	.section	.text._ZN3cub18CUB_300001_SM_10006detail6reduce28DeviceReduceSingleTileKernelINS2_10policy_hubIiyN4cuda3std3__44plusIiEEE10Policy1000EPiSC_iS9_iiNS7_10__identityEEEvT0_T1_T2_T3_T4_T6_,"ax",@progbits
	.align	128
        .global         _ZN3cub18CUB_300001_SM_10006detail6reduce28DeviceReduceSingleTileKernelINS2_10policy_hubIiyN4cuda3std3__44plusIiEEE10Policy1000EPiSC_iS9_iiNS7_10__identityEEEvT0_T1_T2_T3_T4_T6_
        .type           _ZN3cub18CUB_300001_SM_10006detail6reduce28DeviceReduceSingleTileKernelINS2_10policy_hubIiyN4cuda3std3__44plusIiEEE10Policy1000EPiSC_iS9_iiNS7_10__identityEEEvT0_T1_T2_T3_T4_T6_,@function
        .size           _ZN3cub18CUB_300001_SM_10006detail6reduce28DeviceReduceSingleTileKernelINS2_10policy_hubIiyN4cuda3std3__44plusIiEEE10Policy1000EPiSC_iS9_iiNS7_10__identityEEEvT0_T1_T2_T3_T4_T6_,(.L_x_630 - _ZN3cub18CUB_300001_SM_10006detail6reduce28DeviceReduceSingleTileKernelINS2_10policy_hubIiyN4cuda3std3__44plusIiEEE10Policy1000EPiSC_iS9_iiNS7_10__identityEEEvT0_T1_T2_T3_T4_T6_)
        .other          _ZN3cub18CUB_300001_SM_10006detail6reduce28DeviceReduceSingleTileKernelINS2_10policy_hubIiyN4cuda3std3__44plusIiEEE10Policy1000EPiSC_iS9_iiNS7_10__identityEEEvT0_T1_T2_T3_T4_T6_,@"STO_CUDA_ENTRY STV_DEFAULT"
_ZN3cub18CUB_300001_SM_10006detail6reduce28DeviceReduceSingleTileKernelINS2_10policy_hubIiyN4cuda3std3__44plusIiEEE10Policy1000EPiSC_iS9_iiNS7_10__identityEEEvT0_T1_T2_T3_T4_T6_:
.text._ZN3cub18CUB_300001_SM_10006detail6reduce28DeviceReduceSingleTileKernelINS2_10policy_hubIiyN4cuda3std3__44plusIiEEE10Policy1000EPiSC_iS9_iiNS7_10__identityEEEvT0_T1_T2_T3_T4_T6_:
[----:B------:R-:W-:Y:S01]  /*0000*/  LDC R1, c[0x0][0x37c] ;  /* 0x0000df00ff017b82 */ /* 0x000fe20000000800 */
[----:B------:R-:W0:Y:S01]  /*0010*/  LDCU UR4, c[0x0][0x390] ;  /* 0x00007200ff0477ac */ /* 0x000e220008000800 */
[----:B------:R-:W1:Y:S01]  /*0020*/  LDCU.64 UR6, c[0x0][0x358] ;  /* 0x00006b00ff0677ac */ /* 0x000e620008000a00 */
[----:B0-----:R-:W-:-:S05]  /*0030*/  IMAD.U32 R20, RZ, RZ, UR4 ;  /* 0x00000004ff147e24 */ /* 0x001fca000f8e00ff */
[----:B------:R-:W-:-:S13]  /*0040*/  ISETP.NE.AND P0, PT, R20, RZ, PT ;  /* 0x000000ff1400720c */ /* 0x000fda0003f05270 */
[----:B-1----:R-:W-:Y:S05]  /*0050*/  @P0 BRA `(.L_x_187) ;  /* 0x00000000001c0947 */ /* 0x002fea0003800000 */
[----:B------:R-:W0:Y:S02]  /*0060*/  S2R R0, SR_TID.X ;  /* 0x0000000000007919 */ /* 0x000e240000002100 */
[----:B0-----:R-:W-:-:S13]  /*0070*/  ISETP.NE.AND P0, PT, R0, RZ, PT ;  /* 0x000000ff0000720c */ /* 0x001fda0003f05270 */
[----:B------:R-:W-:Y:S05]  /*0080*/  @P0 EXIT ;  /* 0x000000000000094d */ /* 0x000fea0003800000 */
[----:B------:R-:W0:Y:S08]  /*0090*/  LDC R5, c[0x0][0x398] ;  /* 0x0000e600ff057b82 */ /* 0x000e300000000800 */
[----:B------:R-:W0:Y:S02]  /*00a0*/  LDC.64 R2, c[0x0][0x388] ;  /* 0x0000e200ff027b82 */ /* 0x000e240000000a00 */
[----:B0-----:R-:W-:Y:S01]  /*00b0*/  STG.E desc[UR6][R2.64], R5 ;  /* 0x0000000502007986 */ /* 0x001fe2000c101906 */
[----:B------:R-:W-:Y:S05]  /*00c0*/  EXIT ;  /* 0x000000000000794d */ /* 0x000fea0003800000 */
.L_x_187:
[----:B------:R-:W0:Y:S01]  /*00d0*/  LDCU UR4, c[0x0][0x380] ;  /* 0x00007000ff0477ac */ /* 0x000e220008000800 */
[----:B------:R-:W-:Y:S01]  /*00e0*/  BSSY.RECONVERGENT B0, `(.L_x_188) ;  /* 0x0000385000007945 */ /* 0x000fe20003800200 */
[----:B0-----:R-:W-:-:S09]  /*00f0*/  ULOP3.LUT UP0, URZ, UR4, 0xf, URZ, 0xc0, !UPT ;  /* 0x0000000f04ff7892 */ /* 0x001fd2000f80c0ff */
[----:B------:R-:W-:Y:S05]  /*0100*/  BRA.U UP0, `(.L_x_189) ;  /* 0x0000001900d87547 */ /* 0x000fea000b800000 */
[----:B------:R-:W-:-:S13]  /*0110*/  ISETP.GT.AND P0, PT, R20, 0xfff, PT ;  /* 0x00000fff1400780c */ /* 0x000fda0003f04270 */
[----:B------:R-:W-:Y:S05]  /*0120*/  @P0 BRA `(.L_x_190) ;  /* 0x0000000c008c0947 */ /* 0x000fea0003800000 */
[----:B------:R-:W0:Y:S01]  /*0130*/  S2R R9, SR_TID.X ;  /* 0x0000000000097919 */ /* 0x000e220000002100 */
[----:B------:R-:W-:Y:S01]  /*0140*/  BSSY.RECONVERGENT B1, `(.L_x_191) ;  /* 0x0000009000017945 */ /* 0x000fe20003800200 */
[----:B------:R-:W-:Y:S01]  /*0150*/  IMAD.MOV.U32 R0, RZ, RZ, RZ ;  /* 0x000000ffff007224 */ /* 0x000fe200078e00ff */
[----:B0-----:R-:W-:Y:S01]  /*0160*/  ISETP.GE.AND P0, PT, R9, R20, PT ;  /* 0x000000140900720c */ /* 0x001fe20003f06270 */
[----:B------:R-:W-:-:S12]  /*0170*/  IMAD.MOV.U32 R11, RZ, RZ, R9 ;  /* 0x000000ffff0b7224 */ /* 0x000fd800078e0009 */
[----:B------:R-:W-:Y:S05]  /*0180*/  @P0 BRA `(.L_x_192) ;  /* 0x0000000000100947 */ /* 0x000fea0003800000 */
[----:B------:R-:W0:Y:S02]  /*0190*/  LDC.64 R2, c[0x0][0x380] ;  /* 0x0000e000ff027b82 */ /* 0x000e240000000a00 */
[----:B0-----:R-:W-:-:S05]  /*01a0*/  IMAD.WIDE.U32 R2, R9, 0x4, R2 ;  /* 0x0000000409027825 */ /* 0x001fca00078e0002 */
[----:B------:R0:W5:Y:S01]  /*01b0*/  LDG.E.CONSTANT R0, desc[UR6][R2.64] ;  /* 0x0000000602007981 */ /* 0x000162000c1e9900 */
[----:B------:R-:W-:-:S07]  /*01c0*/  VIADD R11, R9, 0x100 ;  /* 0x00000100090b7836 */ /* 0x000fce0000000000 */
.L_x_192:
[----:B------:R-:W-:Y:S05]  /*01d0*/  BSYNC.RECONVERGENT B1 ;  /* 0x0000000000017941 */ /* 0x000fea0003800200 */
.L_x_191:
[----:B------:R-:W-:Y:S01]  /*01e0*/  ISETP.GE.AND P0, PT, R11, R20, PT ;  /* 0x000000140b00720c */ /* 0x000fe20003f06270 */
[----:B------:R-:W-:-:S12]  /*01f0*/  BSSY.RECONVERGENT B1, `(.L_x_193) ;  /* 0x0000066000017945 */ /* 0x000fd80003800200 */
[----:B------:R-:W-:Y:S05]  /*0200*/  @P0 BRA `(.L_x_194) ;  /* 0x0000000400900947 */ /* 0x000fea0003800000 */
[----:B0-----:R-:W-:Y:S01]  /*0210*/  LOP3.LUT R3, RZ, R11, RZ, 0x33, !PT ;  /* 0x0000000bff037212 */ /* 0x001fe200078e33ff */
[----:B------:R-:W-:Y:S04]  /*0220*/  BSSY.RECONVERGENT B2, `(.L_x_195) ;  /* 0x0000015000027945 */ /* 0x000fe80003800200 */
[----:B------:R-:W-:-:S05]  /*0230*/  IMAD.IADD R4, R3, 0x1, R20 ;  /* 0x0000000103047824 */ /* 0x000fca00078e0214 */
[C---:B------:R-:W-:Y:S02]  /*0240*/  LOP3.LUT R2, R4.reuse, 0x300, RZ, 0xc0, !PT ;  /* 0x0000030004027812 */ /* 0x040fe400078ec0ff */
[----:B------:R-:W-:Y:S02]  /*0250*/  ISETP.GE.U32.AND P1, PT, R4, 0x300, PT ;  /* 0x000003000400780c */ /* 0x000fe40003f26070 */
[----:B------:R-:W-:-:S13]  /*0260*/  ISETP.NE.AND P0, PT, R2, 0x300, PT ;  /* 0x000003000200780c */ /* 0x000fda0003f05270 */
[----:B------:R-:W-:Y:S05]  /*0270*/  @!P0 BRA `(.L_x_196) ;  /* 0x00000000003c8947 */ /* 0x000fea0003800000 */
[----:B------:R-:W0:Y:S01]  /*0280*/  LDC.64 R2, c[0x0][0x380] ;  /* 0x0000e000ff027b82 */ /* 0x000e220000000a00 */
[----:B------:R-:W-:-:S04]  /*0290*/  LEA.HI R4, R4, 0x1, RZ, 0x18 ;  /* 0x0000000104047811 */ /* 0x000fc800078fc0ff */
[----:B------:R-:W-:-:S05]  /*02a0*/  LOP3.LUT R4, R4, 0x3, RZ, 0xc0, !PT ;  /* 0x0000000304047812 */ /* 0x000fca00078ec0ff */
[----:B------:R-:W-:Y:S02]  /*02b0*/  IMAD.MOV R4, RZ, RZ, -R4 ;  /* 0x000000ffff047224 */ /* 0x000fe400078e0a04 */
[----:B0-----:R-:W-:-:S04]  /*02c0*/  IMAD.WIDE.U32 R2, R11, 0x4, R2 ;  /* 0x000000040b027825 */ /* 0x001fc800078e0002 */
[----:B------:R-:W-:-:S07]  /*02d0*/  IMAD.MOV.U32 R5, RZ, RZ, R3 ;  /* 0x000000ffff057224 */ /* 0x000fce00078e0003 */
.L_x_197:
[----:B------:R-:W-:-:S06]  /*02e0*/  IMAD.MOV.U32 R3, RZ, RZ, R5 ;  /* 0x000000ffff037224 */ /* 0x000fcc00078e0005 */
[----:B------:R0:W2:Y:S01]  /*02f0*/  LDG.E.CONSTANT R3, desc[UR6][R2.64] ;  /* 0x0000000602037981 */ /* 0x0000a2000c1e9900 */
[----:B------:R-:W-:Y:S02]  /*0300*/  VIADD R4, R4, 0x1 ;  /* 0x0000000104047836 */ /* 0x000fe40000000000 */
[----:B------:R-:W-:-:S03]  /*0310*/  VIADD R11, R11, 0x100 ;  /* 0x000001000b0b7836 */ /* 0x000fc60000000000 */
[----:B------:R-:W-:Y:S02]  /*0320*/  ISETP.NE.AND P0, PT, R4, RZ, PT ;  /* 0x000000ff0400720c */ /* 0x000fe40003f05270 */
[----:B0-----:R-:W-:-:S05]  /*0330*/  IADD3 R2, P2, PT, R2, 0x400, RZ ;  /* 0x0000040002027810 */ /* 0x001fca0007f5e0ff */
[----:B------:R-:W-:Y:S02]  /*0340*/  IMAD.X R5, RZ, RZ, R5, P2 ;  /* 0x000000ffff057224 */ /* 0x000fe400010e0605 */
[----:B--2--5:R-:W-:-:S04]  /*0350*/  IMAD.IADD R0, R3, 0x1, R0 ;  /* 0x0000000103007824 */ /* 0x024fc800078e0200 */
[----:B------:R-:W-:Y:S05]  /*0360*/  @P0 BRA `(.L_x_197) ;  /* 0xfffffffc00dc0947 */ /* 0x000fea000383ffff */
.L_x_196:
[----:B------:R-:W-:Y:S05]  /*0370*/  BSYNC.RECONVERGENT B2 ;  /* 0x0000000000027941 */ /* 0x000fea0003800200 */
.L_x_195:
[----:B------:R-:W-:Y:S05]  /*0380*/  @!P1 BRA `(.L_x_194) ;  /* 0x0000000400309947 */ /* 0x000fea0003800000 */
[----:B------:R-:W-:Y:S01]  /*0390*/  IMAD.IADD R2, R20, 0x1, -R11 ;  /* 0x0000000114027824 */ /* 0x000fe200078e0a0b */
[----:B------:R-:W-:Y:S01]  /*03a0*/  BSSY.RECONVERGENT B2, `(.L_x_198) ;  /* 0x0000029000027945 */ /* 0x000fe20003800200 */
[----:B------:R-:W-:-:S03]  /*03b0*/  PLOP3.LUT P0, PT, PT, PT, PT, 0x80, 0x8 ;  /* 0x000000000008781c */ /* 0x000fc60003f0f070 */
[----:B------:R-:W-:-:S13]  /*03c0*/  ISETP.GT.AND P1, PT, R2, 0xc00, PT ;  /* 0x00000c000200780c */ /* 0x000fda0003f24270 */
[----:B------:R-:W-:Y:S05]  /*03d0*/  @!P1 BRA `(.L_x_199) ;  /* 0x0000000000949947 */ /* 0x000fea0003800000 */
[----:B------:R-:W-:Y:S01]  /*03e0*/  PLOP3.LUT P0, PT, PT, PT, PT, 0x8, 0x80 ;  /* 0x000000000080781c */ /* 0x000fe20003f0e170 */
[----:B------:R-:W-:-:S12]  /*03f0*/  VIADD R8, R20, 0xfffff400 ;  /* 0xfffff40014087836 */ /* 0x000fd80000000000 */
.L_x_200:
[----:B------:R-:W0:Y:S01]  /*0400*/  LDC.64 R4, c[0x0][0x380] ;  /* 0x0000e000ff047b82 */ /* 0x000e220000000a00 */
[C---:B------:R-:W-:Y:S02]  /*0410*/  VIADD R7, R11.reuse, 0x400 ;  /* 0x000004000b077836 */ /* 0x040fe40000000000 */
[C---:B------:R-:W-:Y:S02]  /*0420*/  VIADD R3, R11.reuse, 0x800 ;  /* 0x000008000b037836 */ /* 0x040fe40000000000 */
[----:B0-----:R-:W-:-:S05]  /*0430*/  IMAD.WIDE R22, R11, 0x4, R4 ;  /* 0x000000040b167825 */ /* 0x001fca00078e0204 */
[----:B------:R-:W2:Y:S01]  /*0440*/  LDG.E.CONSTANT R13, desc[UR6][R22.64] ;  /* 0x00000006160d7981 */ /* 0x000ea2000c1e9900 */
[----:B------:R-:W-:-:S03]  /*0450*/  IMAD.WIDE R6, R7, 0x4, R4 ;  /* 0x0000000407067825 */ /* 0x000fc600078e0204 */
[----:B------:R-:W2:Y:S04]  /*0460*/  LDG.E.CONSTANT R10, desc[UR6][R22.64+0x400] ;  /* 0x00040006160a7981 */ /* 0x000ea8000c1e9900 */
[----:B------:R-:W3:Y:S04]  /*0470*/  LDG.E.CONSTANT R12, desc[UR6][R22.64+0x800] ;  /* 0x00080006160c7981 */ /* 0x000ee8000c1e9900 */
[----:B------:R-:W3:Y:S01]  /*0480*/  LDG.E.CONSTANT R19, desc[UR6][R22.64+0xc00] ;  /* 0x000c000616137981 */ /* 0x000ee2000c1e9900 */
[----:B------:R-:W-:-:S03]  /*0490*/  IMAD.WIDE R2, R3, 0x4, R4 ;  /* 0x0000000403027825 */ /* 0x000fc600078e0204 */
[----:B------:R-:W4:Y:S04]  /*04a0*/  LDG.E.CONSTANT R16, desc[UR6][R6.64] ;  /* 0x0000000606107981 */ /* 0x000f28000c1e9900 */
[----:B------:R-:W4:Y:S01]  /*04b0*/  LDG.E.CONSTANT R15, desc[UR6][R6.64+0x400] ;  /* 0x00040006060f7981 */ /* 0x000f22000c1e9900 */
[----:B------:R-:W-:-:S03]  /*04c0*/  VIADD R25, R11, 0xc00 ;  /* 0x00000c000b197836 */ /* 0x000fc60000000000 */
[----:B------:R-:W4:Y:S04]  /*04d0*/  LDG.E.CONSTANT R14, desc[UR6][R6.64+0x800] ;  /* 0x00080006060e7981 */ /* 0x000f28000c1e9900 */
[----:B------:R-:W4:Y:S01]  /*04e0*/  LDG.E.CONSTANT R21, desc[UR6][R6.64+0xc00] ;  /* 0x000c000606157981 */ /* 0x000f22000c1e9900 */
[----:B------:R-:W-:-:S03]  /*04f0*/  IMAD.WIDE R4, R25, 0x4, R4 ;  /* 0x0000000419047825 */ /* 0x000fc600078e0204 */
[----:B------:R-:W4:Y:S04]  /*0500*/  LDG.E.CONSTANT R18, desc[UR6][R2.64] ;  /* 0x0000000602127981 */ /* 0x000f28000c1e9900 */
[----:B------:R-:W4:Y:S04]  /*0510*/  LDG.E.CONSTANT R17, desc[UR6][R2.64+0x400] ;  /* 0x0004000602117981 */ /* 0x000f28000c1e9900 */
[----:B------:R-:W4:Y:S04]  /*0520*/  LDG.E.CONSTANT R23, desc[UR6][R2.64+0x800] ;  /* 0x0008000602177981 */ /* 0x000f28000c1e9900 */
[----:B------:R-:W4:Y:S04]  /*0530*/  LDG.E.CONSTANT R24, desc[UR6][R2.64+0xc00] ;  /* 0x000c000602187981 */ /* 0x000f28000c1e9900 */
[----:B------:R-:W4:Y:S04]  /*0540*/  LDG.E.CONSTANT R25, desc[UR6][R4.64] ;  /* 0x0000000604197981 */ /* 0x000f28000c1e9900 */
[----:B------:R-:W4:Y:S04]  /*0550*/  LDG.E.CONSTANT R26, desc[UR6][R4.64+0x400] ;  /* 0x00040006041a7981 */ /* 0x000f28000c1e9900 */
[----:B------:R-:W4:Y:S04]  /*0560*/  LDG.E.CONSTANT R22, desc[UR6][R4.64+0x800] ;  /* 0x0008000604167981 */ /* 0x000f28000c1e9900 */
[----:B------:R-:W4:Y:S01]  /*0570*/  LDG.E.CONSTANT R27, desc[UR6][R4.64+0xc00] ;  /* 0x000c0006041b7981 */ /* 0x000f22000c1e9900 */
[----:B------:R-:W-:-:S05]  /*0580*/  VIADD R11, R11, 0x1000 ;  /* 0x000010000b0b7836 */ /* 0x000fca0000000000 */
[----:B------:R-:W-:Y:S02]  /*0590*/  ISETP.GE.AND P1, PT, R11, R8, PT ;  /* 0x000000080b00720c */ /* 0x000fe40003f26270 */
[----:B--2--5:R-:W-:-:S04]  /*05a0*/  IADD3 R10, PT, PT, R10, R13, R0 ;  /* 0x0000000d0a0a7210 */ /* 0x024fc80007ffe000 */
[----:B---3--:R-:W-:-:S04]  /*05b0*/  IADD3 R10, PT, PT, R19, R12, R10 ;  /* 0x0000000c130a7210 */ /* 0x008fc80007ffe00a */
[----:B----4-:R-:W-:-:S04]  /*05c0*/  IADD3 R10, PT, PT, R15, R16, R10 ;  /* 0x000000100f0a7210 */ /* 0x010fc80007ffe00a */
[----:B------:R-:W-:-:S04]  /*05d0*/  IADD3 R10, PT, PT, R21, R14, R10 ;  /* 0x0000000e150a7210 */ /* 0x000fc80007ffe00a */
[----:B------:R-:W-:-:S04]  /*05e0*/  IADD3 R10, PT, PT, R17, R18, R10 ;  /* 0x00000012110a7210 */ /* 0x000fc80007ffe00a */
[----:B------:R-:W-:-:S04]  /*05f0*/  IADD3 R10, PT, PT, R24, R23, R10 ;  /* 0x00000017180a7210 */ /* 0x000fc80007ffe00a */
[----:B------:R-:W-:-:S04]  /*0600*/  IADD3 R25, PT, PT, R26, R25, R10 ;  /* 0x000000191a197210 */ /* 0x000fc80007ffe00a */
[----:B------:R-:W-:Y:S01]  /*0610*/  IADD3 R0, PT, PT, R27, R22, R25 ;  /* 0x000000161b007210 */ /* 0x000fe20007ffe019 */
[----:B------:R-:W-:Y:S06]  /*0620*/  @!P1 BRA `(.L_x_200) ;  /* 0xfffffffc00749947 */ /* 0x000fec000383ffff */
.L_x_199:
[----:B------:R-:W-:Y:S05]  /*0630*/  BSYNC.RECONVERGENT B2 ;  /* 0x0000000000027941 */ /* 0x000fea0003800200 */
.L_x_198:
[----:B------:R-:W-:Y:S01]  /*0640*/  IMAD.IADD R2, R20, 0x1, -R11 ;  /* 0x0000000114027824 */ /* 0x000fe200078e0a0b */
[----:B------:R-:W-:Y:S04]  /*0650*/  BSSY.RECONVERGENT B2, `(.L_x_201) ;  /* 0x0000015000027945 */ /* 0x000fe80003800200 */
[----:B------:R-:W-:-:S13]  /*0660*/  ISETP.GT.AND P1, PT, R2, 0x400, PT ;  /* 0x000004000200780c */ /* 0x000fda0003f24270 */
[----:B------:R-:W-:Y:S05]  /*0670*/  @!P1 BRA `(.L_x_202) ;  /* 0x0000000000489947 */ /* 0x000fea0003800000 */
[----:B------:R-:W0:Y:S01]  /*0680*/  LDC.64 R4, c[0x0][0x380] ;  /* 0x0000e000ff047b82 */ /* 0x000e220000000a00 */
[C---:B------:R-:W-:Y:S02]  /*0690*/  VIADD R13, R11.reuse, 0x400 ;  /* 0x000004000b0d7836 */ /* 0x040fe40000000000 */
[----:B0-----:R-:W-:-:S05]  /*06a0*/  IMAD.WIDE R2, R11, 0x4, R4 ;  /* 0x000000040b027825 */ /* 0x001fca00078e0204 */
[----:B------:R-:W2:Y:S01]  /*06b0*/  LDG.E.CONSTANT R7, desc[UR6][R2.64] ;  /* 0x0000000602077981 */ /* 0x000ea2000c1e9900 */
[----:B------:R-:W-:-:S03]  /*06c0*/  IMAD.WIDE R4, R13, 0x4, R4 ;  /* 0x000000040d047825 */ /* 0x000fc600078e0204 */
[----:B------:R-:W2:Y:S04]  /*06d0*/  LDG.E.CONSTANT R6, desc[UR6][R2.64+0x400] ;  /* 0x0004000602067981 */ /* 0x000ea8000c1e9900 */
[----:B------:R-:W3:Y:S04]  /*06e0*/  LDG.E.CONSTANT R13, desc[UR6][R2.64+0x800] ;  /* 0x00080006020d7981 */ /* 0x000ee8000c1e9900 */
[----:B------:R-:W3:Y:S04]  /*06f0*/  LDG.E.CONSTANT R8, desc[UR6][R2.64+0xc00] ;  /* 0x000c000602087981 */ /* 0x000ee8000c1e9900 */
[----:B------:R-:W4:Y:S04]  /*0700*/  LDG.E.CONSTANT R15, desc[UR6][R4.64] ;  /* 0x00000006040f7981 */ /* 0x000f28000c1e9900 */
[----:B------:R-:W4:Y:S04]  /*0710*/  LDG.E.CONSTANT R10, desc[UR6][R4.64+0x400] ;  /* 0x00040006040a7981 */ /* 0x000f28000c1e9900 */
[----:B------:R-:W4:Y:S04]  /*0720*/  LDG.E.CONSTANT R17, desc[UR6][R4.64+0x800] ;  /* 0x0008000604117981 */ /* 0x000f28000c1e9900 */
[----:B------:R-:W4:Y:S01]  /*0730*/  LDG.E.CONSTANT R12, desc[UR6][R4.64+0xc00] ;  /* 0x000c0006040c7981 */ /* 0x000f22000c1e9900 */
[----:B------:R-:W-:Y:S01]  /*0740*/  PLOP3.LUT P0, PT, PT, PT, PT, 0x8, 0x80 ;  /* 0x000000000080781c */ /* 0x000fe20003f0e170 */
[----:B------:R-:W-:Y:S01]  /*0750*/  VIADD R11, R11, 0x800 ;  /* 0x000008000b0b7836 */ /* 0x000fe20000000000 */
[----:B--2--5:R-:W-:-:S04]  /*0760*/  IADD3 R6, PT, PT, R6, R7, R0 ;  /* 0x0000000706067210 */ /* 0x024fc80007ffe000 */
[----:B---3--:R-:W-:-:S04]  /*0770*/  IADD3 R6, PT, PT, R8, R13, R6 ;  /* 0x0000000d08067210 */ /* 0x008fc80007ffe006 */
[----:B----4-:R-:W-:-:S04]  /*0780*/  IADD3 R6, PT, PT, R10, R15, R6 ;  /* 0x0000000f0a067210 */ /* 0x010fc80007ffe006 */
[----:B------:R-:W-:-:S07]  /*0790*/  IADD3 R0, PT, PT, R12, R17, R6 ;  /* 0x000000110c007210 */ /* 0x000fce0007ffe006 */
.L_x_202:
[----:B------:R-:W-:Y:S05]  /*07a0*/  BSYNC.RECONVERGENT B2 ;  /* 0x0000000000027941 */ /* 0x000fea0003800200 */
.L_x_201:
[----:B------:R-:W-:-:S13]  /*07b0*/  ISETP.LT.OR P0, PT, R11, R20, P0 ;  /* 0x000000140b00720c */ /* 0x000fda0000701670 */
[----:B------:R-:W-:Y:S05]  /*07c0*/  @!P0 BRA `(.L_x_194) ;  /* 0x0000000000208947 */ /* 0x000fea0003800000 */
[----:B------:R-:W0:Y:S02]  /*07d0*/  LDC.64 R2, c[0x0][0x380] ;  /* 0x0000e000ff027b82 */ /* 0x000e240000000a00 */
[----:B0-----:R-:W-:-:S05]  /*07e0*/  IMAD.WIDE R2, R11, 0x4, R2 ;  /* 0x000000040b027825 */ /* 0x001fca00078e0202 */
[----:B------:R-:W2:Y:S04]  /*07f0*/  LDG.E.CONSTANT R5, desc[UR6][R2.64] ;  /* 0x0000000602057981 */ /* 0x000ea8000c1e9900 */
[----:B------:R-:W2:Y:S04]  /*0800*/  LDG.E.CONSTANT R4, desc[UR6][R2.64+0x400] ;  /* 0x0004000602047981 */ /* 0x000ea8000c1e9900 */
[----:B------:R-:W3:Y:S04]  /*0810*/  LDG.E.CONSTANT R7, desc[UR6][R2.64+0x800] ;  /* 0x0008000602077981 */ /* 0x000ee8000c1e9900 */
[----:B------:R-:W3:Y:S01]  /*0820*/  LDG.E.CONSTANT R6, desc[UR6][R2.64+0xc00] ;  /* 0x000c000602067981 */ /* 0x000ee2000c1e9900 */
[----:B--2--5:R-:W-:-:S04]  /*0830*/  IADD3 R0, PT, PT, R4, R5, R0 ;  /* 0x0000000504007210 */ /* 0x024fc80007ffe000 */
[----:B---3--:R-:W-:-:S07]  /*0840*/  IADD3 R0, PT, PT, R6, R7, R0 ;  /* 0x0000000706007210 */ /* 0x008fce0007ffe000 */
.L_x_194:
[----:B------:R-:W-:Y:S05]  /*0850*/  BSYNC.RECONVERGENT B1 ;  /* 0x0000000000017941 */ /* 0x000fea0003800200 */
.L_x_193:
[----:B------:R-:W-:-:S13]  /*0860*/  ISETP.GE.AND P0, PT, R20, 0x100, PT ;  /* 0x000001001400780c */ /* 0x000fda0003f06270 */
[----:B------:R-:W-:Y:S05]  /*0870*/  @!P0 BRA `(.L_x_203) ;  /* 0x0000000000ac8947 */ /* 0x000fea0003800000 */
[----:B------:R-:W1:Y:S01]  /*0880*/  S2R R6, SR_LANEID ;  /* 0x0000000000067919 */ /* 0x000e620000000000 */
[----:B0----5:R-:W0:Y:S01]  /*0890*/  SHFL.DOWN PT, R2, R0, 0x1, 0x1f ;  /* 0x08201f0000027f89 */ /* 0x021e2200000e0000 */
[C---:B-1----:R-:W-:Y:S02]  /*08a0*/  ISETP.GT.AND P0, PT, R6.reuse, 0x1e, PT ;  /* 0x0000001e0600780c */ /* 0x042fe40003f04270 */
[----:B------:R-:W-:Y:S02]  /*08b0*/  ISETP.NE.AND P1, PT, R6, RZ, PT ;  /* 0x000000ff0600720c */ /* 0x000fe40003f25270 */
[----:B0-----:R-:W-:Y:S02]  /*08c0*/  SEL R3, R2, RZ, !P0 ;  /* 0x000000ff02037207 */ /* 0x001fe40004000000 */
[----:B------:R-:W-:-:S03]  /*08d0*/  ISETP.GT.AND P0, PT, R6, 0x1d, PT ;  /* 0x0000001d0600780c */ /* 0x000fc60003f04270 */
[----:B------:R-:W-:-:S05]  /*08e0*/  IMAD.IADD R3, R3, 0x1, R0 ;  /* 0x0000000103037824 */ /* 0x000fca00078e0200 */
[----:B------:R-:W0:Y:S01]  /*08f0*/  SHFL.DOWN PT, R2, R3, 0x2, 0x1f ;  /* 0x08401f0003027f89 */ /* 0x000e2200000e0000 */
[----:B------:R-:W1:Y:S01]  /*0900*/  @!P1 S2R R7, SR_CgaCtaId ;  /* 0x0000000000079919 */ /* 0x000e620000008800 */
[----:B0-----:R-:W-:Y:S02]  /*0910*/  SEL R2, R2, RZ, !P0 ;  /* 0x000000ff02027207 */ /* 0x001fe40004000000 */
[----:B------:R-:W-:-:S03]  /*0920*/  ISETP.GT.AND P0, PT, R6, 0x1b, PT ;  /* 0x0000001b0600780c */ /* 0x000fc60003f04270 */
[----:B------:R-:W-:-:S05]  /*0930*/  IMAD.IADD R2, R3, 0x1, R2 ;  /* 0x0000000103027824 */ /* 0x000fca00078e0202 */
[----:B------:R-:W0:Y:S02]  /*0940*/  SHFL.DOWN PT, R4, R2, 0x4, 0x1f ;  /* 0x08801f0002047f89 */ /* 0x000e2400000e0000 */
[----:B0-----:R-:W-:Y:S02]  /*0950*/  SEL R5, R4, RZ, !P0 ;  /* 0x000000ff04057207 */ /* 0x001fe40004000000 */
[----:B------:R-:W-:Y:S02]  /*0960*/  ISETP.GT.AND P0, PT, R6, 0x17, PT ;  /* 0x000000170600780c */ /* 0x000fe40003f04270 */
[----:B------:R-:W-:Y:S01]  /*0970*/  @!P1 MOV R4, 0x400 ;  /* 0x0000040000049802 */ /* 0x000fe20000000f00 */
[----:B------:R-:W-:Y:S01]  /*0980*/  IMAD.IADD R5, R2, 0x1, R5 ;  /* 0x0000000102057824 */ /* 0x000fe200078e0205 */
[----:B------:R-:W-:Y:S02]  /*0990*/  @!P1 SHF.R.U32.HI R2, RZ, 0x3, R9 ;  /* 0x00000003ff029819 */ /* 0x000fe40000011609 */
[----:B-1----:R-:W-:-:S02]  /*09a0*/  @!P1 LEA R7, R7, R4, 0x18 ;  /* 0x0000000407079211 */ /* 0x002fc400078ec0ff */
[----:B------:R-:W0:Y:S01]  /*09b0*/  SHFL.DOWN PT, R0, R5, 0x8, 0x1f ;  /* 0x09001f0005007f89 */ /* 0x000e2200000e0000 */
[----:B------:R-:W-:-:S05]  /*09c0*/  @!P1 LOP3.LUT R2, R2, 0x7c, RZ, 0xc0, !PT ;  /* 0x0000007c02029812 */ /* 0x000fca00078ec0ff */
[----:B------:R-:W-:Y:S01]  /*09d0*/  @!P1 IMAD.IADD R2, R2, 0x1, R7 ;  /* 0x0000000102029824 */ /* 0x000fe200078e0207 */
[----:B0-----:R-:W-:Y:S02]  /*09e0*/  SEL R0, R0, RZ, !P0 ;  /* 0x000000ff00007207 */ /* 0x001fe40004000000 */
[----:B------:R-:W-:-:S03]  /*09f0*/  ISETP.GT.AND P0, PT, R6, 0xf, PT ;  /* 0x0000000f0600780c */ /* 0x000fc60003f04270 */
[----:B------:R-:W-:-:S05]  /*0a00*/  IMAD.IADD R0, R5, 0x1, R0 ;  /* 0x0000000105007824 */ /* 0x000fca00078e0200 */
[----:B------:R-:W0:Y:S02]  /*0a10*/  SHFL.DOWN PT, R3, R0, 0x10, 0x1f ;  /* 0x0a001f0000037f89 */ /* 0x000e2400000e0000 */
[----:B0-----:R-:W-:Y:S02]  /*0a20*/  SEL R3, R3, RZ, !P0 ;  /* 0x000000ff03037207 */ /* 0x001fe40004000000 */
[----:B------:R-:W-:-:S03]  /*0a30*/  ISETP.NE.AND P0, PT, R9, RZ, PT ;  /* 0x000000ff0900720c */ /* 0x000fc60003f05270 */
[----:B------:R-:W-:-:S05]  /*0a40*/  IMAD.IADD R3, R0, 0x1, R3 ;  /* 0x0000000100037824 */ /* 0x000fca00078e0203 */
[----:B------:R0:W-:Y:S01]  /*0a50*/  @!P1 STS [R2+0x8], R3 ;  /* 0x0000080302009388 */ /* 0x0001e20000000800 */
[----:B------:R-:W-:Y:S06]  /*0a60*/  BAR.SYNC.DEFER_BLOCKING 0x0 ;  /* 0x0000000000007b1d */ /* 0x000fec0000010000 */
[----:B------:R-:W-:Y:S05]  /*0a70*/  @P0 BRA `(.L_x_204) ;  /* 0x0000002c00ac0947 */ /* 0x000fea0003800000 */
[----:B------:R-:W1:Y:S01]  /*0a80*/  S2UR UR5, SR_CgaCtaId ;  /* 0x00000000000579c3 */ /* 0x000e620000008800 */
[----:B------:R-:W-:Y:S02]  /*0a90*/  UMOV UR4, 0x400 ;  /* 0x0000040000047882 */ /* 0x000fe40000000000 */
[----:B-1----:R-:W-:-:S09]  /*0aa0*/  ULEA UR4, UR5, UR4, 0x18 ;  /* 0x0000000405047291 */ /* 0x002fd2000f8ec0ff */
[----:B------:R-:W-:Y:S04]  /*0ab0*/  LDS R0, [UR4+0xc] ;  /* 0x00000c04ff007984 */ /* 0x000fe80008000800 */
[----:B------:R-:W1:Y:S04]  /*0ac0*/  LDS.128 R4, [UR4+0x10] ;  /* 0x00001004ff047984 */ /* 0x000e680008000c00 */
[----:B------:R-:W2:Y:S01]  /*0ad0*/  LDS.64 R8, [UR4+0x20] ;  /* 0x00002004ff087984 */ /* 0x000ea20008000a00 */
[----:B-1----:R-:W-:-:S04]  /*0ae0*/  IADD3 R0, PT, PT, R4, R0, R3 ;  /* 0x0000000004007210 */ /* 0x002fc80007ffe003 */
[----:B------:R-:W-:-:S04]  /*0af0*/  IADD3 R0, PT, PT, R6, R0, R5 ;  /* 0x0000000006007210 */ /* 0x000fc80007ffe005 */
[----:B--2---:R-:W-:-:S05]  /*0b00*/  IADD3 R0, PT, PT, R8, R0, R7 ;  /* 0x0000000008007210 */ /* 0x004fca0007ffe007 */
[----:B0-----:R-:W-:Y:S01]  /*0b10*/  IMAD.IADD R3, R0, 0x1, R9 ;  /* 0x0000000100037824 */ /* 0x001fe200078e0209 */
[----:B------:R-:W-:Y:S06]  /*0b20*/  BRA `(.L_x_204) ;  /* 0x0000002c00807947 */ /* 0x000fec0003800000 */
.L_x_203:
[----:B0-----:R-:W-:Y:S01]  /*0b30*/  LOP3.LUT R2, R9, 0x3e0, RZ, 0xc0, !PT ;  /* 0x000003e009027812 */ /* 0x001fe200078ec0ff */
[----:B------:R-:W0:Y:S03]  /*0b40*/  S2R R8, SR_LANEID ;  /* 0x0000000000087919 */ /* 0x000e260000000000 */
[----:B------:R-:W-:Y:S01]  /*0b50*/  LOP3.LUT R5, RZ, R2, RZ, 0x33, !PT ;  /* 0x00000002ff057212 */ /* 0x000fe200078e33ff */
[----:B------:R-:W-:-:S04]  /*0b60*/  VIADD R3, R2, 0x20 ;  /* 0x0000002002037836 */ /* 0x000fc80000000000 */
[----:B------:R-:W-:Y:S01]  /*0b70*/  IMAD.IADD R5, R5, 0x1, R20 ;  /* 0x0000000105057824 */ /* 0x000fe200078e0214 */
[----:B------:R-:W-:-:S04]  /*0b80*/  ISETP.GT.AND P0, PT, R3, R20, PT ;  /* 0x000000140300720c */ /* 0x000fc80003f04270 */
[----:B------:R-:W-:-:S05]  /*0b90*/  SEL R5, R5, 0x1f, P0 ;  /* 0x0000001f05057807 */ /* 0x000fca0000000000 */
[----:B-----5:R-:W1:Y:S01]  /*0ba0*/  SHFL.DOWN PT, R2, R0, 0x1, R5 ;  /* 0x0820000000027989 */ /* 0x020e6200000e0005 */
[CC--:B0-----:R-:W-:Y:S01]  /*0bb0*/  ISETP.GE.AND P0, PT, R8.reuse, R5.reuse, PT ;  /* 0x000000050800720c */ /* 0x0c1fe20003f06270 */
[C---:B------:R-:W-:Y:S01]  /*0bc0*/  VIADD R4, R8.reuse, 0x2 ;  /* 0x0000000208047836 */ /* 0x040fe20000000000 */
[C---:B------:R-:W-:Y:S01]  /*0bd0*/  ISETP.NE.AND P1, PT, R8.reuse, RZ, PT ;  /* 0x000000ff0800720c */ /* 0x040fe20003f25270 */
[----:B------:R-:W-:Y:S01]  /*0be0*/  VIADD R6, R8, 0x4 ;  /* 0x0000000408067836 */ /* 0x000fe20000000000 */
[----:B-1----:R-:W-:Y:S02]  /*0bf0*/  SEL R3, R2, RZ, !P0 ;  /* 0x000000ff02037207 */ /* 0x002fe40004000000 */
[----:B------:R-:W-:-:S03]  /*0c00*/  ISETP.GT.AND P0, PT, R4, R5, PT ;  /* 0x000000050400720c */ /* 0x000fc60003f04270 */
[----:B------:R-:W-:-:S06]  /*0c10*/  IMAD.IADD R2, R3, 0x1, R0 ;  /* 0x0000000103027824 */ /* 0x000fcc00078e0200 */
[----:B------:R-:W0:Y:S01]  /*0c20*/  @!P1 S2R R10, SR_CgaCtaId ;  /* 0x00000000000a9919 */ /* 0x000e220000008800 */
[----:B------:R-:W-:Y:S01]  /*0c30*/  @!P1 MOV R7, 0x400 ;  /* 0x0000040000079802 */ /* 0x000fe20000000f00 */
[----:B------:R-:W1:Y:S02]  /*0c40*/  SHFL.DOWN PT, R3, R2, 0x2, R5 ;  /* 0x0840000002037989 */ /* 0x000e6400000e0005 */
[----:B-1----:R-:W-:Y:S02]  /*0c50*/  SEL R3, R3, RZ, !P0 ;  /* 0x000000ff03037207 */ /* 0x002fe40004000000 */
[----:B------:R-:W-:Y:S02]  /*0c60*/  ISETP.GT.AND P0, PT, R6, R5, PT ;  /* 0x000000050600720c */ /* 0x000fe40003f04270 */
[----:B------:R-:W-:Y:S01]  /*0c70*/  @!P1 SHF.R.U32.HI R6, RZ, 0x3, R9 ;  /* 0x00000003ff069819 */ /* 0x000fe20000011609 */
[----:B------:R-:W-:Y:S01]  /*0c80*/  IMAD.IADD R4, R2, 0x1, R3 ;  /* 0x0000000102047824 */ /* 0x000fe200078e0203 */
[----:B0-----:R-:W-:Y:S01]  /*0c90*/  @!P1 LEA R7, R10, R7, 0x18 ;  /* 0x000000070a079211 */ /* 0x001fe200078ec0ff */
[----:B------:R-:W-:Y:S01]  /*0ca0*/  VIADD R2, R8, 0x8 ;  /* 0x0000000808027836 */ /* 0x000fe20000000000 */
[----:B------:R-:W-:-:S02]  /*0cb0*/  @!P1 LOP3.LUT R6, R6, 0x7c, RZ, 0xc0, !PT ;  /* 0x0000007c06069812 */ /* 0x000fc400078ec0ff */
[----:B------:R-:W0:Y:S03]  /*0cc0*/  SHFL.DOWN PT, R3, R4, 0x4, R5 ;  /* 0x0880000004037989 */ /* 0x000e2600000e0005 */
[----:B------:R-:W-:Y:S01]  /*0cd0*/  @!P1 IMAD.IADD R6, R6, 0x1, R7 ;  /* 0x0000000106069824 */ /* 0x000fe200078e0207 */
[----:B0-----:R-:W-:Y:S02]  /*0ce0*/  SEL R3, R3, RZ, !P0 ;  /* 0x000000ff03037207 */ /* 0x001fe40004000000 */
[----:B------:R-:W-:-:S03]  /*0cf0*/  ISETP.GT.AND P0, PT, R2, R5, PT ;  /* 0x000000050200720c */ /* 0x000fc60003f04270 */
[----:B------:R-:W-:Y:S02]  /*0d00*/  IMAD.IADD R0, R4, 0x1, R3 ;  /* 0x0000000104007824 */ /* 0x000fe400078e0203 */
[----:B------:R-:W-:-:S03]  /*0d10*/  VIADD R4, R8, 0x10 ;  /* 0x0000001008047836 */ /* 0x000fc60000000000 */
[----:B------:R-:W0:Y:S02]  /*0d20*/  SHFL.DOWN PT, R3, R0, 0x8, R5 ;  /* 0x0900000000037989 */ /* 0x000e2400000e0005 */
[----:B0-----:R-:W-:Y:S02]  /*0d30*/  SEL R3, R3, RZ, !P0 ;  /* 0x000000ff03037207 */ /* 0x001fe40004000000 */
[----:B------:R-:W-:-:S03]  /*0d40*/  ISETP.GT.AND P0, PT, R4, R5, PT ;  /* 0x000000050400720c */ /* 0x000fc60003f04270 */
[----:B------:R-:W-:-:S05]  /*0d50*/  IMAD.IADD R2, R0, 0x1, R3 ;  /* 0x0000000100027824 */ /* 0x000fca00078e0203 */
[----:B------:R-:W0:Y:S02]  /*0d60*/  SHFL.DOWN PT, R3, R2, 0x10, R5 ;  /* 0x0a00000002037989 */ /* 0x000e2400000e0005 */
[----:B0-----:R-:W-:Y:S02]  /*0d70*/  SEL R3, R3, RZ, !P0 ;  /* 0x000000ff03037207 */ /* 0x001fe40004000000 */
[----:B------:R-:W-:-:S03]  /*0d80*/  ISETP.NE.AND P0, PT, R9, RZ, PT ;  /* 0x000000ff0900720c */ /* 0x000fc60003f05270 */
[----:B------:R-:W-:-:S05]  /*0d90*/  IMAD.IADD R3, R2, 0x1, R3 ;  /* 0x0000000102037824 */ /* 0x000fca00078e0203 */
[----:B------:R4:W-:Y:S01]  /*0da0*/  @!P1 STS [R6+0x8], R3 ;  /* 0x0000080306009388 */ /* 0x0009e20000000800 */
[----:B------:R-:W-:Y:S06]  /*0db0*/  BAR.SYNC.DEFER_BLOCKING 0x0 ;  /* 0x0000000000007b1d */ /* 0x000fec0000010000 */
[----:B------:R-:W-:Y:S05]  /*0dc0*/  @P0 BRA `(.L_x_204) ;  /* 0x0000002800d80947 */ /* 0x000fea0003800000 */
[----:B------:R-:W0:Y:S01]  /*0dd0*/  S2UR UR5, SR_CgaCtaId ;  /* 0x00000000000579c3 */ /* 0x000e220000008800 */
[----:B------:R-:W-:Y:S01]  /*0de0*/  UMOV UR4, 0x400 ;  /* 0x0000040000047882 */ /* 0x000fe20000000000 */
[C---:B------:R-:W-:Y:S02]  /*0df0*/  ISETP.GT.AND P2, PT, R20.reuse, 0x40, PT ;  /* 0x000000401400780c */ /* 0x040fe40003f44270 */
[C---:B------:R-:W-:Y:S02]  /*0e00*/  ISETP.GT.AND P1, PT, R20.reuse, 0x20, PT ;  /* 0x000000201400780c */ /* 0x040fe40003f24270 */
[----:B------:R-:W-:Y:S01]  /*0e10*/  ISETP.GT.AND P3, PT, R20, 0x80, PT ;  /* 0x000000801400780c */ /* 0x000fe20003f64270 */
[----:B0-----:R-:W-:-:S09]  /*0e20*/  ULEA UR4, UR5, UR4, 0x18 ;  /* 0x0000000405047291 */ /* 0x001fd2000f8ec0ff */
[----:B----4-:R-:W0:Y:S04]  /*0e30*/  LDS.128 R4, [UR4+0x10] ;  /* 0x00001004ff047984 */ /* 0x010e280008000c00 */
[----:B------:R-:W1:Y:S04]  /*0e40*/  LDS R0, [UR4+0xc] ;  /* 0x00000c04ff007984 */ /* 0x000e680008000800 */
[----:B------:R-:W2:Y:S01]  /*0e50*/  LDS.64 R8, [UR4+0x20] ;  /* 0x00002004ff087984 */ /* 0x000ea20008000a00 */
[----:B0-----:R-:W-:Y:S02]  /*0e60*/  SEL R4, R4, RZ, P2 ;  /* 0x000000ff04047207 */ /* 0x001fe40001000000 */
[----:B------:R-:W-:-:S02]  /*0e70*/  ISETP.GT.AND P2, PT, R20, 0x60, PT ;  /* 0x000000601400780c */ /* 0x000fc40003f44270 */
[----:B-1----:R-:W-:Y:S02]  /*0e80*/  SEL R0, R0, RZ, P1 ;  /* 0x000000ff00007207 */ /* 0x002fe40000800000 */
[----:B------:R-:W-:Y:S02]  /*0e90*/  SEL R5, R5, RZ, P2 ;  /* 0x000000ff05057207 */ /* 0x000fe40001000000 */
[----:B------:R-:W-:Y:S02]  /*0ea0*/  IADD3 R0, PT, PT, R4, R0, R3 ;  /* 0x0000000004007210 */ /* 0x000fe40007ffe003 */
[----:B------:R-:W-:Y:S02]  /*0eb0*/  ISETP.GT.AND P1, PT, R20, 0xa0, PT ;  /* 0x000000a01400780c */ /* 0x000fe40003f24270 */
[----:B------:R-:W-:Y:S02]  /*0ec0*/  SEL R6, R6, RZ, P3 ;  /* 0x000000ff06067207 */ /* 0x000fe40001800000 */
[----:B------:R-:W-:-:S02]  /*0ed0*/  ISETP.GT.AND P2, PT, R20, 0xc0, PT ;  /* 0x000000c01400780c */ /* 0x000fc40003f44270 */
[----:B------:R-:W-:Y:S02]  /*0ee0*/  ISETP.GT.AND P3, PT, R20, 0xe0, PT ;  /* 0x000000e01400780c */ /* 0x000fe40003f64270 */
[----:B------:R-:W-:Y:S02]  /*0ef0*/  SEL R7, R7, RZ, P1 ;  /* 0x000000ff07077207 */ /* 0x000fe40000800000 */
[----:B------:R-:W-:Y:S02]  /*0f00*/  IADD3 R0, PT, PT, R6, R0, R5 ;  /* 0x0000000006007210 */ /* 0x000fe40007ffe005 */
[----:B--2---:R-:W-:Y:S02]  /*0f10*/  SEL R8, R8, RZ, P2 ;  /* 0x000000ff08087207 */ /* 0x004fe40001000000 */
[----:B------:R-:W-:Y:S02]  /*0f20*/  SEL R9, R9, RZ, P3 ;  /* 0x000000ff09097207 */ /* 0x000fe40001800000 */
[----:B------:R-:W-:-:S05]  /*0f30*/  IADD3 R0, PT, PT, R8, R0, R7 ;  /* 0x0000000008007210 */ /* 0x000fca0007ffe007 */
[----:B------:R-:W-:Y:S01]  /*0f40*/  IMAD.IADD R3, R0, 0x1, R9 ;  /* 0x0000000100037824 */ /* 0x000fe200078e0209 */
[----:B------:R-:W-:Y:S06]  /*0f50*/  BRA `(.L_x_204) ;  /* 0x0000002800747947 */ /* 0x000fec0003800000 */
.L_x_190:
[----:B------:R-:W0:Y:S01]  /*0f60*/  S2R R0, SR_TID.X ;  /* 0x0000000000007919 */ /* 0x000e220000002100 */
[----:B------:R-:W1:Y:S01]  /*0f70*/  LDC.64 R2, c[0x0][0x380] ;  /* 0x0000e000ff027b82 */ /* 0x000e620000000a00 */
[----:B0-----:R-:W-:-:S04]  /*0f80*/  IMAD.SHL.U32 R5, R0, 0x4, RZ ;  /* 0x0000000400057824 */ /* 0x001fc800078e00ff */
[----:B-1----:R-:W-:-:S05]  /*0f90*/  IMAD.WIDE.U32 R2, R5, 0x4, R2 ;  /* 0x0000000405027825 */ /* 0x002fca00078e0002 */
[----:B------:R-:W2:Y:S04]  /*0fa0*/  LDG.E.128.CONSTANT R4, desc[UR6][R2.64] ;  /* 0x0000000602047981 */ /* 0x000ea8000c1e9d00 */
[----:B------:R-:W3:Y:S04]  /*0fb0*/  LDG.E.128.CONSTANT R8, desc[UR6][R2.64+0x1000] ;  /* 0x0010000602087981 */ /* 0x000ee8000c1e9d00 */
[----:B------:R-:W4:Y:S04]  /*0fc0*/  LDG.E.128.CONSTANT R12, desc[UR6][R2.64+0x2000] ;  /* 0x00200006020c7981 */ /* 0x000f28000c1e9d00 */
[----:B------:R-:W5:Y:S01]  /*0fd0*/  LDG.E.128.CONSTANT R16, desc[UR6][R2.64+0x3000] ;  /* 0x0030000602107981 */ /* 0x000f62000c1e9d00 */
[----:B------:R-:W-:Y:S01]  /*0fe0*/  ISETP.GE.U32.AND P0, PT, R20, 0x2000, PT ;  /* 0x000020001400780c */ /* 0x000fe20003f06070 */
[----:B------:R-:W-:Y:S01]  /*0ff0*/  IMAD.MOV.U32 R23, RZ, RZ, 0x1000 ;  /* 0x00001000ff177424 */ /* 0x000fe200078e00ff */
[----:B--2---:R-:W-:-:S04]  /*1000*/  IADD3 R5, PT, PT, R6, R5, R4 ;  /* 0x0000000506057210 */ /* 0x004fc80007ffe004 */
[----:B---3--:R-:W-:-:S04]  /*1010*/  IADD3 R5, PT, PT, R8, R7, R5 ;  /* 0x0000000708057210 */ /* 0x008fc80007ffe005 */
[----:B------:R-:W-:-:S04]  /*1020*/  IADD3 R5, PT, PT, R10, R9, R5 ;  /* 0x000000090a057210 */ /* 0x000fc80007ffe005 */
[----:B----4-:R-:W-:-:S04]  /*1030*/  IADD3 R5, PT, PT, R12, R11, R5 ;  /* 0x0000000b0c057210 */ /* 0x010fc80007ffe005 */
[----:B------:R-:W-:-:S04]  /*1040*/  IADD3 R5, PT, PT, R14, R13, R5 ;  /* 0x0000000d0e057210 */ /* 0x000fc80007ffe005 */
[----:B-----5:R-:W-:-:S04]  /*1050*/  IADD3 R5, PT, PT, R16, R15, R5 ;  /* 0x0000000f10057210 */ /* 0x020fc80007ffe005 */
[----:B------:R-:W-:-:S05]  /*1060*/  IADD3 R5, PT, PT, R18, R17, R5 ;  /* 0x0000001112057210 */ /* 0x000fca0007ffe005 */
[----:B------:R-:W-:Y:S01]  /*1070*/  IMAD.IADD R21, R19, 0x1, R5 ;  /* 0x0000000113157824 */ /* 0x000fe200078e0205 */
[----:B------:R-:W-:Y:S06]  /*1080*/  @!P0 BRA `(.L_x_205) ;  /* 0x00000000005c8947 */ /* 0x000fec0003800000 */
[----:B------:R-:W0:Y:S01]  /*1090*/  LDC R24, c[0x0][0x390] ;  /* 0x0000e400ff187b82 */ /* 0x000e220000000800 */
[----:B------:R-:W-:Y:S02]  /*10a0*/  VIADD R22, R20, 0xfffff000 ;  /* 0xfffff00014167836 */ /* 0x000fe40000000000 */
[----:B------:R-:W-:-:S07]  /*10b0*/  IMAD.MOV.U32 R23, RZ, RZ, 0x1000 ;  /* 0x00001000ff177424 */ /* 0x000fce00078e00ff */
.L_x_207:
[----:B------:R-:W-:-:S05]  /*10c0*/  IMAD.WIDE R26, R23, 0x4, R2 ;  /* 0x00000004171a7825 */ /* 0x000fca00078e0202 */
[----:B------:R-:W2:Y:S04]  /*10d0*/  LDG.E.128.CONSTANT R12, desc[UR6][R26.64] ;  /* 0x000000061a0c7981 */ /* 0x000ea8000c1e9d00 */
[----:B------:R-:W3:Y:S04]  /*10e0*/  LDG.E.128.CONSTANT R16, desc[UR6][R26.64+0x1000] ;  /* 0x001000061a107981 */ /* 0x000ee8000c1e9d00 */
[----:B------:R-:W4:Y:S04]  /*10f0*/  LDG.E.128.CONSTANT R4, desc[UR6][R26.64+0x2000] ;  /* 0x002000061a047981 */ /* 0x000f28000c1e9d00 */
[----:B------:R-:W5:Y:S01]  /*1100*/  LDG.E.128.CONSTANT R8, desc[UR6][R26.64+0x3000] ;  /* 0x003000061a087981 */ /* 0x000f62000c1e9d00 */
[----:B0-----:R-:W-:Y:S01]  /*1110*/  IMAD.MOV.U32 R20, RZ, RZ, R24 ;  /* 0x000000ffff147224 */ /* 0x001fe200078e0018 */
[----:B--2---:R-:W-:-:S04]  /*1120*/  IADD3 R13, PT, PT, R13, R12, R21 ;  /* 0x0000000c0d0d7210 */ /* 0x004fc80007ffe015 */
[----:B------:R-:W-:-:S04]  /*1130*/  IADD3 R13, PT, PT, R15, R14, R13 ;  /* 0x0000000e0f0d7210 */ /* 0x000fc80007ffe00d */
[----:B---3--:R-:W-:-:S04]  /*1140*/  IADD3 R13, PT, PT, R17, R16, R13 ;  /* 0x00000010110d7210 */ /* 0x008fc80007ffe00d */
[----:B------:R-:W-:-:S04]  /*1150*/  IADD3 R13, PT, PT, R19, R18, R13 ;  /* 0x00000012130d7210 */ /* 0x000fc80007ffe00d */
[----:B----4-:R-:W-:Y:S01]  /*1160*/  IADD3 R13, PT, PT, R5, R4, R13 ;  /* 0x00000004050d7210 */ /* 0x010fe20007ffe00d */
[----:B------:R-:W-:-:S03]  /*1170*/  IMAD.IADD R4, R20, 0x1, -R23 ;  /* 0x0000000114047824 */ /* 0x000fc600078e0a17 */
[----:B------:R-:W-:Y:S02]  /*1180*/  IADD3 R13, PT, PT, R7, R6, R13 ;  /* 0x00000006070d7210 */ /* 0x000fe40007ffe00d */
[----:B------:R-:W-:Y:S02]  /*1190*/  ISETP.GE.AND P0, PT, R4, 0x1000, PT ;  /* 0x000010000400780c */ /* 0x000fe40003f06270 */
[----:B-----5:R-:W-:-:S04]  /*11a0*/  IADD3 R13, PT, PT, R9, R8, R13 ;  /* 0x00000008090d7210 */ /* 0x020fc80007ffe00d */
[----:B------:R-:W-:-:S07]  /*11b0*/  IADD3 R21, PT, PT, R11, R10, R13 ;  /* 0x0000000a0b157210 */ /* 0x000fce0007ffe00d */
[----:B------:R-:W-:Y:S05]  /*11c0*/  @!P0 BRA `(.L_x_206) ;  /* 0x0000000400fc8947 */ /* 0x000fea0003800000 */
[----:B------:R-:W-:-:S05]  /*11d0*/  VIADD R23, R23, 0x1000 ;  /* 0x0000100017177836 */ /* 0x000fca0000000000 */
[----:B------:R-:W-:-:S13]  /*11e0*/  ISETP.GT.AND P0, PT, R23, R22, PT ;  /* 0x000000161700720c */ /* 0x000fda0003f04270 */
[----:B------:R-:W-:Y:S05]  /*11f0*/  @!P0 BRA `(.L_x_207) ;  /* 0xfffffffc00b08947 */ /* 0x000fea000383ffff */
.L_x_205:
[----:B------:R-:W-:-:S13]  /*1200*/  ISETP.GE.AND P0, PT, R23, R20, PT ;  /* 0x000000141700720c */ /* 0x000fda0003f06270 */
[----:B------:R-:W-:Y:S05]  /*1210*/  @P0 BRA `(.L_x_206) ;  /* 0x0000000400e80947 */ /* 0x000fea0003800000 */
[----:B------:R-:W-:Y:S01]  /*1220*/  IMAD.IADD R9, R20, 0x1, -R23 ;  /* 0x0000000114097824 */ /* 0x000fe200078e0a17 */
[----:B------:R-:W-:Y:S04]  /*1230*/  BSSY.RECONVERGENT B1, `(.L_x_206) ;  /* 0x0000078000017945 */ /* 0x000fe80003800200 */
[----:B------:R-:W-:-:S13]  /*1240*/  ISETP.GE.AND P0, PT, R0, R9, PT ;  /* 0x000000090000720c */ /* 0x000fda0003f06270 */
[----:B------:R-:W-:Y:S05]  /*1250*/  @P0 BRA `(.L_x_208) ;  /* 0x0000000400d40947 */ /* 0x000fea0003800000 */
[----:B------:R-:W-:Y:S01]  /*1260*/  LOP3.LUT R2, RZ, R0, RZ, 0x33, !PT ;  /* 0x00000000ff027212 */ /* 0x000fe200078e33ff */
[----:B------:R-:W-:Y:S01]  /*1270*/  BSSY.RECONVERGENT B2, `(.L_x_209) ;  /* 0x0000015000027945 */ /* 0x000fe20003800200 */
[----:B------:R-:W-:Y:S02]  /*1280*/  IMAD.MOV.U32 R8, RZ, RZ, R0 ;  /* 0x000000ffff087224 */ /* 0x000fe400078e0000 */
[----:B------:R-:W-:-:S04]  /*1290*/  IADD3 R2, PT, PT, -R23, R20, R2 ;  /* 0x0000001417027210 */ /* 0x000fc80007ffe102 */
[C---:B------:R-:W-:Y:S02]  /*12a0*/  LOP3.LUT R3, R2.reuse, 0x300, RZ, 0xc0, !PT ;  /* 0x0000030002037812 */ /* 0x040fe400078ec0ff */
[----:B------:R-:W-:Y:S02]  /*12b0*/  ISETP.GE.U32.AND P1, PT, R2, 0x300, PT ;  /* 0x000003000200780c */ /* 0x000fe40003f26070 */
[----:B------:R-:W-:-:S13]  /*12c0*/  ISETP.NE.AND P0, PT, R3, 0x300, PT ;  /* 0x000003000300780c */ /* 0x000fda0003f05270 */
[----:B------:R-:W-:Y:S05]  /*12d0*/  @!P0 BRA `(.L_x_210) ;  /* 0x0000000000388947 */ /* 0x000fea0003800000 */
[----:B------:R-:W0:Y:S01]  /*12e0*/  LDC.64 R4, c[0x0][0x380] ;  /* 0x0000e000ff047b82 */ /* 0x000e220000000a00 */
[----:B------:R-:W-:Y:S01]  /*12f0*/  LEA.HI R2, R2, 0x1, RZ, 0x18 ;  /* 0x0000000102027811 */ /* 0x000fe200078fc0ff */
[----:B------:R-:W-:Y:S02]  /*1300*/  IMAD.IADD R7, R0, 0x1, R23 ;  /* 0x0000000100077824 */ /* 0x000fe400078e0217 */
[----:B------:R-:W-:Y:S01]  /*1310*/  IMAD.MOV.U32 R8, RZ, RZ, R0 ;  /* 0x000000ffff087224 */ /* 0x000fe200078e0000 */
[----:B------:R-:W-:-:S05]  /*1320*/  LOP3.LUT R2, R2, 0x3, RZ, 0xc0, !PT ;  /* 0x0000000302027812 */ /* 0x000fca00078ec0ff */
[----:B------:R-:W-:-:S07]  /*1330*/  IMAD.MOV R6, RZ, RZ, -R2 ;  /* 0x000000ffff067224 */ /* 0x000fce00078e0a02 */
.L_x_211:
[----:B0-----:R-:W-:-:S06]  /*1340*/  IMAD.WIDE.U32 R2, R7, 0x4, R4 ;  /* 0x0000000407027825 */ /* 0x001fcc00078e0004 */
[----:B------:R-:W2:Y:S01]  /*1350*/  LDG.E.CONSTANT R2, desc[UR6][R2.64] ;  /* 0x0000000602027981 */ /* 0x000ea2000c1e9900 */
[----:B------:R-:W-:Y:S02]  /*1360*/  VIADD R6, R6, 0x1 ;  /* 0x0000000106067836 */ /* 0x000fe40000000000 */
[----:B------:R-:W-:Y:S02]  /*1370*/  VIADD R8, R8, 0x100 ;  /* 0x0000010008087836 */ /* 0x000fe40000000000 */
[----:B------:R-:W-:Y:S01]  /*1380*/  VIADD R7, R7, 0x100 ;  /* 0x0000010007077836 */ /* 0x000fe20000000000 */
[----:B------:R-:W-:Y:S01]  /*1390*/  ISETP.NE.AND P0, PT, R6, RZ, PT ;  /* 0x000000ff0600720c */ /* 0x000fe20003f05270 */
[----:B--2---:R-:W-:-:S12]  /*13a0*/  IMAD.IADD R21, R2, 0x1, R21 ;  /* 0x0000000102157824 */ /* 0x004fd800078e0215 */
[----:B------:R-:W-:Y:S05]  /*13b0*/  @P0 BRA `(.L_x_211) ;  /* 0xfffffffc00e00947 */ /* 0x000fea000383ffff */
.L_x_210:
[----:B------:R-:W-:Y:S05]  /*13c0*/  BSYNC.RECONVERGENT B2 ;  /* 0x0000000000027941 */ /* 0x000fea0003800200 */
.L_x_209:
[----:B------:R-:W-:Y:S05]  /*13d0*/  @!P1 BRA `(.L_x_208) ;  /* 0x0000000400749947 */ /* 0x000fea0003800000 */
[----:B------:R-:W0:Y:S01]  /*13e0*/  LDCU.64 UR4, c[0x0][0x380] ;  /* 0x00007000ff0477ac */ /* 0x000e220008000a00 */
[----:B------:R-:W-:Y:S01]  /*13f0*/  IMAD.IADD R5, R9, 0x1, -R8 ;  /* 0x0000000109057824 */ /* 0x000fe200078e0a08 */
[C---:B------:R-:W-:Y:S01]  /*1400*/  IADD3 R3, P0, PT, R8.reuse, R23, RZ ;  /* 0x0000001708037210 */ /* 0x040fe20007f1e0ff */
[----:B------:R-:W-:Y:S01]  /*1410*/  BSSY.RECONVERGENT B2, `(.L_x_212) ;  /* 0x0000033000027945 */ /* 0x000fe20003800200 */
[----:B------:R-:W-:Y:S02]  /*1420*/  IMAD.IADD R23, R8, 0x1, R23 ;  /* 0x0000000108177824 */ /* 0x000fe400078e0217 */
[----:B------:R-:W-:Y:S01]  /*1430*/  ISETP.GT.AND P1, PT, R5, 0xc00, PT ;  /* 0x00000c000500780c */ /* 0x000fe20003f24270 */
[----:B------:R-:W-:Y:S01]  /*1440*/  IMAD.X R4, RZ, RZ, RZ, P0 ;  /* 0x000000ffff047224 */ /* 0x000fe200000e06ff */
[----:B0-----:R-:W-:-:S04]  /*1450*/  LEA R2, P0, R3, UR4, 0x2 ;  /* 0x0000000403027c11 */ /* 0x001fc8000f8010ff */
[----:B------:R-:W-:Y:S02]  /*1460*/  LEA.HI.X R3, R3, UR5, R4, 0x2, P0 ;  /* 0x0000000503037c11 */ /* 0x000fe400080f1404 */
[----:B------:R-:W-:-:S05]  /*1470*/  IADD3 R2, P0, PT, R2, 0x800, RZ ;  /* 0x0000080002027810 */ /* 0x000fca0007f1e0ff */
[----:B------:R-:W-:Y:S01]  /*1480*/  IMAD.X R3, RZ, RZ, R3, P0 ;  /* 0x000000ffff037224 */ /* 0x000fe200000e0603 */
[----:B------:R-:W-:Y:S01]  /*1490*/  PLOP3.LUT P0, PT, PT, PT, PT, 0x80, 0x8 ;  /* 0x000000000008781c */ /* 0x000fe20003f0f070 */
[----:B------:R-:W-:-:S12]  /*14a0*/  @!P1 BRA `(.L_x_213) ;  /* 0x0000000000a49947 */ /* 0x000fd80003800000 */
[----:B------:R-:W-:Y:S01]  /*14b0*/  PLOP3.LUT P0, PT, PT, PT, PT, 0x8, 0x80 ;  /* 0x000000000080781c */ /* 0x000fe20003f0e170 */
[----:B------:R-:W-:-:S12]  /*14c0*/  VIADD R11, R9, 0xfffff400 ;  /* 0xfffff400090b7836 */ /* 0x000fd80000000000 */
.L_x_214:
[----:B------:R-:W0:Y:S01]  /*14d0*/  LDC.64 R4, c[0x0][0x380] ;  /* 0x0000e000ff047b82 */ /* 0x000e220000000a00 */
[C---:B------:R-:W-:Y:S01]  /*14e0*/  VIADD R27, R23.reuse, 0x400 ;  /* 0x00000400171b7836 */ /* 0x040fe20000000000 */
[----:B------:R-:W2:Y:S01]  /*14f0*/  LDG.E.CONSTANT R12, desc[UR6][R2.64+-0x400] ;  /* 0xfffc0006020c7981 */ /* 0x000ea2000c1e9900 */
[----:B------:R-:W-:-:S03]  /*1500*/  VIADD R7, R23, 0x800 ;  /* 0x0000080017077836 */ /* 0x000fc60000000000 */
[----:B------:R-:W3:Y:S04]  /*1510*/  LDG.E.CONSTANT R18, desc[UR6][R2.64] ;  /* 0x0000000602127981 */ /* 0x000ee8000c1e9900 */
[----:B------:R-:W3:Y:S04]  /*1520*/  LDG.E.CONSTANT R17, desc[UR6][R2.64+0x400] ;  /* 0x0004000602117981 */ /* 0x000ee8000c1e9900 */
[----:B------:R-:W4:Y:S01]  /*1530*/  LDG.E.CONSTANT R15, desc[UR6][R2.64+0xc00] ;  /* 0x000c0006020f7981 */ /* 0x000f22000c1e9900 */
[----:B------:R-:W-:-:S03]  /*1540*/  VIADD R29, R23, 0xc00 ;  /* 0x00000c00171d7836 */ /* 0x000fc60000000000 */
[----:B------:R-:W5:Y:S04]  /*1550*/  LDG.E.CONSTANT R14, desc[UR6][R2.64+0x1000] ;  /* 0x00100006020e7981 */ /* 0x000f68000c1e9900 */
[----:B------:R-:W5:Y:S01]  /*1560*/  LDG.E.CONSTANT R13, desc[UR6][R2.64+0x1400] ;  /* 0x00140006020d7981 */ /* 0x000f62000c1e9900 */
[----:B0-----:R-:W-:-:S03]  /*1570*/  IMAD.WIDE.U32 R24, R23, 0x4, R4 ;  /* 0x0000000417187825 */ /* 0x001fc600078e0004 */
[----:B------:R-:W5:Y:S04]  /*1580*/  LDG.E.CONSTANT R19, desc[UR6][R2.64+0x1c00] ;  /* 0x001c000602137981 */ /* 0x000f68000c1e9900 */
[----:B------:R-:W2:Y:S01]  /*1590*/  LDG.E.CONSTANT R10, desc[UR6][R24.64] ;  /* 0x00000006180a7981 */ /* 0x000ea2000c1e9900 */
[----:B------:R-:W-:-:S03]  /*15a0*/  IMAD.WIDE.U32 R26, R27, 0x4, R4 ;  /* 0x000000041b1a7825 */ /* 0x000fc600078e0004 */
[----:B------:R-:W5:Y:S01]  /*15b0*/  LDG.E.CONSTANT R20, desc[UR6][R2.64+0x2400] ;  /* 0x0024000602147981 */ /* 0x000f62000c1e9900 */
[----:B------:R-:W-:-:S03]  /*15c0*/  IMAD.WIDE.U32 R6, R7, 0x4, R4 ;  /* 0x0000000407067825 */ /* 0x000fc600078e0004 */
[----:B------:R-:W4:Y:S01]  /*15d0*/  LDG.E.CONSTANT R16, desc[UR6][R26.64] ;  /* 0x000000061a107981 */ /* 0x000f22000c1e9900 */
[----:B------:R-:W-:-:S03]  /*15e0*/  IMAD.WIDE.U32 R4, R29, 0x4, R4 ;  /* 0x000000041d047825 */ /* 0x000fc600078e0004 */
[----:B------:R-:W5:Y:S04]  /*15f0*/  LDG.E.CONSTANT R6, desc[UR6][R6.64] ;  /* 0x0000000606067981 */ /* 0x000f68000c1e9900 */
[----:B------:R-:W5:Y:S04]  /*1600*/  LDG.E.CONSTANT R25, desc[UR6][R2.64+0x2000] ;  /* 0x0020000602197981 */ /* 0x000f68000c1e9900 */
[----:B------:R0:W5:Y:S04]  /*1610*/  LDG.E.CONSTANT R5, desc[UR6][R4.64] ;  /* 0x0000000604057981 */ /* 0x000168000c1e9900 */
[----:B------:R-:W5:Y:S04]  /*1620*/  LDG.E.CONSTANT R24, desc[UR6][R2.64+0x2c00] ;  /* 0x002c000602187981 */ /* 0x000f68000c1e9900 */
[----:B------:R-:W5:Y:S04]  /*1630*/  LDG.E.CONSTANT R27, desc[UR6][R2.64+0x3000] ;  /* 0x00300006021b7981 */ /* 0x000f68000c1e9900 */
[----:B------:R1:W5:Y:S01]  /*1640*/  LDG.E.CONSTANT R22, desc[UR6][R2.64+0x3400] ;  /* 0x0034000602167981 */ /* 0x000362000c1e9900 */
[----:B------:R-:W-:-:S05]  /*1650*/  VIADD R8, R8, 0x1000 ;  /* 0x0000100008087836 */ /* 0x000fca0000000000 */
[----:B------:R-:W-:Y:S02]  /*1660*/  ISETP.GE.AND P1, PT, R8, R11, PT ;  /* 0x0000000b0800720c */ /* 0x000fe40003f26270 */
[----:B0-----:R-:W-:Y:S01]  /*1670*/  IADD3 R4, P2, PT, R2, 0x4000, RZ ;  /* 0x0000400002047810 */ /* 0x001fe20007f5e0ff */
[----:B------:R-:W-:-:S04]  /*1680*/  VIADD R23, R23, 0x1000 ;  /* 0x0000100017177836 */ /* 0x000fc80000000000 */
[----:B-1----:R-:W-:Y:S02]  /*1690*/  IMAD.X R3, RZ, RZ, R3, P2 ;  /* 0x000000ffff037224 */ /* 0x002fe400010e0603 */
[----:B------:R-:W-:Y:S01]  /*16a0*/  IMAD.MOV.U32 R2, RZ, RZ, R4 ;  /* 0x000000ffff027224 */ /* 0x000fe200078e0004 */
[----:B--2---:R-:W-:-:S04]  /*16b0*/  IADD3 R10, PT, PT, R12, R10, R21 ;  /* 0x0000000a0c0a7210 */ /* 0x004fc80007ffe015 */
[----:B---3--:R-:W-:-:S04]  /*16c0*/  IADD3 R10, PT, PT, R17, R18, R10 ;  /* 0x00000012110a7210 */ /* 0x008fc80007ffe00a */
[----:B----4-:R-:W-:-:S04]  /*16d0*/  IADD3 R10, PT, PT, R15, R16, R10 ;  /* 0x000000100f0a7210 */ /* 0x010fc80007ffe00a */
[----:B-----5:R-:W-:-:S04]  /*16e0*/  IADD3 R10, PT, PT, R13, R14, R10 ;  /* 0x0000000e0d0a7210 */ /* 0x020fc80007ffe00a */
[----:B------:R-:W-:-:S04]  /*16f0*/  IADD3 R6, PT, PT, R19, R6, R10 ;  /* 0x0000000613067210 */ /* 0x000fc80007ffe00a */
[----:B------:R-:W-:-:S04]  /*1700*/  IADD3 R6, PT, PT, R20, R25, R6 ;  /* 0x0000001914067210 */ /* 0x000fc80007ffe006 */
[----:B------:R-:W-:-:S04]  /*1710*/  IADD3 R5, PT, PT, R24, R5, R6 ;  /* 0x0000000518057210 */ /* 0x000fc80007ffe006 */
[----:B------:R-:W-:Y:S01]  /*1720*/  IADD3 R21, PT, PT, R22, R27, R5 ;  /* 0x0000001b16157210 */ /* 0x000fe20007ffe005 */
[----:B------:R-:W-:Y:S06]  /*1730*/  @!P1 BRA `(.L_x_214) ;  /* 0xfffffffc00649947 */ /* 0x000fec000383ffff */
.L_x_213:
[----:B------:R-:W-:Y:S05]  /*1740*/  BSYNC.RECONVERGENT B2 ;  /* 0x0000000000027941 */ /* 0x000fea0003800200 */
.L_x_212:
[----:B------:R-:W-:Y:S01]  /*1750*/  IMAD.IADD R4, R9, 0x1, -R8 ;  /* 0x0000000109047824 */ /* 0x000fe200078e0a08 */
[----:B------:R-:W-:Y:S04]  /*1760*/  BSSY.RECONVERGENT B2, `(.L_x_215) ;  /* 0x000001a000027945 */ /* 0x000fe80003800200 */
[----:B------:R-:W-:-:S13]  /*1770*/  ISETP.GT.AND P1, PT, R4, 0x400, PT ;  /* 0x000004000400780c */ /* 0x000fda0003f24270 */
[----:B------:R-:W-:Y:S05]  /*1780*/  @!P1 BRA `(.L_x_216) ;  /* 0x00000000005c9947 */ /* 0x000fea0003800000 */
[----:B------:R-:W0:Y:S01]  /*1790*/  LDC.64 R6, c[0x0][0x380] ;  /* 0x0000e000ff067b82 */ /* 0x000e220000000a00 */
[C---:B------:R-:W-:Y:S01]  /*17a0*/  VIADD R11, R23.reuse, 0x400 ;  /* 0x00000400170b7836 */ /* 0x040fe20000000000 */
[----:B------:R-:W2:Y:S04]  /*17b0*/  LDG.E.CONSTANT R10, desc[UR6][R2.64+-0x400] ;  /* 0xfffc0006020a7981 */ /* 0x000ea8000c1e9900 */
[----:B------:R-:W3:Y:S04]  /*17c0*/  LDG.E.CONSTANT R12, desc[UR6][R2.64+0x400] ;  /* 0x00040006020c7981 */ /* 0x000ee8000c1e9900 */
[----:B------:R-:W4:Y:S04]  /*17d0*/  LDG.E.CONSTANT R13, desc[UR6][R2.64+0xc00] ;  /* 0x000c0006020d7981 */ /* 0x000f28000c1e9900 */
[----:B------:R-:W5:Y:S04]  /*17e0*/  LDG.E.CONSTANT R15, desc[UR6][R2.64+0x1000] ;  /* 0x00100006020f7981 */ /* 0x000f68000c1e9900 */
[----:B------:R1:W5:Y:S01]  /*17f0*/  LDG.E.CONSTANT R14, desc[UR6][R2.64+0x1400] ;  /* 0x00140006020e7981 */ /* 0x000362000c1e9900 */
[----:B0-----:R-:W-:-:S04]  /*1800*/  IMAD.WIDE.U32 R4, R23, 0x4, R6 ;  /* 0x0000000417047825 */ /* 0x001fc800078e0006 */
[----:B------:R-:W-:Y:S02]  /*1810*/  IMAD.WIDE.U32 R6, R11, 0x4, R6 ;  /* 0x000000040b067825 */ /* 0x000fe400078e0006 */
[----:B------:R-:W2:Y:S04]  /*1820*/  LDG.E.CONSTANT R4, desc[UR6][R4.64] ;  /* 0x0000000604047981 */ /* 0x000ea8000c1e9900 */
[----:B------:R-:W3:Y:S04]  /*1830*/  LDG.E.CONSTANT R11, desc[UR6][R2.64] ;  /* 0x00000006020b7981 */ /* 0x000ee8000c1e9900 */
[----:B------:R-:W4:Y:S01]  /*1840*/  LDG.E.CONSTANT R7, desc[UR6][R6.64] ;  /* 0x0000000606077981 */ /* 0x000f22000c1e9900 */
[----:B------:R-:W-:Y:S01]  /*1850*/  PLOP3.LUT P0, PT, PT, PT, PT, 0x8, 0x80 ;  /* 0x000000000080781c */ /* 0x000fe20003f0e170 */
[----:B------:R-:W-:-:S02]  /*1860*/  VIADD R8, R8, 0x800 ;  /* 0x0000080008087836 */ /* 0x000fc40000000000 */
[----:B------:R-:W-:Y:S01]  /*1870*/  VIADD R23, R23, 0x800 ;  /* 0x0000080017177836 */ /* 0x000fe20000000000 */
[----:B--2---:R-:W-:Y:S02]  /*1880*/  IADD3 R10, PT, PT, R10, R4, R21 ;  /* 0x000000040a0a7210 */ /* 0x004fe40007ffe015 */
[----:B------:R-:W-:Y:S02]  /*1890*/  IADD3 R4, P1, PT, R2, 0x2000, RZ ;  /* 0x0000200002047810 */ /* 0x000fe40007f3e0ff */
[----:B---3--:R-:W-:-:S03]  /*18a0*/  IADD3 R10, PT, PT, R12, R11, R10 ;  /* 0x0000000b0c0a7210 */ /* 0x008fc60007ffe00a */
[----:B------:R-:W-:Y:S01]  /*18b0*/  IMAD.X R5, RZ, RZ, R3, P1 ;  /* 0x000000ffff057224 */ /* 0x000fe200008e0603 */
[----:B----4-:R-:W-:Y:S01]  /*18c0*/  IADD3 R10, PT, PT, R13, R7, R10 ;  /* 0x000000070d0a7210 */ /* 0x010fe20007ffe00a */
[----:B-1----:R-:W-:Y:S02]  /*18d0*/  IMAD.MOV.U32 R2, RZ, RZ, R4 ;  /* 0x000000ffff027224 */ /* 0x002fe400078e0004 */
[----:B------:R-:W-:Y:S01]  /*18e0*/  IMAD.MOV.U32 R3, RZ, RZ, R5 ;  /* 0x000000ffff037224 */ /* 0x000fe200078e0005 */
[----:B-----5:R-:W-:-:S07]  /*18f0*/  IADD3 R21, PT, PT, R14, R15, R10 ;  /* 0x0000000f0e157210 */ /* 0x020fce0007ffe00a */
.L_x_216:
[----:B------:R-:W-:Y:S05]  /*1900*/  BSYNC.RECONVERGENT B2 ;  /* 0x0000000000027941 */ /* 0x000fea0003800200 */
.L_x_215:
[----:B------:R-:W-:-:S13]  /*1910*/  ISETP.LT.OR P0, PT, R8, R9, P0 ;  /* 0x000000090800720c */ /* 0x000fda0000701670 */
[----:B------:R-:W-:Y:S05]  /*1920*/  @!P0 BRA `(.L_x_208) ;  /* 0x0000000000208947 */ /* 0x000fea0003800000 */
[----:B------:R-:W0:Y:S01]  /*1930*/  LDC.64 R4, c[0x0][0x380] ;  /* 0x0000e000ff047b82 */ /* 0x000e220000000a00 */
[----:B------:R-:W2:Y:S04]  /*1940*/  LDG.E.CONSTANT R6, desc[UR6][R2.64+-0x400] ;  /* 0xfffc000602067981 */ /* 0x000ea8000c1e9900 */
[----:B------:R-:W3:Y:S04]  /*1950*/  LDG.E.CONSTANT R7, desc[UR6][R2.64] ;  /* 0x0000000602077981 */ /* 0x000ee8000c1e9900 */
[----:B------:R-:W3:Y:S01]  /*1960*/  LDG.E.CONSTANT R8, desc[UR6][R2.64+0x400] ;  /* 0x0004000602087981 */ /* 0x000ee2000c1e9900 */
[----:B0-----:R-:W-:-:S06]  /*1970*/  IMAD.WIDE.U32 R4, R23, 0x4, R4 ;  /* 0x0000000417047825 */ /* 0x001fcc00078e0004 */
[----:B------:R-:W2:Y:S02]  /*1980*/  LDG.E.CONSTANT R4, desc[UR6][R4.64] ;  /* 0x0000000604047981 */ /* 0x000ea4000c1e9900 */
[----:B--2---:R-:W-:-:S04]  /*1990*/  IADD3 R6, PT, PT, R6, R4, R21 ;  /* 0x0000000406067210 */ /* 0x004fc80007ffe015 */
[----:B---3--:R-:W-:-:S07]  /*19a0*/  IADD3 R21, PT, PT, R8, R7, R6 ;  /* 0x0000000708157210 */ /* 0x008fce0007ffe006 */
.L_x_208:
[----:B------:R-:W-:Y:S05]  /*19b0*/  BSYNC.RECONVERGENT B1 ;  /* 0x0000000000017941 */ /* 0x000fea0003800200 */
.L_x_206:
[----:B------:R-:W0:Y:S01]  /*19c0*/  S2R R8, SR_LANEID ;  /* 0x0000000000087919 */ /* 0x000e220000000000 */
[----:B------:R-:W1:Y:S01]  /*19d0*/  SHFL.DOWN PT, R2, R21, 0x1, 0x1f ;  /* 0x08201f0015027f89 */ /* 0x000e6200000e0000 */
[C---:B0-----:R-:W-:Y:S02]  /*19e0*/  ISETP.GT.AND P0, PT, R8.reuse, 0x1e, PT ;  /* 0x0000001e0800780c */ /* 0x041fe40003f04270 */
[----:B------:R-:W-:Y:S02]  /*19f0*/  ISETP.NE.AND P1, PT, R8, RZ, PT ;  /* 0x000000ff0800720c */ /* 0x000fe40003f25270 */
[----:B-1----:R-:W-:Y:S02]  /*1a00*/  SEL R2, R2, RZ, !P0 ;  /* 0x000000ff02027207 */ /* 0x002fe40004000000 */
[----:B------:R-:W-:-:S03]  /*1a10*/  ISETP.GT.AND P0, PT, R8, 0x1d, PT ;  /* 0x0000001d0800780c */ /* 0x000fc60003f04270 */
[----:B------:R-:W-:-:S05]  /*1a20*/  IMAD.IADD R2, R2, 0x1, R21 ;  /* 0x0000000102027824 */ /* 0x000fca00078e0215 */
[----:B------:R-:W0:Y:S01]  /*1a30*/  SHFL.DOWN PT, R3, R2, 0x2, 0x1f ;  /* 0x08401f0002037f89 */ /* 0x000e2200000e0000 */
[----:B------:R-:W-:Y:S01]  /*1a40*/  @!P1 MOV R6, 0x400 ;  /* 0x0000040000069802 */ /* 0x000fe20000000f00 */
[----:B------:R-:W1:Y:S01]  /*1a50*/  @!P1 S2R R7, SR_CgaCtaId ;  /* 0x0000000000079919 */ /* 0x000e620000008800 */
[----:B0-----:R-:W-:Y:S02]  /*1a60*/  SEL R3, R3, RZ, !P0 ;  /* 0x000000ff03037207 */ /* 0x001fe40004000000 */
[----:B------:R-:W-:-:S03]  /*1a70*/  ISETP.GT.AND P0, PT, R8, 0x1b, PT ;  /* 0x0000001b0800780c */ /* 0x000fc60003f04270 */
[----:B------:R-:W-:-:S05]  /*1a80*/  IMAD.IADD R3, R2, 0x1, R3 ;  /* 0x0000000102037824 */ /* 0x000fca00078e0203 */
[----:B------:R-:W0:Y:S01]  /*1a90*/  SHFL.DOWN PT, R4, R3, 0x4, 0x1f ;  /* 0x08801f0003047f89 */ /* 0x000e2200000e0000 */
[----:B-1----:R-:W-:Y:S02]  /*1aa0*/  @!P1 LEA R6, R7, R6, 0x18 ;  /* 0x0000000607069211 */ /* 0x002fe400078ec0ff */
[----:B0-----:R-:W-:Y:S02]  /*1ab0*/  SEL R4, R4, RZ, !P0 ;  /* 0x000000ff04047207 */ /* 0x001fe40004000000 */
[----:B------:R-:W-:-:S03]  /*1ac0*/  ISETP.GT.AND P0, PT, R8, 0x17, PT ;  /* 0x000000170800780c */ /* 0x000fc60003f04270 */
[----:B------:R-:W-:Y:S01]  /*1ad0*/  IMAD.IADD R4, R3, 0x1, R4 ;  /* 0x0000000103047824 */ /* 0x000fe200078e0204 */
[----:B------:R-:W-:-:S04]  /*1ae0*/  @!P1 SHF.R.U32.HI R3, RZ, 0x3, R0 ;  /* 0x00000003ff039819 */ /* 0x000fc80000011600 */
        /* <DEDUP_REMOVED lines=13> */
[----:B------:R-:W0:Y:S01]  /*1bc0*/  S2UR UR5, SR_CgaCtaId ;  /* 0x00000000000579c3 */ /* 0x000e220000008800 */
[----:B------:R-:W-:Y:S02]  /*1bd0*/  UMOV UR4, 0x400 ;  /* 0x0000040000047882 */ /* 0x000fe40000000000 */
[----:B0-----:R-:W-:-:S09]  /*1be0*/  ULEA UR4, UR5, UR4, 0x18 ;  /* 0x0000000405047291 */ /* 0x001fd2000f8ec0ff */
[----:B------:R-:W-:Y:S04]  /*1bf0*/  LDS R0, [UR4+0xc] ;  /* 0x00000c04ff007984 */ /* 0x000fe80008000800 */
[----:B---3--:R-:W0:Y:S04]  /*1c00*/  LDS.128 R4, [UR4+0x10] ;  /* 0x00001004ff047984 */ /* 0x008e280008000c00 */
[----:B------:R-:W1:Y:S01]  /*1c10*/  LDS.64 R8, [UR4+0x20] ;  /* 0x00002004ff087984 */ /* 0x000e620008000a00 */
[----:B0-----:R-:W-:-:S04]  /*1c20*/  IADD3 R0, PT, PT, R4, R0, R3 ;  /* 0x0000000004007210 */ /* 0x001fc80007ffe003 */
[----:B------:R-:W-:-:S04]  /*1c30*/  IADD3 R0, PT, PT, R6, R0, R5 ;  /* 0x0000000006007210 */ /* 0x000fc80007ffe005 */
[----:B-1----:R-:W-:-:S05]  /*1c40*/  IADD3 R0, PT, PT, R8, R0, R7 ;  /* 0x0000000008007210 */ /* 0x002fca0007ffe007 */
[----:B------:R-:W-:Y:S01]  /*1c50*/  IMAD.IADD R3, R0, 0x1, R9 ;  /* 0x0000000100037824 */ /* 0x000fe200078e0209 */
[----:B------:R-:W-:Y:S06]  /*1c60*/  BRA `(.L_x_204) ;  /* 0x0000001c00307947 */ /* 0x000fec0003800000 */
.L_x_189:
        /* <DEDUP_REMOVED lines=12> */
.L_x_219:
[----:B------:R-:W-:Y:S05]  /*1d30*/  BSYNC.RECONVERGENT B1 ;  /* 0x0000000000017941 */ /* 0x000fea0003800200 */
.L_x_218:
        /* <DEDUP_REMOVED lines=16> */
.L_x_224:
        /* <DEDUP_REMOVED lines=9> */
.L_x_223:
[----:B------:R-:W-:Y:S05]  /*1ed0*/  BSYNC.RECONVERGENT B2 ;  /* 0x0000000000027941 */ /* 0x000fea0003800200 */
.L_x_222:
        /* <DEDUP_REMOVED lines=8> */
.L_x_227:
        /* <DEDUP_REMOVED lines=35> */
.L_x_226:
[----:B------:R-:W-:Y:S05]  /*2190*/  BSYNC.RECONVERGENT B2 ;  /* 0x0000000000027941 */ /* 0x000fea0003800200 */
.L_x_225:
        /* <DEDUP_REMOVED lines=22> */
.L_x_229:
[----:B------:R-:W-:Y:S05]  /*2300*/  BSYNC.RECONVERGENT B2 ;  /* 0x0000000000027941 */ /* 0x000fea0003800200 */
.L_x_228:
        /* <DEDUP_REMOVED lines=10> */
.L_x_221:
[----:B------:R-:W-:Y:S05]  /*23b0*/  BSYNC.RECONVERGENT B1 ;  /* 0x0000000000017941 */ /* 0x000fea0003800200 */
.L_x_220:
        /* <DEDUP_REMOVED lines=38> */
[----:B------:R-:W0:Y:S04]  /*2620*/  LDS.128 R4, [UR4+0x10] ;  /* 0x00001004ff047984 */ /* 0x000e280008000c00 */
[----:B------:R-:W1:Y:S01]  /*2630*/  LDS.64 R8, [UR4+0x20] ;  /* 0x00002004ff087984 */ /* 0x000e620008000a00 */
[----:B0-----:R-:W-:-:S04]  /*2640*/  IADD3 R0, PT, PT, R4, R0, R3 ;  /* 0x0000000004007210 */ /* 0x001fc80007ffe003 */
[----:B------:R-:W-:-:S04]  /*2650*/  IADD3 R0, PT, PT, R6, R0, R5 ;  /* 0x0000000006007210 */ /* 0x000fc80007ffe005 */
[----:B-1----:R-:W-:-:S05]  /*2660*/  IADD3 R0, PT, PT, R8, R0, R7 ;  /* 0x0000000008007210 */ /* 0x002fca0007ffe007 */
[----:B--2---:R-:W-:Y:S01]  /*2670*/  IMAD.IADD R3, R0, 0x1, R9 ;  /* 0x0000000100037824 */ /* 0x004fe200078e0209 */
[----:B------:R-:W-:Y:S06]  /*2680*/  BRA `(.L_x_204) ;  /* 0x0000001000a87947 */ /* 0x000fec0003800000 */
.L_x_230:
        /* <DEDUP_REMOVED lines=16> */
[----:B------:R-:W1:Y:S02]  /*2790*/  SHFL.DOWN PT, R2, R3, 0x2, R7 ;  /* 0x0840000003027989 */ /* 0x000e6400000e0007 */
[----:B-1----:R-:W-:Y:S02]  /*27a0*/  SEL R2, R2, RZ, !P0 ;  /* 0x000000ff02027207 */ /* 0x002fe40004000000 */
[----:B------:R-:W-:-:S03]  /*27b0*/  ISETP.GT.AND P0, PT, R8, R7, PT ;  /* 0x000000070800720c */ /* 0x000fc60003f04270 */
[----:B------:R-:W-:Y:S01]  /*27c0*/  IMAD.IADD R2, R3, 0x1, R2 ;  /* 0x0000000103027824 */ /* 0x000fe200078e0202 */
[----:B------:R-:W-:-:S04]  /*27d0*/  @!P1 SHF.R.U32.HI R3, RZ, 0x3, R9 ;  /* 0x00000003ff039819 */ /* 0x000fc80000011609 */
[----:B------:R-:W1:Y:S02]  /*27e0*/  SHFL.DOWN PT, R4, R2, 0x4, R7 ;  /* 0x0880000002047989 */ /* 0x000e6400000e0007 */
[----:B-1----:R-:W-:Y:S01]  /*27f0*/  SEL R5, R4, RZ, !P0 ;  /* 0x000000ff04057207 */ /* 0x002fe20004000000 */
[C---:B------:R-:W-:Y:S02]  /*2800*/  VIADD R4, R6.reuse, 0x8 ;  /* 0x0000000806047836 */ /* 0x040fe40000000000 */
[----:B------:R-:W-:Y:S02]  /*2810*/  VIADD R6, R6, 0x10 ;  /* 0x0000001006067836 */ /* 0x000fe40000000000 */
[----:B------:R-:W-:Y:S01]  /*2820*/  IMAD.IADD R5, R2, 0x1, R5 ;  /* 0x0000000102057824 */ /* 0x000fe200078e0205 */
[----:B------:R-:W-:Y:S02]  /*2830*/  ISETP.GT.AND P0, PT, R4, R7, PT ;  /* 0x000000070400720c */ /* 0x000fe40003f04270 */
[----:B------:R-:W-:-:S02]  /*2840*/  @!P1 MOV R4, 0x400 ;  /* 0x0000040000049802 */ /* 0x000fc40000000f00 */
[----:B------:R-:W1:Y:S02]  /*2850*/  SHFL.DOWN PT, R0, R5, 0x8, R7 ;  /* 0x0900000005007989 */ /* 0x000e6400000e0007 */
[----:B0-----:R-:W-:Y:S02]  /*2860*/  @!P1 LEA R11, R11, R4, 0x18 ;  /* 0x000000040b0b9211 */ /* 0x001fe400078ec0ff */
[----:B------:R-:W-:-:S05]  /*2870*/  @!P1 LOP3.LUT R4, R3, 0x7c, RZ, 0xc0, !PT ;  /* 0x0000007c03049812 */ /* 0x000fca00078ec0ff */
[----:B------:R-:W-:Y:S01]  /*2880*/  @!P1 IMAD.IADD R4, R4, 0x1, R11 ;  /* 0x0000000104049824 */ /* 0x000fe200078e020b */
[----:B-1----:R-:W-:Y:S02]  /*2890*/  SEL R0, R0, RZ, !P0 ;  /* 0x000000ff00007207 */ /* 0x002fe40004000000 */
        /* <DEDUP_REMOVED lines=15> */
[----:B-1----:R-:W0:Y:S04]  /*2990*/  LDS.128 R4, [UR4+0x10] ;  /* 0x00001004ff047984 */ /* 0x002e280008000c00 */
        /* <DEDUP_REMOVED lines=18> */
.L_x_217:
[----:B------:R-:W0:Y:S01]  /*2ac0*/  S2R R0, SR_TID.X ;  /* 0x0000000000007919 */ /* 0x000e220000002100 */
[----:B------:R-:W0:Y:S02]  /*2ad0*/  LDC.64 R2, c[0x0][0x380] ;  /* 0x0000e000ff027b82 */ /* 0x000e240000000a00 */
[----:B0-----:R-:W-:-:S05]  /*2ae0*/  IMAD.WIDE.U32 R2, R0, 0x4, R2 ;  /* 0x0000000400027825 */ /* 0x001fca00078e0002 */
[----:B------:R-:W2:Y:S04]  /*2af0*/  LDG.E.CONSTANT R19, desc[UR6][R2.64] ;  /* 0x0000000602137981 */ /* 0x000ea8000c1e9900 */
[----:B------:R-:W2:Y:S04]  /*2b00*/  LDG.E.CONSTANT R4, desc[UR6][R2.64+0x400] ;  /* 0x0004000602047981 */ /* 0x000ea8000c1e9900 */
[----:B------:R-:W2:Y:S04]  /*2b10*/  LDG.E.CONSTANT R5, desc[UR6][R2.64+0x800] ;  /* 0x0008000602057981 */ /* 0x000ea8000c1e9900 */
[----:B------:R-:W3:Y:S04]  /*2b20*/  LDG.E.CONSTANT R6, desc[UR6][R2.64+0xc00] ;  /* 0x000c000602067981 */ /* 0x000ee8000c1e9900 */
[----:B------:R-:W3:Y:S04]  /*2b30*/  LDG.E.CONSTANT R7, desc[UR6][R2.64+0x1000] ;  /* 0x0010000602077981 */ /* 0x000ee8000c1e9900 */
[----:B------:R-:W4:Y:S04]  /*2b40*/  LDG.E.CONSTANT R8, desc[UR6][R2.64+0x1400] ;  /* 0x0014000602087981 */ /* 0x000f28000c1e9900 */
[----:B------:R-:W4:Y:S04]  /*2b50*/  LDG.E.CONSTANT R9, desc[UR6][R2.64+0x1800] ;  /* 0x0018000602097981 */ /* 0x000f28000c1e9900 */
[----:B------:R-:W5:Y:S04]  /*2b60*/  LDG.E.CONSTANT R10, desc[UR6][R2.64+0x1c00] ;  /* 0x001c0006020a7981 */ /* 0x000f68000c1e9900 */
[----:B------:R-:W5:Y:S04]  /*2b70*/  LDG.E.CONSTANT R11, desc[UR6][R2.64+0x2000] ;  /* 0x00200006020b7981 */ /* 0x000f68000c1e9900 */
[----:B------:R-:W5:Y:S04]  /*2b80*/  LDG.E.CONSTANT R12, desc[UR6][R2.64+0x2400] ;  /* 0x00240006020c7981 */ /* 0x000f68000c1e9900 */
[----:B------:R-:W5:Y:S04]  /*2b90*/  LDG.E.CONSTANT R13, desc[UR6][R2.64+0x2800] ;  /* 0x00280006020d7981 */ /* 0x000f68000c1e9900 */
[----:B------:R-:W5:Y:S04]  /*2ba0*/  LDG.E.CONSTANT R14, desc[UR6][R2.64+0x2c00] ;  /* 0x002c0006020e7981 */ /* 0x000f68000c1e9900 */
[----:B------:R-:W5:Y:S04]  /*2bb0*/  LDG.E.CONSTANT R15, desc[UR6][R2.64+0x3000] ;  /* 0x00300006020f7981 */ /* 0x000f68000c1e9900 */
[----:B------:R-:W5:Y:S04]  /*2bc0*/  LDG.E.CONSTANT R16, desc[UR6][R2.64+0x3400] ;  /* 0x0034000602107981 */ /* 0x000f68000c1e9900 */
[----:B------:R-:W5:Y:S04]  /*2bd0*/  LDG.E.CONSTANT R17, desc[UR6][R2.64+0x3800] ;  /* 0x0038000602117981 */ /* 0x000f68000c1e9900 */
[----:B------:R-:W5:Y:S01]  /*2be0*/  LDG.E.CONSTANT R18, desc[UR6][R2.64+0x3c00] ;  /* 0x003c000602127981 */ /* 0x000f62000c1e9900 */
[----:B------:R-:W-:-:S02]  /*2bf0*/  ISETP.GE.U32.AND P0, PT, R20, 0x2000, PT ;  /* 0x000020001400780c */ /* 0x000fc40003f06070 */
[----:B--2---:R-:W-:-:S04]  /*2c00*/  IADD3 R4, PT, PT, R5, R4, R19 ;  /* 0x0000000405047210 */ /* 0x004fc80007ffe013 */
[----:B---3--:R-:W-:-:S04]  /*2c10*/  IADD3 R4, PT, PT, R7, R6, R4 ;  /* 0x0000000607047210 */ /* 0x008fc80007ffe004 */
[----:B----4-:R-:W-:-:S04]  /*2c20*/  IADD3 R4, PT, PT, R9, R8, R4 ;  /* 0x0000000809047210 */ /* 0x010fc80007ffe004 */
[----:B-----5:R-:W-:Y:S01]  /*2c30*/  IADD3 R4, PT, PT, R11, R10, R4 ;  /* 0x0000000a0b047210 */ /* 0x020fe20007ffe004 */
[----:B------:R-:W-:-:S03]  /*2c40*/  IMAD.MOV.U32 R11, RZ, RZ, 0x1000 ;  /* 0x00001000ff0b7424 */ /* 0x000fc600078e00ff */
[----:B------:R-:W-:-:S04]  /*2c50*/  IADD3 R4, PT, PT, R13, R12, R4 ;  /* 0x0000000c0d047210 */ /* 0x000fc80007ffe004 */
[----:B------:R-:W-:-:S04]  /*2c60*/  IADD3 R4, PT, PT, R15, R14, R4 ;  /* 0x0000000e0f047210 */ /* 0x000fc80007ffe004 */
[----:B------:R-:W-:-:S05]  /*2c70*/  IADD3 R17, PT, PT, R17, R16, R4 ;  /* 0x0000001011117210 */ /* 0x000fca0007ffe004 */
[----:B------:R-:W-:Y:S01]  /*2c80*/  IMAD.IADD R8, R18, 0x1, R17 ;  /* 0x0000000112087824 */ /* 0x000fe200078e0211 */
[----:B------:R-:W-:Y:S06]  /*2c90*/  @!P0 BRA `(.L_x_231) ;  /* 0x00000000008c8947 */ /* 0x000fec0003800000 */
[----:B------:R-:W0:Y:S01]  /*2ca0*/  LDC R7, c[0x0][0x390] ;  /* 0x0000e400ff077b82 */ /* 0x000e220000000800 */
[----:B------:R-:W-:Y:S02]  /*2cb0*/  VIADD R6, R20, 0xfffff000 ;  /* 0xfffff00014067836 */ /* 0x000fe40000000000 */
[----:B------:R-:W-:-:S07]  /*2cc0*/  IMAD.MOV.U32 R11, RZ, RZ, 0x1000 ;  /* 0x00001000ff0b7424 */ /* 0x000fce00078e00ff */
.L_x_233:
[----:B------:R-:W-:-:S05]  /*2cd0*/  IMAD.WIDE R4, R11, 0x4, R2 ;  /* 0x000000040b047825 */ /* 0x000fca00078e0202 */
        /* <DEDUP_REMOVED lines=16> */
[----:B--2---:R-:W-:-:S04]  /*2de0*/  IADD3 R18, PT, PT, R18, R19, R8 ;  /* 0x0000001312127210 */ /* 0x004fc80007ffe008 */
[----:B---3--:R-:W-:Y:S01]  /*2df0*/  IADD3 R18, PT, PT, R21, R20, R18 ;  /* 0x0000001415127210 */ /* 0x008fe20007ffe012 */
[----:B0-----:R-:W-:-:S04]  /*2e00*/  IMAD.MOV.U32 R20, RZ, RZ, R7 ;  /* 0x000000ffff147224 */ /* 0x001fc800078e0007 */
[----:B------:R-:W-:Y:S01]  /*2e10*/  IMAD.IADD R8, R20, 0x1, -R11 ;  /* 0x0000000114087824 */ /* 0x000fe200078e0a0b */
[----:B----4-:R-:W-:-:S04]  /*2e20*/  IADD3 R18, PT, PT, R23, R22, R18 ;  /* 0x0000001617127210 */ /* 0x010fc80007ffe012 */
[----:B------:R-:W-:Y:S02]  /*2e30*/  ISETP.GE.AND P0, PT, R8, 0x1000, PT ;  /* 0x000010000800780c */ /* 0x000fe40003f06270 */
[----:B-----5:R-:W-:-:S04]  /*2e40*/  IADD3 R18, PT, PT, R25, R24, R18 ;  /* 0x0000001819127210 */ /* 0x020fc80007ffe012 */
[----:B------:R-:W-:-:S04]  /*2e50*/  IADD3 R14, PT, PT, R14, R17, R18 ;  /* 0x000000110e0e7210 */ /* 0x000fc80007ffe012 */
[----:B------:R-:W-:-:S04]  /*2e60*/  IADD3 R12, PT, PT, R15, R12, R14 ;  /* 0x0000000c0f0c7210 */ /* 0x000fc80007ffe00e */
[----:B------:R-:W-:-:S04]  /*2e70*/  IADD3 R10, PT, PT, R10, R13, R12 ;  /* 0x0000000d0a0a7210 */ /* 0x000fc80007ffe00c */
[----:B------:R-:W-:Y:S01]  /*2e80*/  IADD3 R8, PT, PT, R16, R9, R10 ;  /* 0x0000000910087210 */ /* 0x000fe20007ffe00a */
[----:B------:R-:W-:Y:S06]  /*2e90*/  @!P0 BRA `(.L_x_232) ;  /* 0x0000000400fc8947 */ /* 0x000fec0003800000 */
[----:B------:R-:W-:-:S05]  /*2ea0*/  VIADD R11, R11, 0x1000 ;  /* 0x000010000b0b7836 */ /* 0x000fca0000000000 */
[----:B------:R-:W-:-:S13]  /*2eb0*/  ISETP.GT.AND P0, PT, R11, R6, PT ;  /* 0x000000060b00720c */ /* 0x000fda0003f04270 */
[----:B------:R-:W-:Y:S05]  /*2ec0*/  @!P0 BRA `(.L_x_233) ;  /* 0xfffffffc00808947 */ /* 0x000fea000383ffff */
.L_x_231:
        /* <DEDUP_REMOVED lines=20> */
.L_x_237:
        /* <DEDUP_REMOVED lines=8> */
.L_x_236:
[----:B------:R-:W-:Y:S05]  /*3090*/  BSYNC.RECONVERGENT B2 ;  /* 0x0000000000027941 */ /* 0x000fea0003800200 */
.L_x_235:
        /* <DEDUP_REMOVED lines=16> */
.L_x_240:
        /* <DEDUP_REMOVED lines=20> */
[----:B------:R-:W5:Y:S04]  /*32e0*/  LDG.E.CONSTANT R22, desc[UR6][R2.64+0x2400] ;  /* 0x0024000602167981 */ /* 0x000f68000c1e9900 */
[----:B------:R0:W5:Y:S04]  /*32f0*/  LDG.E.CONSTANT R5, desc[UR6][R4.64] ;  /* 0x0000000604057981 */ /* 0x000168000c1e9900 */
        /* <DEDUP_REMOVED lines=17> */
.L_x_239:
[----:B------:R-:W-:Y:S05]  /*3410*/  BSYNC.RECONVERGENT B2 ;  /* 0x0000000000027941 */ /* 0x000fea0003800200 */
.L_x_238:
        /* <DEDUP_REMOVED lines=10> */
[----:B------:R-:W5:Y:S01]  /*34c0*/  LDG.E.CONSTANT R16, desc[UR6][R2.64+0x1400] ;  /* 0x0014000602107981 */ /* 0x000f62000c1e9900 */
[----:B0-----:R-:W-:-:S04]  /*34d0*/  IMAD.WIDE.U32 R4, R11, 0x4, R6 ;  /* 0x000000040b047825 */ /* 0x001fc800078e0006 */
[----:B------:R-:W-:Y:S02]  /*34e0*/  IMAD.WIDE.U32 R6, R13, 0x4, R6 ;  /* 0x000000040d067825 */ /* 0x000fe400078e0006 */
[----:B------:R0:W2:Y:S04]  /*34f0*/  LDG.E.CONSTANT R5, desc[UR6][R4.64] ;  /* 0x0000000604057981 */ /* 0x0000a8000c1e9900 */
[----:B------:R1:W3:Y:S04]  /*3500*/  LDG.E.CONSTANT R13, desc[UR6][R2.64] ;  /* 0x00000006020d7981 */ /* 0x0002e8000c1e9900 */
[----:B------:R-:W4:Y:S01]  /*3510*/  LDG.E.CONSTANT R7, desc[UR6][R6.64] ;  /* 0x0000000606077981 */ /* 0x000f22000c1e9900 */
[----:B0-----:R-:W-:Y:S01]  /*3520*/  IADD3 R4, P1, PT, R2, 0x2000, RZ ;  /* 0x0000200002047810 */ /* 0x001fe20007f3e0ff */
[----:B------:R-:W-:Y:S01]  /*3530*/  VIADD R10, R10, 0x800 ;  /* 0x000008000a0a7836 */ /* 0x000fe20000000000 */
[----:B------:R-:W-:Y:S01]  /*3540*/  PLOP3.LUT P0, PT, PT, PT, PT, 0x8, 0x80 ;  /* 0x000000000080781c */ /* 0x000fe20003f0e170 */
[----:B------:R-:W-:-:S02]  /*3550*/  VIADD R11, R11, 0x800 ;  /* 0x000008000b0b7836 */ /* 0x000fc40000000000 */
[----:B-1----:R-:W-:Y:S01]  /*3560*/  IMAD.MOV.U32 R2, RZ, RZ, R4 ;  /* 0x000000ffff027224 */ /* 0x002fe200078e0004 */
[----:B--2---:R-:W-:-:S04]  /*3570*/  IADD3 R12, PT, PT, R12, R5, R8 ;  /* 0x000000050c0c7210 */ /* 0x004fc80007ffe008 */
[----:B---3--:R-:W-:Y:S01]  /*3580*/  IADD3 R12, PT, PT, R14, R13, R12 ;  /* 0x0000000d0e0c7210 */ /* 0x008fe20007ffe00c */
[----:B------:R-:W-:-:S03]  /*3590*/  IMAD.X R5, RZ, RZ, R3, P1 ;  /* 0x000000ffff057224 */ /* 0x000fc600008e0603 */
[----:B----4-:R-:W-:Y:S01]  /*35a0*/  IADD3 R12, PT, PT, R15, R7, R12 ;  /* 0x000000070f0c7210 */ /* 0x010fe20007ffe00c */
[----:B------:R-:W-:-:S03]  /*35b0*/  IMAD.MOV.U32 R3, RZ, RZ, R5 ;  /* 0x000000ffff037224 */ /* 0x000fc600078e0005 */
[----:B-----5:R-:W-:-:S07]  /*35c0*/  IADD3 R8, PT, PT, R16, R17, R12 ;  /* 0x0000001110087210 */ /* 0x020fce0007ffe00c */
.L_x_242:
[----:B------:R-:W-:Y:S05]  /*35d0*/  BSYNC.RECONVERGENT B2 ;  /* 0x0000000000027941 */ /* 0x000fea0003800200 */
.L_x_241:
        /* <DEDUP_REMOVED lines=10> */
.L_x_234:
[----:B------:R-:W-:Y:S05]  /*3680*/  BSYNC.RECONVERGENT B1 ;  /* 0x0000000000017941 */ /* 0x000fea0003800200 */
.L_x_232:
[----:B------:R-:W0:Y:S01]  /*3690*/  S2R R9, SR_LANEID ;  /* 0x0000000000097919 */ /* 0x000e220000000000 */
[----:B------:R-:W1:Y:S01]  /*36a0*/  SHFL.DOWN PT, R2, R8, 0x1, 0x1f ;  /* 0x08201f0008027f89 */ /* 0x000e6200000e0000 */
[C---:B0-----:R-:W-:Y:S02]  /*36b0*/  ISETP.GT.AND P0, PT, R9.reuse, 0x1e, PT ;  /* 0x0000001e0900780c */ /* 0x041fe40003f04270 */
[C---:B------:R-:W-:Y:S02]  /*36c0*/  ISETP.NE.AND P1, PT, R9.reuse, RZ, PT ;  /* 0x000000ff0900720c */ /* 0x040fe40003f25270 */
        /* <DEDUP_REMOVED lines=37> */
[----:B0-----:R-:W-:-:S07]  /*3920*/  IMAD.IADD R3, R0, 0x1, R9 ;  /* 0x0000000100037824 */ /* 0x001fce00078e0209 */
.L_x_204:
[----:B------:R-:W-:Y:S05]  /*3930*/  BSYNC.RECONVERGENT B0 ;  /* 0x0000000000007941 */ /* 0x000fea0003800200 */
.L_x_188:
[----:B------:R-:W-:Y:S05]  /*3940*/  @P0 EXIT ;  /* 0x000000000000094d */ /* 0x000fea0003800000 */
[----:B-1----:R-:W1:Y:S01]  /*3950*/  LDC.64 R4, c[0x0][0x388] ;  /* 0x0000e200ff047b82 */ /* 0x002e620000000a00 */
[----:B------:R-:W0:Y:S02]  /*3960*/  LDCU UR4, c[0x0][0x398] ;  /* 0x00007300ff0477ac */ /* 0x000e240008000800 */
[----:B0-234-:R-:W-:-:S05]  /*3970*/  VIADD R3, R3, UR4 ;  /* 0x0000000403037c36 */ /* 0x01dfca0008000000 */
[----:B-1----:R-:W-:Y:S01]  /*3980*/  STG.E desc[UR6][R4.64], R3 ;  /* 0x0000000304007986 */ /* 0x002fe2000c101906 */
[----:B------:R-:W-:Y:S05]  /*3990*/  EXIT ;  /* 0x000000000000794d */ /* 0x000fea0003800000 */
.L_x_243:
        /* <DEDUP_REMOVED lines=14> */
.L_x_630:


//--------------------- .text._ZN3cub18CUB_300001_SM_10006detail6reduce18DeviceReduceKernelINS2_10policy_hubIiyN4cuda3std3__44plusIiEEE10Policy1000EN6thrust24THRUST_300001_SM_1000_NS6detail15normal_iteratorINSD_10device_ptrIiEEEEyS9_iNS7_10__identityEEEvT0_PT3_T1_NS0_13GridEvenShareISN_EET2_T4_ --------------------------
	.section	.text._ZN3cub18CUB_300001_SM_10006detail6reduce18DeviceReduceKernelINS2_10policy_hubIiyN4cuda3std3__44plusIiEEE10Policy1000EN6thrust24THRUST_300001_SM_1000_NS6detail15normal_iteratorINSD_10device_ptrIiEEEEyS9_iNS7_10__identityEEEvT0_PT3_T1_NS0_13GridEvenShareISN_EET2_T4_,"ax",@progbits
	.align	128
        .global         _ZN3cub18CUB_300001_SM_10006detail6reduce18DeviceReduceKernelINS2_10policy_hubIiyN4cuda3std3__44plusIiEEE10Policy1000EN6thrust24THRUST_300001_SM_1000_NS6detail15normal_iteratorINSD_10device_ptrIiEEEEyS9_iNS7_10__identityEEEvT0_PT3_T1_NS0_13GridEvenShareISN_EET2_T4_
        .type           _ZN3cub18CUB_300001_SM_10006detail6reduce18DeviceReduceKernelINS2_10policy_hubIiyN4cuda3std3__44plusIiEEE10Policy1000EN6thrust24THRUST_300001_SM_1000_NS6detail15normal_iteratorINSD_10device_ptrIiEEEEyS9_iNS7_10__identityEEEvT0_PT3_T1_NS0_13GridEvenShareISN_EET2_T4_,@function
        .size           _ZN3cub18CUB_300001_SM_10006detail6reduce18DeviceReduceKernelINS2_10policy_hubIiyN4cuda3std3__44plusIiEEE10Policy1000EN6thrust24THRUST_300001_SM_1000_NS6detail15normal_iteratorINSD_10device_ptrIiEEEEyS9_iNS7_10__identityEEEvT0_PT3_T1_NS0_13GridEvenShareISN_EET2_T4_,(.L_x_631 - _ZN3cub18CUB_300001_SM_10006detail6reduce18DeviceReduceKernelINS2_10policy_hubIiyN4cuda3std3__44plusIiEEE10Policy1000EN6thrust24THRUST_300001_SM_1000_NS6detail15normal_iteratorINSD_10device_ptrIiEEEEyS9_iNS7_10__identityEEEvT0_PT3_T1_NS0_13GridEvenShareISN_EET2_T4_)
        .other          _ZN3cub18CUB_300001_SM_10006detail6reduce18DeviceReduceKernelINS2_10policy_hubIiyN4cuda3std3__44plusIiEEE10Policy1000EN6thrust24THRUST_300001_SM_1000_NS6detail15normal_iteratorINSD_10device_ptrIiEEEEyS9_iNS7_10__identityEEEvT0_PT3_T1_NS0_13GridEvenShareISN_EET2_T4_,@"STO_CUDA_ENTRY STV_DEFAULT"
_ZN3cub18CUB_300001_SM_10006detail6reduce18DeviceReduceKernelINS2_10policy_hubIiyN4cuda3std3__44plusIiEEE10Policy1000EN6thrust24THRUST_300001_SM_1000_NS6detail15normal_iteratorINSD_10device_ptrIiEEEEyS9_iNS7_10__identityEEEvT0_PT3_T1_NS0_13GridEvenShareISN_EET2_T4_:
.text._ZN3cub18CUB_300001_SM_10006detail6reduce18DeviceReduceKernelINS2_10policy_hubIiyN4cuda3std3__44plusIiEEE10Policy1000EN6thrust24THRUST_300001_SM_1000_NS6detail15normal_iteratorINSD_10device_ptrIiEEEEyS9_iNS7_10__identityEEEvT0_PT3_T1_NS0_13GridEvenShareISN_EET2_T4_:
[----:B------:R-:W-:Y:S08]  /*0000*/  LDC R1, c[0x0][0x37c] ;  /* 0x0000df00ff017b82 */ /* 0x000ff00000000800 */
[----:B------:R-:W0:Y:S01]  /*0010*/  S2UR UR16, SR_CTAID.X ;  /* 0x00000000001079c3 */ /* 0x000e220000002500 */
[----:B------:R-:W1:Y:S01]  /*0020*/  LDCU.64 UR8, c[0x0][0x3b8] ;  /* 0x00007700ff0877ac */ /* 0x000e620008000a00 */
[----:B------:R-:W-:Y:S01]  /*0030*/  BSSY.RECONVERGENT B0, `(.L_x_244) ;  /* 0x0000201000007945 */ /* 0x000fe20003800200 */
[----:B------:R-:W2:Y:S01]  /*0040*/  LDCU UR5, c[0x0][0x3c0] ;  /* 0x00007800ff0577ac */ /* 0x000ea20008000800 */
[----:B------:R-:W3:Y:S01]  /*0050*/  LDCU.64 UR14, c[0x0][0x358] ;  /* 0x00006b00ff0e77ac */ /* 0x000ee20008000a00 */
[----:B-1----:R-:W-:-:S02]  /*0060*/  IMAD.U32 R2, RZ, RZ, UR8 ;  /* 0x00000008ff027e24 */ /* 0x002fc4000f8e00ff */
[----:B------:R-:W-:Y:S01]  /*0070*/  IMAD.U32 R3, RZ, RZ, UR9 ;  /* 0x00000009ff037e24 */ /* 0x000fe2000f8e00ff */
[----:B--2---:R-:W-:Y:S02]  /*0080*/  USHF.L.U32 UR5, UR5, 0xc, URZ ;  /* 0x0000000c05057899 */ /* 0x004fe400080006ff */
[----:B0-----:R-:W-:Y:S02]  /*0090*/  USHF.L.U32 UR7, UR16, 0xc, URZ ;  /* 0x0000000c10077899 */ /* 0x001fe400080006ff */
[----:B------:R-:W-:-:S04]  /*00a0*/  USHF.R.S32.HI UR4, URZ, 0x1f, UR5 ;  /* 0x0000001fff047899 */ /* 0x000fc80008011405 */
[----:B------:R-:W-:-:S04]  /*00b0*/  IADD3 R23, P1, PT, R2, -UR7, RZ ;  /* 0x8000000702177c10 */ /* 0x000fc8000ff3e0ff */
[----:B------:R-:W-:Y:S02]  /*00c0*/  ISETP.GT.U32.AND P0, PT, R23, 0xfff, PT ;  /* 0x00000fff1700780c */ /* 0x000fe40003f04070 */
[----:B------:R-:W-:-:S04]  /*00d0*/  IADD3.X R22, PT, PT, R3, -0x1, RZ, P1, !PT ;  /* 0xffffffff03167810 */ /* 0x000fc80000ffe4ff */
[----:B------:R-:W-:-:S13]  /*00e0*/  ISETP.GT.U32.AND.EX P0, PT, R22, RZ, PT, P0 ;  /* 0x000000ff1600720c */ /* 0x000fda0003f04100 */
[----:B---3--:R-:W-:Y:S05]  /*00f0*/  @P0 BRA `(.L_x_245) ;  /* 0x0000000c00ac0947 */ /* 0x008fea0003800000 */
[----:B------:R-:W0:Y:S01]  /*0100*/  S2R R3, SR_TID.X ;  /* 0x0000000000037919 */ /* 0x000e220000002100 */
[----:B------:R-:W-:Y:S01]  /*0110*/  VIADD R0, R2, -UR7 ;  /* 0x8000000702007c36 */ /* 0x000fe20008000000 */
[----:B------:R-:W-:Y:S01]  /*0120*/  BSSY.RECONVERGENT B1, `(.L_x_246) ;  /* 0x000000a000017945 */ /* 0x000fe20003800200 */
[----:B------:R-:W-:-:S03]  /*0130*/  IMAD.MOV.U32 R4, RZ, RZ, RZ ;  /* 0x000000ffff047224 */ /* 0x000fc600078e00ff */
[----:B0-----:R-:W-:Y:S01]  /*0140*/  ISETP.GE.AND P0, PT, R3, R0, PT ;  /* 0x000000000300720c */ /* 0x001fe20003f06270 */
[----:B------:R-:W-:-:S12]  /*0150*/  IMAD.MOV.U32 R5, RZ, RZ, R3 ;  /* 0x000000ffff057224 */ /* 0x000fd800078e0003 */
[----:B------:R-:W-:Y:S05]  /*0160*/  @P0 BRA `(.L_x_247) ;  /* 0x0000000000140947 */ /* 0x000fea0003800000 */
[----:B------:R-:W0:Y:S01]  /*0170*/  LDC.64 R6, c[0x0][0x380] ;  /* 0x0000e000ff067b82 */ /* 0x000e220000000a00 */
[----:B------:R-:W-:-:S04]  /*0180*/  VIADD R5, R3, UR7 ;  /* 0x0000000703057c36 */ /* 0x000fc80008000000 */
[----:B0-----:R-:W-:-:S05]  /*0190*/  IMAD.WIDE.U32 R6, R5, 0x4, R6 ;  /* 0x0000000405067825 */ /* 0x001fca00078e0006 */
[----:B------:R0:W5:Y:S01]  /*01a0*/  LDG.E R4, desc[UR14][R6.64] ;  /* 0x0000000e06047981 */ /* 0x000162000c1e1900 */
[----:B------:R-:W-:-:S07]  /*01b0*/  VIADD R5, R3, 0x100 ;  /* 0x0000010003057836 */ /* 0x000fce0000000000 */
.L_x_247:
[----:B------:R-:W-:Y:S05]  /*01c0*/  BSYNC.RECONVERGENT B1 ;  /* 0x0000000000017941 */ /* 0x000fea0003800200 */
.L_x_246:
[----:B------:R-:W-:Y:S01]  /*01d0*/  ISETP.GE.AND P0, PT, R5, R0, PT ;  /* 0x000000000500720c */ /* 0x000fe20003f06270 */
[----:B------:R-:W-:-:S12]  /*01e0*/  BSSY.RECONVERGENT B1, `(.L_x_248) ;  /* 0x000006c000017945 */ /* 0x000fd80003800200 */
[----:B------:R-:W-:Y:S05]  /*01f0*/  @P0 BRA `(.L_x_249) ;  /* 0x0000000400a80947 */ /* 0x000fea0003800000 */
[----:B0-----:R-:W-:Y:S01]  /*0200*/  LOP3.LUT R7, RZ, R5, RZ, 0x33, !PT ;  /* 0x00000005ff077212 */ /* 0x001fe200078e33ff */
[----:B------:R-:W-:Y:S03]  /*0210*/  BSSY.RECONVERGENT B2, `(.L_x_250) ;  /* 0x0000030000027945 */ /* 0x000fe60003800200 */
[----:B------:R-:W-:-:S04]  /*0220*/  IADD3 R7, PT, PT, R2, -UR7, R7 ;  /* 0x8000000702077c10 */ /* 0x000fc8000fffe007 */
[C---:B------:R-:W-:Y:S02]  /*0230*/  ISETP.GE.U32.AND P1, PT, R7.reuse, 0xf00, PT ;  /* 0x00000f000700780c */ /* 0x040fe40003f26070 */
[----:B------:R-:W-:-:S04]  /*0240*/  LEA.HI R2, R7, 0x1, RZ, 0x18 ;  /* 0x0000000107027811 */ /* 0x000fc800078fc0ff */
[----:B------:R-:W-:-:S04]  /*0250*/  LOP3.LUT R21, R2, 0xf, RZ, 0xc0, !PT ;  /* 0x0000000f02157812 */ /* 0x000fc800078ec0ff */
[----:B------:R-:W-:-:S03]  /*0260*/  ISETP.NE.AND P0, PT, R21, RZ, PT ;  /* 0x000000ff1500720c */ /* 0x000fc60003f05270 */
[----:B------:R-:W-:Y:S10]  /*0270*/  @!P1 BRA `(.L_x_251) ;  /* 0x0000000000a49947 */ /* 0x000ff40003800000 */
[----:B------:R-:W0:Y:S01]  /*0280*/  LDCU.64 UR8, c[0x0][0x380] ;  /* 0x00007000ff0877ac */ /* 0x000e220008000a00 */
[----:B------:R-:W-:Y:S01]  /*0290*/  IMAD.WIDE.U32 R6, R5, 0x4, RZ ;  /* 0x0000000405067825 */ /* 0x000fe200078e00ff */
[----:B------:R-:W-:Y:S01]  /*02a0*/  LOP3.LUT R8, R2, 0x1fffff0, RZ, 0xc0, !PT ;  /* 0x01fffff002087812 */ /* 0x000fe200078ec0ff */
[----:B------:R-:W-:-:S04]  /*02b0*/  UIMAD.WIDE.U32 UR4, UR16, 0x4000, URZ ;  /* 0x00004000100478a5 */ /* 0x000fc8000f8e00ff */
[----:B------:R-:W-:Y:S02]  /*02c0*/  IMAD.MOV R8, RZ, RZ, -R8 ;  /* 0x000000ffff087224 */ /* 0x000fe400078e0a08 */
[----:B------:R-:W-:Y:S02]  /*02d0*/  LOP3.LUT R14, R6, UR4, RZ, 0xfc, !PT ;  /* 0x00000004060e7c12 */ /* 0x000fe4000f8efcff */
[----:B------:R-:W-:Y:S02]  /*02e0*/  LOP3.LUT R7, R7, UR5, RZ, 0xfc, !PT ;  /* 0x0000000507077c12 */ /* 0x000fe4000f8efcff */
[----:B0-----:R-:W-:-:S04]  /*02f0*/  IADD3 R14, P1, PT, R14, UR8, RZ ;  /* 0x000000080e0e7c10 */ /* 0x001fc8000ff3e0ff */
[----:B------:R-:W-:-:S04]  /*0300*/  IADD3 R14, P2, PT, R14, 0x2000, RZ ;  /* 0x000020000e0e7810 */ /* 0x000fc80007f5e0ff */
[----:B------:R-:W-:-:S09]  /*0310*/  IADD3.X R7, PT, PT, RZ, UR9, R7, P2, P1 ;  /* 0x00000009ff077c10 */ /* 0x000fd200097e2407 */
.L_x_252:
[----:B------:R-:W-:-:S05]  /*0320*/  IMAD.MOV.U32 R6, RZ, RZ, R14 ;  /* 0x000000ffff067224 */ /* 0x000fca00078e000e */
[----:B------:R-:W2:Y:S04]  /*0330*/  LDG.E R15, desc[UR14][R6.64+-0x2000] ;  /* 0xffe0000e060f7981 */ /* 0x000ea8000c1e1900 */
[----:B------:R-:W2:Y:S04]  /*0340*/  LDG.E R16, desc[UR14][R6.64+-0x1c00] ;  /* 0xffe4000e06107981 */ /* 0x000ea8000c1e1900 */
[----:B------:R-:W3:Y:S04]  /*0350*/  LDG.E R18, desc[UR14][R6.64+-0x1800] ;  /* 0xffe8000e06127981 */ /* 0x000ee8000c1e1900 */
        /* <DEDUP_REMOVED lines=12> */
[----:B------:R0:W4:Y:S01]  /*0420*/  LDG.E R10, desc[UR14][R6.64+0x1c00] ;  /* 0x001c000e060a7981 */ /* 0x000122000c1e1900 */
[----:B------:R-:W-:-:S02]  /*0430*/  VIADD R8, R8, 0x10 ;  /* 0x0000001008087836 */ /* 0x000fc40000000000 */
[----:B------:R-:W-:-:S03]  /*0440*/  VIADD R5, R5, 0x1000 ;  /* 0x0000100005057836 */ /* 0x000fc60000000000 */
[----:B------:R-:W-:Y:S02]  /*0450*/  ISETP.NE.AND P1, PT, R8, RZ, PT ;  /* 0x000000ff0800720c */ /* 0x000fe40003f25270 */
[----:B--2--5:R-:W-:-:S04]  /*0460*/  IADD3 R15, PT, PT, R16, R15, R4 ;  /* 0x0000000f100f7210 */ /* 0x024fc80007ffe004 */
[----:B---3--:R-:W-:-:S04]  /*0470*/  IADD3 R15, PT, PT, R17, R18, R15 ;  /* 0x00000012110f7210 */ /* 0x008fc80007ffe00f */
[----:B----4-:R-:W-:-:S04]  /*0480*/  IADD3 R15, PT, PT, R19, R20, R15 ;  /* 0x00000014130f7210 */ /* 0x010fc80007ffe00f */
[----:B------:R-:W-:-:S04]  /*0490*/  IADD3 R15, PT, PT, R23, R22, R15 ;  /* 0x00000016170f7210 */ /* 0x000fc80007ffe00f */
[----:B------:R-:W-:-:S04]  /*04a0*/  IADD3 R15, PT, PT, R25, R24, R15 ;  /* 0x00000018190f7210 */ /* 0x000fc80007ffe00f */
[----:B------:R-:W-:Y:S02]  /*04b0*/  IADD3 R13, PT, PT, R13, R14, R15 ;  /* 0x0000000e0d0d7210 */ /* 0x000fe40007ffe00f */
[----:B------:R-:W-:-:S05]  /*04c0*/  IADD3 R14, P2, PT, R6, 0x4000, RZ ;  /* 0x00004000060e7810 */ /* 0x000fca0007f5e0ff */
[----:B0-----:R-:W-:Y:S01]  /*04d0*/  IMAD.X R7, RZ, RZ, R7, P2 ;  /* 0x000000ffff077224 */ /* 0x001fe200010e0607 */
[----:B------:R-:W-:-:S04]  /*04e0*/  IADD3 R9, PT, PT, R12, R9, R13 ;  /* 0x000000090c097210 */ /* 0x000fc80007ffe00d */
[----:B------:R-:W-:Y:S01]  /*04f0*/  IADD3 R4, PT, PT, R10, R11, R9 ;  /* 0x0000000b0a047210 */ /* 0x000fe20007ffe009 */
[----:B------:R-:W-:Y:S06]  /*0500*/  @P1 BRA `(.L_x_252) ;  /* 0xfffffffc00841947 */ /* 0x000fec000383ffff */
.L_x_251:
[----:B------:R-:W-:Y:S05]  /*0510*/  BSYNC.RECONVERGENT B2 ;  /* 0x0000000000027941 */ /* 0x000fea0003800200 */
.L_x_250:
[----:B------:R-:W-:Y:S05]  /*0520*/  @!P0 BRA `(.L_x_249) ;  /* 0x0000000000dc8947 */ /* 0x000fea0003800000 */
[----:B------:R-:W-:Y:S01]  /*0530*/  ISETP.GE.U32.AND P0, PT, R21, 0x8, PT ;  /* 0x000000081500780c */ /* 0x000fe20003f06070 */
[----:B------:R-:W-:Y:S01]  /*0540*/  BSSY.RECONVERGENT B2, `(.L_x_253) ;  /* 0x0000016000027945 */ /* 0x000fe20003800200 */
[----:B------:R-:W-:-:S04]  /*0550*/  LOP3.LUT R16, R2, 0x7, RZ, 0xc0, !PT ;  /* 0x0000000702107812 */ /* 0x000fc800078ec0ff */
[----:B------:R-:W-:-:S07]  /*0560*/  ISETP.NE.AND P1, PT, R16, RZ, PT ;  /* 0x000000ff1000720c */ /* 0x000fce0003f25270 */
[----:B------:R-:W-:Y:S06]  /*0570*/  @!P0 BRA `(.L_x_254) ;  /* 0x0000000000488947 */ /* 0x000fec0003800000 */
[----:B------:R-:W0:Y:S01]  /*0580*/  LDCU.64 UR4, c[0x0][0x380] ;  /* 0x00007000ff0477ac */ /* 0x000e220008000a00 */
[----:B------:R-:W-:-:S04]  /*0590*/  IADD3 R7, P0, PT, R5, UR7, RZ ;  /* 0x0000000705077c10 */ /* 0x000fc8000ff1e0ff */
[----:B------:R-:W-:Y:S02]  /*05a0*/  LEA.HI.X.SX32 R8, R5, RZ, 0x1, P0 ;  /* 0x000000ff05087211 */ /* 0x000fe400000f0eff */
[----:B0-----:R-:W-:-:S04]  /*05b0*/  LEA R6, P0, R7, UR4, 0x2 ;  /* 0x0000000407067c11 */ /* 0x001fc8000f8010ff */
[----:B------:R-:W-:-:S05]  /*05c0*/  LEA.HI.X R7, R7, UR5, R8, 0x2, P0 ;  /* 0x0000000507077c11 */ /* 0x000fca00080f1408 */
[----:B------:R-:W2:Y:S04]  /*05d0*/  LDG.E R9, desc[UR14][R6.64] ;  /* 0x0000000e06097981 */ /* 0x000ea8000c1e1900 */
[----:B------:R-:W2:Y:S04]  /*05e0*/  LDG.E R8, desc[UR14][R6.64+0x400] ;  /* 0x0004000e06087981 */ /* 0x000ea8000c1e1900 */
[----:B------:R-:W3:Y:S04]  /*05f0*/  LDG.E R11, desc[UR14][R6.64+0x800] ;  /* 0x0008000e060b7981 */ /* 0x000ee8000c1e1900 */
[----:B------:R-:W3:Y:S04]  /*0600*/  LDG.E R10, desc[UR14][R6.64+0xc00] ;  /* 0x000c000e060a7981 */ /* 0x000ee8000c1e1900 */
[----:B------:R-:W4:Y:S04]  /*0610*/  LDG.E R13, desc[UR14][R6.64+0x1000] ;  /* 0x0010000e060d7981 */ /* 0x000f28000c1e1900 */
[----:B------:R-:W4:Y:S04]  /*0620*/  LDG.E R12, desc[UR14][R6.64+0x1400] ;  /* 0x0014000e060c7981 */ /* 0x000f28000c1e1900 */
[----:B------:R-:W4:Y:S04]  /*0630*/  LDG.E R15, desc[UR14][R6.64+0x1800] ;  /* 0x0018000e060f7981 */ /* 0x000f28000c1e1900 */
[----:B------:R-:W4:Y:S01]  /*0640*/  LDG.E R14, desc[UR14][R6.64+0x1c00] ;  /* 0x001c000e060e7981 */ /* 0x000f22000c1e1900 */
[----:B------:R-:W-:Y:S01]  /*0650*/  VIADD R5, R5, 0x800 ;  /* 0x0000080005057836 */ /* 0x000fe20000000000 */
[----:B--2--5:R-:W-:-:S04]  /*0660*/  IADD3 R8, PT, PT, R8, R9, R4 ;  /* 0x0000000908087210 */ /* 0x024fc80007ffe004 */
[----:B---3--:R-:W-:-:S04]  /*0670*/  IADD3 R8, PT, PT, R10, R11, R8 ;  /* 0x0000000b0a087210 */ /* 0x008fc80007ffe008 */
[----:B----4-:R-:W-:-:S04]  /*0680*/  IADD3 R8, PT, PT, R12, R13, R8 ;  /* 0x0000000d0c087210 */ /* 0x010fc80007ffe008 */
[----:B------:R-:W-:-:S07]  /*0690*/  IADD3 R4, PT, PT, R14, R15, R8 ;  /* 0x0000000f0e047210 */ /* 0x000fce0007ffe008 */
.L_x_254:
[----:B------:R-:W-:Y:S05]  /*06a0*/  BSYNC.RECONVERGENT B2 ;  /* 0x0000000000027941 */ /* 0x000fea0003800200 */
.L_x_253:
        /* <DEDUP_REMOVED lines=14> */
[----:B------:R-:W3:Y:S01]  /*0790*/  LDG.E R10, desc[UR14][R6.64+0xc00] ;  /* 0x000c000e060a7981 */ /* 0x000ee2000c1e1900 */
[----:B------:R-:W-:Y:S01]  /*07a0*/  VIADD R5, R5, 0x400 ;  /* 0x0000040005057836 */ /* 0x000fe20000000000 */
[----:B--2--5:R-:W-:-:S04]  /*07b0*/  IADD3 R4, PT, PT, R8, R9, R4 ;  /* 0x0000000908047210 */ /* 0x024fc80007ffe004 */
[----:B---3--:R-:W-:-:S07]  /*07c0*/  IADD3 R4, PT, PT, R10, R11, R4 ;  /* 0x0000000b0a047210 */ /* 0x008fce0007ffe004 */
.L_x_256:
[----:B------:R-:W-:Y:S05]  /*07d0*/  BSYNC.RECONVERGENT B2 ;  /* 0x0000000000027941 */ /* 0x000fea0003800200 */
.L_x_255:
[----:B------:R-:W-:Y:S05]  /*07e0*/  @!P1 BRA `(.L_x_249) ;  /* 0x00000000002c9947 */ /* 0x000fea0003800000 */
[----:B------:R-:W0:Y:S01]  /*07f0*/  LDC.64 R6, c[0x0][0x380] ;  /* 0x0000e000ff067b82 */ /* 0x000e220000000a00 */
[----:B------:R-:W-:Y:S02]  /*0800*/  IMAD.U32 R9, RZ, RZ, UR16 ;  /* 0x00000010ff097e24 */ /* 0x000fe4000f8e00ff */
[----:B------:R-:W-:Y:S02]  /*0810*/  IMAD.MOV R2, RZ, RZ, -R2 ;  /* 0x000000ffff027224 */ /* 0x000fe400078e0a02 */
[----:B0-----:R-:W-:-:S07]  /*0820*/  IMAD.WIDE.U32 R6, R9, 0x4000, R6 ;  /* 0x0000400009067825 */ /* 0x001fce00078e0006 */
.L_x_257:
[----:B------:R-:W-:-:S06]  /*0830*/  IMAD.WIDE R8, R5, 0x4, R6 ;  /* 0x0000000405087825 */ /* 0x000fcc00078e0206 */
[----:B------:R-:W2:Y:S01]  /*0840*/  LDG.E R9, desc[UR14][R8.64] ;  /* 0x0000000e08097981 */ /* 0x000ea2000c1e1900 */
[----:B------:R-:W-:Y:S02]  /*0850*/  VIADD R2, R2, 0x1 ;  /* 0x0000000102027836 */ /* 0x000fe40000000000 */
[----:B------:R-:W-:-:S03]  /*0860*/  VIADD R5, R5, 0x100 ;  /* 0x0000010005057836 */ /* 0x000fc60000000000 */
[----:B------:R-:W-:Y:S01]  /*0870*/  ISETP.NE.AND P0, PT, R2, RZ, PT ;  /* 0x000000ff0200720c */ /* 0x000fe20003f05270 */
[----:B--2--5:R-:W-:-:S12]  /*0880*/  IMAD.IADD R4, R9, 0x1, R4 ;  /* 0x0000000109047824 */ /* 0x024fd800078e0204 */
[----:B------:R-:W-:Y:S05]  /*0890*/  @P0 BRA `(.L_x_257) ;  /* 0xfffffffc00e40947 */ /* 0x000fea000383ffff */
.L_x_249:
[----:B------:R-:W-:Y:S05]  /*08a0*/  BSYNC.RECONVERGENT B1 ;  /* 0x0000000000017941 */ /* 0x000fea0003800200 */
.L_x_248:
[----:B------:R-:W-:-:S13]  /*08b0*/  ISETP.GE.AND P0, PT, R0, 0x100, PT ;  /* 0x000001000000780c */ /* 0x000fda0003f06270 */
[----:B------:R-:W-:Y:S05]  /*08c0*/  @!P0 BRA `(.L_x_258) ;  /* 0x0000000000ac8947 */ /* 0x000fea0003800000 */
[----:B------:R-:W1:Y:S01]  /*08d0*/  S2R R8, SR_LANEID ;  /* 0x0000000000087919 */ /* 0x000e620000000000 */
[----:B-----5:R-:W2:Y:S01]  /*08e0*/  SHFL.DOWN PT, R0, R4, 0x1, 0x1f ;  /* 0x08201f0004007f89 */ /* 0x020ea200000e0000 */
[C---:B-1----:R-:W-:Y:S02]  /*08f0*/  ISETP.GT.AND P0, PT, R8.reuse, 0x1e, PT ;  /* 0x0000001e0800780c */ /* 0x042fe40003f04270 */
[----:B------:R-:W-:Y:S02]  /*0900*/  ISETP.NE.AND P1, PT, R8, RZ, PT ;  /* 0x000000ff0800720c */ /* 0x000fe40003f25270 */
[----:B--2---:R-:W-:Y:S02]  /*0910*/  SEL R5, R0, RZ, !P0 ;  /* 0x000000ff00057207 */ /* 0x004fe40004000000 */
[----:B------:R-:W-:-:S03]  /*0920*/  ISETP.GT.AND P0, PT, R8, 0x1d, PT ;  /* 0x0000001d0800780c */ /* 0x000fc60003f04270 */
[----:B------:R-:W-:-:S05]  /*0930*/  IMAD.IADD R5, R5, 0x1, R4 ;  /* 0x0000000105057824 */ /* 0x000fca00078e0204 */
[----:B------:R-:W1:Y:S01]  /*0940*/  SHFL.DOWN PT, R0, R5, 0x2, 0x1f ;  /* 0x08401f0005007f89 */ /* 0x000e6200000e0000 */
[----:B0-----:R-:W0:Y:S01]  /*0950*/  @!P1 S2R R6, SR_CgaCtaId ;  /* 0x0000000000069919 */ /* 0x001e220000008800 */
[----:B-1----:R-:W-:Y:S02]  /*0960*/  SEL R0, R0, RZ, !P0 ;  /* 0x000000ff00007207 */ /* 0x002fe40004000000 */
[----:B------:R-:W-:-:S03]  /*0970*/  ISETP.GT.AND P0, PT, R8, 0x1b, PT ;  /* 0x0000001b0800780c */ /* 0x000fc60003f04270 */
[----:B------:R-:W-:Y:S01]  /*0980*/  IMAD.IADD R0, R5, 0x1, R0 ;  /* 0x0000000105007824 */ /* 0x000fe200078e0200 */
[----:B------:R-:W-:-:S04]  /*0990*/  @!P1 MOV R5, 0x400 ;  /* 0x0000040000059802 */ /* 0x000fc80000000f00 */
[----:B------:R-:W1:Y:S01]  /*09a0*/  SHFL.DOWN PT, R2, R0, 0x4, 0x1f ;  /* 0x08801f0000027f89 */ /* 0x000e6200000e0000 */
[----:B0-----:R-:W-:Y:S02]  /*09b0*/  @!P1 LEA R5, R6, R5, 0x18 ;  /* 0x0000000506059211 */ /* 0x001fe400078ec0ff */
[----:B-1----:R-:W-:Y:S02]  /*09c0*/  SEL R7, R2, RZ, !P0 ;  /* 0x000000ff02077207 */ /* 0x002fe40004000000 */
        /* <DEDUP_REMOVED lines=19> */
[----:B--2---:R-:W-:Y:S04]  /*0b00*/  LDS R0, [UR4+0xc] ;  /* 0x00000c04ff007984 */ /* 0x004fe80008000800 */
[----:B------:R-:W0:Y:S04]  /*0b10*/  LDS.128 R4, [UR4+0x10] ;  /* 0x00001004ff047984 */ /* 0x000e280008000c00 */
[----:B------:R-:W1:Y:S01]  /*0b20*/  LDS.64 R2, [UR4+0x20] ;  /* 0x00002004ff027984 */ /* 0x000e620008000a00 */
[----:B0-----:R-:W-:-:S04]  /*0b30*/  IADD3 R0, PT, PT, R4, R0, R9 ;  /* 0x0000000004007210 */ /* 0x001fc80007ffe009 */
[----:B------:R-:W-:-:S04]  /*0b40*/  IADD3 R0, PT, PT, R6, R0, R5 ;  /* 0x0000000006007210 */ /* 0x000fc80007ffe005 */
[----:B-1----:R-:W-:-:S05]  /*0b50*/  IADD3 R0, PT, PT, R2, R0, R7 ;  /* 0x0000000002007210 */ /* 0x002fca0007ffe007 */
[----:B------:R-:W-:Y:S01]  /*0b60*/  IMAD.IADD R9, R0, 0x1, R3 ;  /* 0x0000000100097824 */ /* 0x000fe200078e0203 */
[----:B------:R-:W-:Y:S06]  /*0b70*/  BRA `(.L_x_259) ;  /* 0x0000001400307947 */ /* 0x000fec0003800000 */
.L_x_258:
[----:B------:R-:W-:Y:S01]  /*0b80*/  LOP3.LUT R2, R3, 0x3e0, RZ, 0xc0, !PT ;  /* 0x000003e003027812 */ /* 0x000fe200078ec0ff */
[----:B------:R-:W1:Y:S03]  /*0b90*/  S2R R10, SR_LANEID ;  /* 0x00000000000a7919 */ /* 0x000e660000000000 */
[----:B0-----:R-:W-:Y:S01]  /*0ba0*/  LOP3.LUT R7, RZ, R2, RZ, 0x33, !PT ;  /* 0x00000002ff077212 */ /* 0x001fe200078e33ff */
[----:B------:R-:W-:-:S04]  /*0bb0*/  VIADD R5, R2, 0x20 ;  /* 0x0000002002057836 */ /* 0x000fc80000000000 */
[----:B------:R-:W-:Y:S01]  /*0bc0*/  IMAD.IADD R7, R0, 0x1, R7 ;  /* 0x0000000100077824 */ /* 0x000fe200078e0207 */
[----:B------:R-:W-:-:S04]  /*0bd0*/  ISETP.GT.AND P0, PT, R5, R0, PT ;  /* 0x000000000500720c */ /* 0x000fc80003f04270 */
[----:B------:R-:W-:-:S05]  /*0be0*/  SEL R7, R7, 0x1f, P0 ;  /* 0x0000001f07077807 */ /* 0x000fca0000000000 */
[----:B-----5:R-:W0:Y:S01]  /*0bf0*/  SHFL.DOWN PT, R2, R4, 0x1, R7 ;  /* 0x0820000004027989 */ /* 0x020e2200000e0007 */
[CC--:B-1----:R-:W-:Y:S01]  /*0c00*/  ISETP.GE.AND P0, PT, R10.reuse, R7.reuse, PT ;  /* 0x000000070a00720c */ /* 0x0c2fe20003f06270 */
[C---:B------:R-:W-:Y:S01]  /*0c10*/  VIADD R6, R10.reuse, 0x2 ;  /* 0x000000020a067836 */ /* 0x040fe20000000000 */
[C---:B------:R-:W-:Y:S01]  /*0c20*/  ISETP.NE.AND P1, PT, R10.reuse, RZ, PT ;  /* 0x000000ff0a00720c */ /* 0x040fe20003f25270 */
[----:B------:R-:W-:Y:S01]  /*0c30*/  VIADD R8, R10, 0x4 ;  /* 0x000000040a087836 */ /* 0x000fe20000000000 */
[----:B0-----:R-:W-:Y:S02]  /*0c40*/  SEL R5, R2, RZ, !P0 ;  /* 0x000000ff02057207 */ /* 0x001fe40004000000 */
        /* <DEDUP_REMOVED lines=35> */
[----:B------:R-:W0:Y:S04]  /*0e80*/  LDS.128 R4, [UR4+0x10] ;  /* 0x00001004ff047984 */ /* 0x000e280008000c00 */
[----:B------:R-:W2:Y:S04]  /*0e90*/  LDS R2, [UR4+0xc] ;  /* 0x00000c04ff027984 */ /* 0x000ea80008000800 */
[----:B------:R-:W3:Y:S01]  /*0ea0*/  LDS.64 R10, [UR4+0x20] ;  /* 0x00002004ff0a7984 */ /* 0x000ee20008000a00 */
[----:B0-----:R-:W-:Y:S02]  /*0eb0*/  SEL R4, R4, RZ, P2 ;  /* 0x000000ff04047207 */ /* 0x001fe40001000000 */
[----:B------:R-:W-:-:S02]  /*0ec0*/  ISETP.GT.AND P2, PT, R0, 0x60, PT ;  /* 0x000000600000780c */ /* 0x000fc40003f44270 */
[----:B--2---:R-:W-:Y:S02]  /*0ed0*/  SEL R2, R2, RZ, P1 ;  /* 0x000000ff02027207 */ /* 0x004fe40000800000 */
        /* <DEDUP_REMOVED lines=8> */
[----:B---3--:R-:W-:Y:S02]  /*0f60*/  SEL R10, R10, RZ, P2 ;  /* 0x000000ff0a0a7207 */ /* 0x008fe40001000000 */
[----:B------:R-:W-:Y:S02]  /*0f70*/  SEL R11, R11, RZ, P3 ;  /* 0x000000ff0b0b7207 */ /* 0x000fe40001800000 */
[----:B------:R-:W-:-:S05]  /*0f80*/  IADD3 R2, PT, PT, R10, R2, R7 ;  /* 0x000000020a027210 */ /* 0x000fca0007ffe007 */
[----:B-1----:R-:W-:Y:S01]  /*0f90*/  IMAD.IADD R9, R2, 0x1, R11 ;  /* 0x0000000102097824 */ /* 0x002fe200078e020b */
[----:B------:R-:W-:Y:S06]  /*0fa0*/  BRA `(.L_x_259) ;  /* 0x0000001000247947 */ /* 0x000fec0003800000 */
.L_x_245:
[----:B------:R-:W0:Y:S01]  /*0fb0*/  S2R R0, SR_TID.X ;  /* 0x0000000000007919 */ /* 0x000e220000002100 */
[----:B------:R-:W1:Y:S01]  /*0fc0*/  LDC.64 R4, c[0x0][0x380] ;  /* 0x0000e000ff047b82 */ /* 0x000e620000000a00 */
[----:B0-----:R-:W-:-:S04]  /*0fd0*/  VIADD R7, R0, UR7 ;  /* 0x0000000700077c36 */ /* 0x001fc80008000000 */
[----:B-1----:R-:W-:-:S05]  /*0fe0*/  IMAD.WIDE.U32 R4, R7, 0x4, R4 ;  /* 0x0000000407047825 */ /* 0x002fca00078e0004 */
[----:B------:R-:W2:Y:S04]  /*0ff0*/  LDG.E R6, desc[UR14][R4.64] ;  /* 0x0000000e04067981 */ /* 0x000ea8000c1e1900 */
[----:B------:R-:W2:Y:S04]  /*1000*/  LDG.E R7, desc[UR14][R4.64+0x400] ;  /* 0x0004000e04077981 */ /* 0x000ea8000c1e1900 */
[----:B------:R-:W2:Y:S04]  /*1010*/  LDG.E R8, desc[UR14][R4.64+0x800] ;  /* 0x0008000e04087981 */ /* 0x000ea8000c1e1900 */
[----:B------:R-:W3:Y:S04]  /*1020*/  LDG.E R9, desc[UR14][R4.64+0xc00] ;  /* 0x000c000e04097981 */ /* 0x000ee8000c1e1900 */
[----:B------:R-:W3:Y:S04]  /*1030*/  LDG.E R10, desc[UR14][R4.64+0x1000] ;  /* 0x0010000e040a7981 */ /* 0x000ee8000c1e1900 */
[----:B------:R-:W4:Y:S04]  /*1040*/  LDG.E R11, desc[UR14][R4.64+0x1400] ;  /* 0x0014000e040b7981 */ /* 0x000f28000c1e1900 */
[----:B------:R-:W4:Y:S04]  /*1050*/  LDG.E R12, desc[UR14][R4.64+0x1800] ;  /* 0x0018000e040c7981 */ /* 0x000f28000c1e1900 */
[----:B------:R-:W5:Y:S04]  /*1060*/  LDG.E R13, desc[UR14][R4.64+0x1c00] ;  /* 0x001c000e040d7981 */ /* 0x000f68000c1e1900 */
[----:B------:R-:W5:Y:S04]  /*1070*/  LDG.E R14, desc[UR14][R4.64+0x2000] ;  /* 0x0020000e040e7981 */ /* 0x000f68000c1e1900 */
[----:B------:R-:W5:Y:S04]  /*1080*/  LDG.E R15, desc[UR14][R4.64+0x2400] ;  /* 0x0024000e040f7981 */ /* 0x000f68000c1e1900 */
[----:B------:R-:W5:Y:S04]  /*1090*/  LDG.E R16, desc[UR14][R4.64+0x2800] ;  /* 0x0028000e04107981 */ /* 0x000f68000c1e1900 */
[----:B------:R-:W5:Y:S04]  /*10a0*/  LDG.E R17, desc[UR14][R4.64+0x2c00] ;  /* 0x002c000e04117981 */ /* 0x000f68000c1e1900 */
[----:B------:R-:W5:Y:S04]  /*10b0*/  LDG.E R18, desc[UR14][R4.64+0x3000] ;  /* 0x0030000e04127981 */ /* 0x000f68000c1e1900 */
[----:B------:R-:W5:Y:S04]  /*10c0*/  LDG.E R19, desc[UR14][R4.64+0x3400] ;  /* 0x0034000e04137981 */ /* 0x000f68000c1e1900 */
[----:B------:R-:W5:Y:S04]  /*10d0*/  LDG.E R20, desc[UR14][R4.64+0x3800] ;  /* 0x0038000e04147981 */ /* 0x000f68000c1e1900 */
[----:B------:R-:W5:Y:S01]  /*10e0*/  LDG.E R21, desc[UR14][R4.64+0x3c00] ;  /* 0x003c000e04157981 */ /* 0x000f62000c1e1900 */
[----:B------:R-:W-:-:S04]  /*10f0*/  ISETP.GE.U32.AND P0, PT, R23, UR5, PT ;  /* 0x0000000517007c0c */ /* 0x000fc8000bf06070 */
[----:B------:R-:W-:Y:S02]  /*1100*/  ISETP.GE.U32.AND.EX P0, PT, R22, UR4, PT, P0 ;  /* 0x0000000416007c0c */ /* 0x000fe4000bf06100 */
[----:B--2---:R-:W-:-:S04]  /*1110*/  IADD3 R6, PT, PT, R8, R7, R6 ;  /* 0x0000000708067210 */ /* 0x004fc80007ffe006 */
[----:B---3--:R-:W-:-:S04]  /*1120*/  IADD3 R6, PT, PT, R10, R9, R6 ;  /* 0x000000090a067210 */ /* 0x008fc80007ffe006 */
[----:B----4-:R-:W-:-:S04]  /*1130*/  IADD3 R6, PT, PT, R12, R11, R6 ;  /* 0x0000000b0c067210 */ /* 0x010fc80007ffe006 */
[----:B-----5:R-:W-:-:S04]  /*1140*/  IADD3 R6, PT, PT, R14, R13, R6 ;  /* 0x0000000d0e067210 */ /* 0x020fc80007ffe006 */
[----:B------:R-:W-:-:S04]  /*1150*/  IADD3 R6, PT, PT, R16, R15, R6 ;  /* 0x0000000f10067210 */ /* 0x000fc80007ffe006 */
[----:B------:R-:W-:-:S04]  /*1160*/  IADD3 R6, PT, PT, R18, R17, R6 ;  /* 0x0000001112067210 */ /* 0x000fc80007ffe006 */
[----:B------:R-:W-:-:S05]  /*1170*/  IADD3 R6, PT, PT, R20, R19, R6 ;  /* 0x0000001314067210 */ /* 0x000fca0007ffe006 */
[----:B------:R-:W-:Y:S01]  /*1180*/  IMAD.IADD R8, R21, 0x1, R6 ;  /* 0x0000000115087824 */ /* 0x000fe200078e0206 */
[----:B------:R-:W-:Y:S06]  /*1190*/  @!P0 BRA `(.L_x_260) ;  /* 0x0000000c00008947 */ /* 0x000fec0003800000 */
[----:B------:R-:W-:Y:S01]  /*11a0*/  UIADD3 UR8, UP0, UPT, UR5, UR7, URZ ;  /* 0x0000000705087290 */ /* 0x000fe2000ff1e0ff */
[----:B------:R-:W-:Y:S01]  /*11b0*/  IADD3 R20, P1, PT, R2, -0x1000, RZ ;  /* 0xfffff00002147810 */ /* 0x000fe20007f3e0ff */
[----:B------:R-:W0:Y:S01]  /*11c0*/  LDCU.64 UR12, c[0x0][0x380] ;  /* 0x00007000ff0c77ac */ /* 0x000e220008000a00 */
[----:B------:R-:W-:Y:S02]  /*11d0*/  LOP3.LUT R5, RZ, R0, RZ, 0x33, !PT ;  /* 0x00000000ff057212 */ /* 0x000fe400078e33ff */
[----:B------:R-:W-:Y:S01]  /*11e0*/  IADD3.X R9, PT, PT, R3, -0x1, RZ, P1, !PT ;  /* 0xffffffff03097810 */ /* 0x000fe20000ffe4ff */
[----:B------:R-:W-:Y:S01]  /*11f0*/  UIADD3.X UR9, UPT, UPT, URZ, UR4, URZ, UP0, !UPT ;  /* 0x00000004ff097290 */ /* 0x000fe200087fe4ff */
[----:B------:R-:W-:Y:S01]  /*1200*/  ISETP.LT.U32.AND P0, PT, R20, UR8, PT ;  /* 0x0000000814007c0c */ /* 0x000fe2000bf01070 */
[----:B------:R-:W-:Y:S01]  /*1210*/  UMOV UR6, UR5 ;  /* 0x0000000500067c82 */ /* 0x000fe20008000000 */
[----:B------:R-:W-:Y:S01]  /*1220*/  IADD3 R11, P2, PT, R0, UR8, RZ ;  /* 0x00000008000b7c10 */ /* 0x000fe2000ff5e0ff */
[----:B------:R-:W-:Y:S01]  /*1230*/  UMOV UR4, URZ ;  /* 0x000000ff00047c82 */ /* 0x000fe20008000000 */
[----:B------:R-:W-:Y:S01]  /*1240*/  IADD3 R5, PT, PT, R2, -UR5, R5 ;  /* 0x8000000502057c10 */ /* 0x000fe2000fffe005 */
[----:B------:R-:W-:Y:S01]  /*1250*/  IMAD.U32 R10, RZ, RZ, UR9 ;  /* 0x00000009ff0a7e24 */ /* 0x000fe2000f8e00ff */
[----:B------:R-:W-:Y:S01]  /*1260*/  UMOV UR10, UR8 ;  /* 0x00000008000a7c82 */ /* 0x000fe20008000000 */
[----:B------:R-:W-:-:S02]  /*1270*/  IMAD.X R4, RZ, RZ, UR9, P2 ;  /* 0x00000009ff047e24 */ /* 0x000fc400090e06ff */
[----:B------:R-:W-:Y:S01]  /*1280*/  VIADD R7, R5, -UR7 ;  /* 0x8000000705077c36 */ /* 0x000fe20008000000 */
[----:B------:R-:W-:Y:S01]  /*1290*/  ISETP.GT.U32.AND.EX P0, PT, R10, R9, PT, P0 ;  /* 0x000000090a00720c */ /* 0x000fe20003f04100 */
[----:B------:R-:W-:Y:S01]  /*12a0*/  UMOV UR7, UR9 ;  /* 0x0000000900077c82 */ /* 0x000fe20008000000 */
[----:B0-----:R-:W-:-:S04]  /*12b0*/  LEA R6, P1, R11, UR12, 0x2 ;  /* 0x0000000c0b067c11 */ /* 0x001fc8000f8210ff */
[----:B------:R-:W-:Y:S02]  /*12c0*/  IADD3 R6, P2, PT, R6, 0x2000, RZ ;  /* 0x0000200006067810 */ /* 0x000fe40007f5e0ff */
[----:B------:R-:W-:-:S05]  /*12d0*/  LEA.HI.X R11, R11, UR13, R4, 0x2, P1 ;  /* 0x0000000d0b0b7c11 */ /* 0x000fca00088f1404 */
[----:B------:R-:W-:Y:S01]  /*12e0*/  IMAD.X R11, RZ, RZ, R11, P2 ;  /* 0x000000ffff0b7224 */ /* 0x000fe200010e060b */
[----:B------:R-:W-:Y:S06]  /*12f0*/  @P0 BRA `(.L_x_261) ;  /* 0x0000000000d40947 */ /* 0x000fec0003800000 */
[----:B------:R-:W0:Y:S01]  /*1300*/  LDC.64 R2, c[0x0][0x3b8] ;  /* 0x0000ee00ff027b82 */ /* 0x000e220000000a00 */
[----:B------:R-:W1:Y:S01]  /*1310*/  LDCU.64 UR12, c[0x0][0x380] ;  /* 0x00007000ff0c77ac */ /* 0x000e620008000a00 */
[----:B------:R-:W-:Y:S01]  /*1320*/  NOP ;  /* 0x0000000000007918 */ /* 0x000fe20000000000 */
.L_x_262:
[----:B------:R-:W-:-:S05]  /*1330*/  IADD3 R5, P0, PT, R0, UR8, RZ ;  /* 0x0000000800057c10 */ /* 0x000fca000ff1e0ff */
[----:B------:R-:W-:Y:S01]  /*1340*/  IMAD.X R10, RZ, RZ, UR9, P0 ;  /* 0x00000009ff0a7e24 */ /* 0x000fe200080e06ff */
[----:B-1----:R-:W-:-:S04]  /*1350*/  LEA R4, P0, R5, UR12, 0x2 ;  /* 0x0000000c05047c11 */ /* 0x002fc8000f8010ff */
[----:B------:R-:W-:-:S05]  /*1360*/  LEA.HI.X R5, R5, UR13, R10, 0x2, P0 ;  /* 0x0000000d05057c11 */ /* 0x000fca00080f140a */
        /* <DEDUP_REMOVED lines=15> */
[----:B------:R1:W5:Y:S01]  /*1460*/  LDG.E R21, desc[UR14][R4.64+0x3c00] ;  /* 0x003c000e04157981 */ /* 0x000362000c1e1900 */
[----:B------:R-:W-:-:S02]  /*1470*/  USHF.R.S32.HI UR11, URZ, 0x1f, UR5 ;  /* 0x0000001fff0b7899 */ /* 0x000fc40008011405 */
[----:B------:R-:W-:-:S04]  /*1480*/  UIADD3 UR6, UP0, UPT, UR5, UR10, URZ ;  /* 0x0000000a05067290 */ /* 0x000fc8000ff1e0ff */
[----:B------:R-:W-:Y:S01]  /*1490*/  UIADD3.X UR7, UPT, UPT, UR11, UR7, URZ, UP0, !UPT ;  /* 0x000000070b077290 */ /* 0x000fe200087fe4ff */
[----:B--2---:R-:W-:Y:S02]  /*14a0*/  IADD3 R22, PT, PT, R22, R23, R8 ;  /* 0x0000001716167210 */ /* 0x004fe40007ffe008 */
[----:B0-----:R-:W-:-:S04]  /*14b0*/  IADD3 R8, P1, PT, R2, -UR8, RZ ;  /* 0x8000000802087c10 */ /* 0x001fc8000ff3e0ff */
[----:B------:R-:W-:Y:S02]  /*14c0*/  ISETP.GE.U32.AND P0, PT, R8, UR5, PT ;  /* 0x0000000508007c0c */ /* 0x000fe4000bf06070 */
[----:B---3--:R-:W-:Y:S02]  /*14d0*/  IADD3 R22, PT, PT, R25, R24, R22 ;  /* 0x0000001819167210 */ /* 0x008fe40007ffe016 */
[----:B-1----:R-:W-:-:S04]  /*14e0*/  IADD3.X R4, PT, PT, R3, ~UR9, RZ, P1, !PT ;  /* 0x8000000903047c10 */ /* 0x002fc80008ffe4ff */
[----:B------:R-:W-:Y:S02]  /*14f0*/  ISETP.GE.U32.AND.EX P0, PT, R4, UR11, PT, P0 ;  /* 0x0000000b04007c0c */ /* 0x000fe4000bf06100 */
[----:B----4-:R-:W-:-:S04]  /*1500*/  IADD3 R22, PT, PT, R27, R26, R22 ;  /* 0x0000001a1b167210 */ /* 0x010fc80007ffe016 */
[----:B-----5:R-:W-:-:S04]  /*1510*/  IADD3 R18, PT, PT, R19, R18, R22 ;  /* 0x0000001213127210 */ /* 0x020fc80007ffe016 */
[----:B------:R-:W-:-:S04]  /*1520*/  IADD3 R10, PT, PT, R10, R15, R18 ;  /* 0x0000000f0a0a7210 */ /* 0x000fc80007ffe012 */
[----:B------:R-:W-:-:S04]  /*1530*/  IADD3 R10, PT, PT, R16, R17, R10 ;  /* 0x00000011100a7210 */ /* 0x000fc80007ffe00a */
[----:B------:R-:W-:-:S04]  /*1540*/  IADD3 R10, PT, PT, R13, R14, R10 ;  /* 0x0000000e0d0a7210 */ /* 0x000fc80007ffe00a */
[----:B------:R-:W-:Y:S01]  /*1550*/  IADD3 R8, PT, PT, R21, R12, R10 ;  /* 0x0000000c15087210 */ /* 0x000fe20007ffe00a */
[----:B------:R-:W-:Y:S06]  /*1560*/  @!P0 BRA `(.L_x_260) ;  /* 0x00000008000c8947 */ /* 0x000fec0003800000 */
[----:B------:R-:W-:Y:S02]  /*1570*/  UIADD3 UR8, UP0, UPT, UR5, UR8, URZ ;  /* 0x0000000805087290 */ /* 0x000fe4000ff1e0ff */
[----:B------:R-:W-:Y:S01]  /*1580*/  IMAD.U32 R5, RZ, RZ, UR5 ;  /* 0x00000005ff057e24 */ /* 0x000fe2000f8e00ff */
[----:B------:R-:W-:Y:S01]  /*1590*/  UIADD3 UR4, UPT, UPT, UR4, 0x1, URZ ;  /* 0x0000000104047890 */ /* 0x000fe2000fffe0ff */
[----:B------:R-:W-:Y:S01]  /*15a0*/  IMAD.MOV.U32 R10, RZ, RZ, R6 ;  /* 0x000000ffff0a7224 */ /* 0x000fe200078e0006 */
[----:B------:R-:W-:Y:S01]  /*15b0*/  UIADD3.X UR9, UPT, UPT, UR11, UR9, URZ, UP0, !UPT ;  /* 0x000000090b097290 */ /* 0x000fe200087fe4ff */
[----:B------:R-:W-:Y:S01]  /*15c0*/  VIADD R7, R7, -UR5 ;  /* 0x8000000507077c36 */ /* 0x000fe20008000000 */
[----:B------:R-:W-:Y:S01]  /*15d0*/  ISETP.LT.U32.AND P0, PT, R20, UR8, PT ;  /* 0x0000000814007c0c */ /* 0x000fe2000bf01070 */
[----:B------:R-:W-:Y:S01]  /*15e0*/  IMAD.WIDE R10, R5, 0x4, R10 ;  /* 0x00000004050a7825 */ /* 0x000fe200078e020a */
[----:B------:R-:W-:-:S03]  /*15f0*/  UMOV UR10, UR6 ;  /* 0x00000006000a7c82 */ /* 0x000fc60008000000 */
[----:B------:R-:W-:Y:S02]  /*1600*/  IMAD.U32 R4, RZ, RZ, UR9 ;  /* 0x00000009ff047e24 */ /* 0x000fe4000f8e00ff */
[----:B------:R-:W-:-:S03]  /*1610*/  IMAD.MOV.U32 R6, RZ, RZ, R10 ;  /* 0x000000ffff067224 */ /* 0x000fc600078e000a */
[----:B------:R-:W-:-:S13]  /*1620*/  ISETP.GT.U32.AND.EX P0, PT, R4, R9, PT, P0 ;  /* 0x000000090400720c */ /* 0x000fda0003f04100 */
[----:B------:R-:W-:Y:S05]  /*1630*/  @!P0 BRA `(.L_x_262) ;  /* 0xfffffffc003c8947 */ /* 0x000fea000383ffff */
[----:B------:R-:W-:-:S05]  /*1640*/  UMOV UR6, UR5 ;  /* 0x0000000500067c82 */ /* 0x000fca0008000000 */
.L_x_261:
[C---:B------:R-:W-:Y:S01]  /*1650*/  VIADD R5, R2.reuse, -UR8 ;  /* 0x8000000802057c36 */ /* 0x040fe20008000000 */
[----:B------:R-:W-:Y:S01]  /*1660*/  ISETP.LE.U32.AND P1, PT, R2, UR8, PT ;  /* 0x0000000802007c0c */ /* 0x000fe2000bf23070 */
[----:B------:R-:W-:Y:S01]  /*1670*/  IMAD.U32 R4, RZ, RZ, UR9 ;  /* 0x00000009ff047e24 */ /* 0x000fe2000f8e00ff */
[----:B------:R-:W-:Y:S02]  /*1680*/  BSSY.RECONVERGENT B1, `(.L_x_260) ;  /* 0x0000071000017945 */ /* 0x000fe40003800200 */
[----:B------:R-:W-:-:S04]  /*1690*/  ISETP.GE.AND P0, PT, R0, R5, PT ;  /* 0x000000050000720c */ /* 0x000fc80003f06270 */
[----:B------:R-:W-:-:S13]  /*16a0*/  ISETP.GE.U32.OR.EX P0, PT, R4, R3, P0, P1 ;  /* 0x000000030400720c */ /* 0x000fda0000706510 */
[----:B------:R-:W-:Y:S05]  /*16b0*/  @P0 BRA `(.L_x_263) ;  /* 0x0000000400b40947 */ /* 0x000fea0003800000 */
[----:B------:R-:W0:Y:S01]  /*16c0*/  LDC R4, c[0x0][0x3c0] ;  /* 0x0000f000ff047b82 */ /* 0x000e220000000800 */
[----:B------:R-:W-:Y:S01]  /*16d0*/  USHF.L.U32 UR5, UR16, 0xc, URZ ;  /* 0x0000000c10057899 */ /* 0x000fe200080006ff */
[----:B------:R-:W-:Y:S01]  /*16e0*/  LOP3.LUT R3, RZ, R0, RZ, 0x33, !PT ;  /* 0x00000000ff037212 */ /* 0x000fe200078e33ff */
[----:B------:R-:W-:Y:S02]  /*16f0*/  BSSY.RECONVERGENT B2, `(.L_x_264) ;  /* 0x000002e000027945 */ /* 0x000fe40003800200 */
[----:B------:R-:W-:-:S06]  /*1700*/  UIADD3 UR5, UPT, UPT, UR5, UR6, URZ ;  /* 0x0000000605057290 */ /* 0x000fcc000fffe0ff */
[----:B------:R-:W-:Y:S01]  /*1710*/  IADD3 R2, PT, PT, R2, -UR5, R3 ;  /* 0x8000000502027c10 */ /* 0x000fe2000fffe003 */
[----:B0-----:R-:W-:-:S04]  /*1720*/  IMAD R3, R4, UR4, RZ ;  /* 0x0000000404037c24 */ /* 0x001fc8000f8e02ff */
[----:B------:R-:W-:-:S05]  /*1730*/  IMAD R2, R3, -0x1000, R2 ;  /* 0xfffff00003027824 */ /* 0x000fca00078e0202 */
[C---:B------:R-:W-:Y:S02]  /*1740*/  ISETP.GE.U32.AND P0, PT, R2.reuse, 0xf00, PT ;  /* 0x00000f000200780c */ /* 0x040fe40003f06070 */
[----:B------:R-:W-:Y:S01]  /*1750*/  LEA.HI R20, R2, 0x1, RZ, 0x18 ;  /* 0x0000000102147811 */ /* 0x000fe200078fc0ff */
[----:B------:R-:W-:-:S03]  /*1760*/  IMAD.MOV.U32 R2, RZ, RZ, R0 ;  /* 0x000000ffff027224 */ /* 0x000fc600078e0000 */
[----:B------:R-:W-:-:S04]  /*1770*/  LOP3.LUT R21, R20, 0xf, RZ, 0xc0, !PT ;  /* 0x0000000f14157812 */ /* 0x000fc800078ec0ff */
[----:B------:R-:W-:-:S03]  /*1780*/  ISETP.NE.AND P1, PT, R21, RZ, PT ;  /* 0x000000ff1500720c */ /* 0x000fc60003f25270 */
[----:B------:R-:W-:Y:S10]  /*1790*/  @!P0 BRA `(.L_x_265) ;  /* 0x00000000008c8947 */ /* 0x000ff40003800000 */
[----:B------:R-:W-:-:S04]  /*17a0*/  LEA.HI R2, R7, 0x1, RZ, 0x18 ;  /* 0x0000000107027811 */ /* 0x000fc800078fc0ff */
[----:B------:R-:W-:Y:S01]  /*17b0*/  LOP3.LUT R3, R2, 0x1fffff0, RZ, 0xc0, !PT ;  /* 0x01fffff002037812 */ /* 0x000fe200078ec0ff */
[----:B------:R-:W-:-:S04]  /*17c0*/  IMAD.MOV.U32 R2, RZ, RZ, R0 ;  /* 0x000000ffff027224 */ /* 0x000fc800078e0000 */
[----:B------:R-:W-:-:S07]  /*17d0*/  IMAD.MOV R3, RZ, RZ, -R3 ;  /* 0x000000ffff037224 */ /* 0x000fce00078e0a03 */
.L_x_266:
[----:B------:R-:W-:-:S05]  /*17e0*/  IMAD.MOV.U32 R10, RZ, RZ, R6 ;  /* 0x000000ffff0a7224 */ /* 0x000fca00078e0006 */
        /* <DEDUP_REMOVED lines=16> */
[----:B------:R-:W-:-:S02]  /*18f0*/  VIADD R3, R3, 0x10 ;  /* 0x0000001003037836 */ /* 0x000fc40000000000 */
[----:B------:R-:W-:-:S03]  /*1900*/  VIADD R2, R2, 0x1000 ;  /* 0x0000100002027836 */ /* 0x000fc60000000000 */
[----:B------:R-:W-:Y:S02]  /*1910*/  ISETP.NE.AND P0, PT, R3, RZ, PT ;  /* 0x000000ff0300720c */ /* 0x000fe40003f05270 */
[----:B--2---:R-:W-:-:S04]  /*1920*/  IADD3 R14, PT, PT, R14, R15, R8 ;  /* 0x0000000f0e0e7210 */ /* 0x004fc80007ffe008 */
[----:B---3--:R-:W-:-:S04]  /*1930*/  IADD3 R14, PT, PT, R16, R17, R14 ;  /* 0x00000011100e7210 */ /* 0x008fc80007ffe00e */
[----:B----4-:R-:W-:-:S04]  /*1940*/  IADD3 R14, PT, PT, R18, R19, R14 ;  /* 0x00000013120e7210 */ /* 0x010fc80007ffe00e */
[----:B-----5:R-:W-:-:S04]  /*1950*/  IADD3 R14, PT, PT, R22, R23, R14 ;  /* 0x00000017160e7210 */ /* 0x020fc80007ffe00e */
[----:B------:R-:W-:-:S04]  /*1960*/  IADD3 R14, PT, PT, R24, R25, R14 ;  /* 0x00000019180e7210 */ /* 0x000fc80007ffe00e */
[----:B------:R-:W-:Y:S02]  /*1970*/  IADD3 R13, PT, PT, R6, R13, R14 ;  /* 0x0000000d060d7210 */ /* 0x000fe40007ffe00e */
[----:B------:R-:W-:-:S05]  /*1980*/  IADD3 R6, P2, PT, R10, 0x4000, RZ ;  /* 0x000040000a067810 */ /* 0x000fca0007f5e0ff */
[----:B0-----:R-:W-:Y:S01]  /*1990*/  IMAD.X R11, RZ, RZ, R11, P2 ;  /* 0x000000ffff0b7224 */ /* 0x001fe200010e060b */
[----:B------:R-:W-:-:S04]  /*19a0*/  IADD3 R9, PT, PT, R12, R9, R13 ;  /* 0x000000090c097210 */ /* 0x000fc80007ffe00d */
[----:B------:R-:W-:Y:S01]  /*19b0*/  IADD3 R8, PT, PT, R5, R4, R9 ;  /* 0x0000000405087210 */ /* 0x000fe20007ffe009 */
[----:B------:R-:W-:Y:S06]  /*19c0*/  @P0 BRA `(.L_x_266) ;  /* 0xfffffffc00840947 */ /* 0x000fec000383ffff */
.L_x_265:
[----:B------:R-:W-:Y:S05]  /*19d0*/  BSYNC.RECONVERGENT B2 ;  /* 0x0000000000027941 */ /* 0x000fea0003800200 */
.L_x_264:
[----:B------:R-:W-:Y:S05]  /*19e0*/  @!P1 BRA `(.L_x_263) ;  /* 0x0000000000e89947 */ /* 0x000fea0003800000 */
[----:B------:R-:W-:Y:S01]  /*19f0*/  ISETP.GE.U32.AND P0, PT, R21, 0x8, PT ;  /* 0x000000081500780c */ /* 0x000fe20003f06070 */
[----:B------:R-:W-:Y:S01]  /*1a00*/  BSSY.RECONVERGENT B2, `(.L_x_267) ;  /* 0x0000015000027945 */ /* 0x000fe20003800200 */
[----:B------:R-:W-:-:S04]  /*1a10*/  LOP3.LUT R15, R20, 0x7, RZ, 0xc0, !PT ;  /* 0x00000007140f7812 */ /* 0x000fc800078ec0ff */
[----:B------:R-:W-:-:S07]  /*1a20*/  ISETP.NE.AND P1, PT, R15, RZ, PT ;  /* 0x000000ff0f00720c */ /* 0x000fce0003f25270 */
[----:B------:R-:W-:Y:S06]  /*1a30*/  @!P0 BRA `(.L_x_268) ;  /* 0x0000000000448947 */ /* 0x000fec0003800000 */
[----:B------:R-:W-:-:S05]  /*1a40*/  IADD3 R3, P0, PT, R2, UR8, RZ ;  /* 0x0000000802037c10 */ /* 0x000fca000ff1e0ff */
[----:B------:R-:W-:Y:S01]  /*1a50*/  IMAD.X R6, RZ, RZ, UR9, P0 ;  /* 0x00000009ff067e24 */ /* 0x000fe200080e06ff */
[----:B------:R-:W-:-:S04]  /*1a60*/  LEA R4, P0, R3, UR12, 0x2 ;  /* 0x0000000c03047c11 */ /* 0x000fc8000f8010ff */
        /* <DEDUP_REMOVED lines=8> */
[----:B------:R-:W5:Y:S01]  /*1af0*/  LDG.E R13, desc[UR14][R4.64+0x1c00] ;  /* 0x001c000e040d7981 */ /* 0x000f62000c1e1900 */
[----:B------:R-:W-:Y:S01]  /*1b00*/  VIADD R2, R2, 0x800 ;  /* 0x0000080002027836 */ /* 0x000fe20000000000 */
[----:B--2---:R-:W-:-:S04]  /*1b10*/  IADD3 R3, PT, PT, R6, R3, R8 ;  /* 0x0000000306037210 */ /* 0x004fc80007ffe008 */
[----:B---3--:R-:W-:-:S04]  /*1b20*/  IADD3 R3, PT, PT, R9, R10, R3 ;  /* 0x0000000a09037210 */ /* 0x008fc80007ffe003 */
[----:B----4-:R-:W-:-:S04]  /*1b30*/  IADD3 R3, PT, PT, R11, R12, R3 ;  /* 0x0000000c0b037210 */ /* 0x010fc80007ffe003 */
[----:B-----5:R-:W-:-:S07]  /*1b40*/  IADD3 R8, PT, PT, R13, R14, R3 ;  /* 0x0000000e0d087210 */ /* 0x020fce0007ffe003 */
.L_x_268:
[----:B------:R-:W-:Y:S05]  /*1b50*/  BSYNC.RECONVERGENT B2 ;  /* 0x0000000000027941 */ /* 0x000fea0003800200 */
.L_x_267:
[----:B------:R-:W-:Y:S05]  /*1b60*/  @!P1 BRA `(.L_x_263) ;  /* 0x0000000000889947 */ /* 0x000fea0003800000 */
[----:B------:R-:W-:Y:S01]  /*1b70*/  ISETP.GE.U32.AND P0, PT, R15, 0x4, PT ;  /* 0x000000040f00780c */ /* 0x000fe20003f06070 */
[----:B------:R-:W-:Y:S01]  /*1b80*/  BSSY.RECONVERGENT B2, `(.L_x_269) ;  /* 0x000000e000027945 */ /* 0x000fe20003800200 */
[----:B------:R-:W-:-:S11]  /*1b90*/  LOP3.LUT P1, RZ, R20, 0x3, RZ, 0xc0, !PT ;  /* 0x0000000314ff7812 */ /* 0x000fd6000782c0ff */
[----:B------:R-:W-:Y:S05]  /*1ba0*/  @!P0 BRA `(.L_x_270) ;  /* 0x00000000002c8947 */ /* 0x000fea0003800000 */
[----:B------:R-:W-:-:S05]  /*1bb0*/  IADD3 R3, P0, PT, R2, UR8, RZ ;  /* 0x0000000802037c10 */ /* 0x000fca000ff1e0ff */
[----:B------:R-:W-:Y:S01]  /*1bc0*/  IMAD.X R6, RZ, RZ, UR9, P0 ;  /* 0x00000009ff067e24 */ /* 0x000fe200080e06ff */
[----:B------:R-:W-:-:S04]  /*1bd0*/  LEA R4, P0, R3, UR12, 0x2 ;  /* 0x0000000c03047c11 */ /* 0x000fc8000f8010ff */
[----:B------:R-:W-:-:S05]  /*1be0*/  LEA.HI.X R5, R3, UR13, R6, 0x2, P0 ;  /* 0x0000000d03057c11 */ /* 0x000fca00080f1406 */
[----:B------:R-:W2:Y:S04]  /*1bf0*/  LDG.E R3, desc[UR14][R4.64] ;  /* 0x0000000e04037981 */ /* 0x000ea8000c1e1900 */
[----:B------:R-:W2:Y:S04]  /*1c00*/  LDG.E R6, desc[UR14][R4.64+0x400] ;  /* 0x0004000e04067981 */ /* 0x000ea8000c1e1900 */
[----:B------:R-:W3:Y:S04]  /*1c10*/  LDG.E R10, desc[UR14][R4.64+0x800] ;  /* 0x0008000e040a7981 */ /* 0x000ee8000c1e1900 */
[----:B------:R-:W3:Y:S01]  /*1c20*/  LDG.E R9, desc[UR14][R4.64+0xc00] ;  /* 0x000c000e04097981 */ /* 0x000ee2000c1e1900 */
[----:B------:R-:W-:Y:S01]  /*1c30*/  VIADD R2, R2, 0x400 ;  /* 0x0000040002027836 */ /* 0x000fe20000000000 */
[----:B--2---:R-:W-:-:S04]  /*1c40*/  IADD3 R3, PT, PT, R6, R3, R8 ;  /* 0x0000000306037210 */ /* 0x004fc80007ffe008 */
[----:B---3--:R-:W-:-:S07]  /*1c50*/  IADD3 R8, PT, PT, R9, R10, R3 ;  /* 0x0000000a09087210 */ /* 0x008fce0007ffe003 */
.L_x_270:
[----:B------:R-:W-:Y:S05]  /*1c60*/  BSYNC.RECONVERGENT B2 ;  /* 0x0000000000027941 */ /* 0x000fea0003800200 */
.L_x_269:
[----:B------:R-:W-:Y:S05]  /*1c70*/  @!P1 BRA `(.L_x_263) ;  /* 0x0000000000449947 */ /* 0x000fea0003800000 */
[----:B------:R-:W-:Y:S02]  /*1c80*/  LOP3.LUT R7, R7, 0xffff, RZ, 0xc0, !PT ;  /* 0x0000ffff07077812 */ /* 0x000fe400078ec0ff */
[----:B------:R-:W-:Y:S02]  /*1c90*/  IADD3 R6, P0, PT, R2, UR10, RZ ;  /* 0x0000000a02067c10 */ /* 0x000fe4000ff1e0ff */
[----:B------:R-:W-:Y:S02]  /*1ca0*/  LEA.HI R2, R7, 0x1, RZ, 0x18 ;  /* 0x0000000107027811 */ /* 0x000fe400078fc0ff */
[----:B------:R-:W-:Y:S01]  /*1cb0*/  LEA R5, P1, R6, UR12, 0x2 ;  /* 0x0000000c06057c11 */ /* 0x000fe2000f8210ff */
[----:B------:R-:W-:Y:S01]  /*1cc0*/  IMAD.X R3, RZ, RZ, UR7, P0 ;  /* 0x00000007ff037e24 */ /* 0x000fe200080e06ff */
[----:B------:R-:W-:-:S04]  /*1cd0*/  LOP3.LUT R2, R2, 0x3, RZ, 0xc0, !PT ;  /* 0x0000000302027812 */ /* 0x000fc800078ec0ff */
[----:B------:R-:W-:Y:S01]  /*1ce0*/  LEA.HI.X R6, R6, UR13, R3, 0x2, P1 ;  /* 0x0000000d06067c11 */ /* 0x000fe200088f1403 */
[----:B------:R-:W-:-:S07]  /*1cf0*/  IMAD.MOV R4, RZ, RZ, -R2 ;  /* 0x000000ffff047224 */ /* 0x000fce00078e0a02 */
.L_x_271:
[----:B------:R-:W-:Y:S02]  /*1d00*/  IMAD.MOV.U32 R3, RZ, RZ, R6 ;  /* 0x000000ffff037224 */ /* 0x000fe400078e0006 */
[----:B------:R-:W-:-:S05]  /*1d10*/  IMAD.MOV.U32 R2, RZ, RZ, R5 ;  /* 0x000000ffff027224 */ /* 0x000fca00078e0005 */
[----:B------:R-:W2:Y:S01]  /*1d20*/  LDG.E R3, desc[UR14][R2.64] ;  /* 0x0000000e02037981 */ /* 0x000ea2000c1e1900 */
[----:B------:R-:W-:Y:S01]  /*1d30*/  VIADD R4, R4, 0x1 ;  /* 0x0000000104047836 */ /* 0x000fe20000000000 */
[----:B------:R-:W-:-:S04]  /*1d40*/  IADD3 R5, P1, PT, R5, 0x400, RZ ;  /* 0x0000040005057810 */ /* 0x000fc80007f3e0ff */
[----:B------:R-:W-:Y:S01]  /*1d50*/  ISETP.NE.AND P0, PT, R4, RZ, PT ;  /* 0x000000ff0400720c */ /* 0x000fe20003f05270 */
[----:B------:R-:W-:Y:S02]  /*1d60*/  IMAD.X R6, RZ, RZ, R6, P1 ;  /* 0x000000ffff067224 */ /* 0x000fe400008e0606 */
[----:B--2---:R-:W-:-:S10]  /*1d70*/  IMAD.IADD R8, R3, 0x1, R8 ;  /* 0x0000000103087824 */ /* 0x004fd400078e0208 */
[----:B------:R-:W-:Y:S05]  /*1d80*/  @P0 BRA `(.L_x_271) ;  /* 0xfffffffc00dc0947 */ /* 0x000fea000383ffff */
.L_x_263:
[----:B------:R-:W-:Y:S05]  /*1d90*/  BSYNC.RECONVERGENT B1 ;  /* 0x0000000000017941 */ /* 0x000fea0003800200 */
.L_x_260:
        /* <DEDUP_REMOVED lines=37> */
[----:B0-----:R-:W0:Y:S01]  /*1ff0*/  LDS.64 R2, [UR4+0x20] ;  /* 0x00002004ff027984 */ /* 0x001e220008000a00 */
[----:B-1----:R-:W-:-:S04]  /*2000*/  IADD3 R0, PT, PT, R4, R0, R9 ;  /* 0x0000000004007210 */ /* 0x002fc80007ffe009 */
[----:B------:R-:W-:-:S04]  /*2010*/  IADD3 R0, PT, PT, R6, R0, R5 ;  /* 0x0000000006007210 */ /* 0x000fc80007ffe005 */
[----:B0-----:R-:W-:-:S05]  /*2020*/  IADD3 R0, PT, PT, R2, R0, R7 ;  /* 0x0000000002007210 */ /* 0x001fca0007ffe007 */
[----:B------:R-:W-:-:S07]  /*2030*/  IMAD.IADD R9, R0, 0x1, R3 ;  /* 0x0000000100097824 */ /* 0x000fce00078e0203 */
.L_x_259:
[----:B------:R-:W-:Y:S05]  /*2040*/  BSYNC.RECONVERGENT B0 ;  /* 0x0000000000007941 */ /* 0x000fea0003800200 */
.L_x_244:
[----:B------:R-:W-:Y:S05]  /*2050*/  @P0 EXIT ;  /* 0x000000000000094d */ /* 0x000fea0003800000 */
[----:B------:R-:W3:Y:S02]  /*2060*/  LDCU.64 UR4, c[0x0][0x388] ;  /* 0x00007100ff0477ac */ /* 0x000ee40008000a00 */
[----:B---3--:R-:W-:-:S06]  /*2070*/  UIMAD.WIDE.U32 UR4, UR16, 0x4, UR4 ;  /* 0x00000004100478a5 */ /* 0x008fcc000f8e0004 */
[----:B0-----:R-:W-:Y:S02]  /*2080*/  IMAD.U32 R2, RZ, RZ, UR4 ;  /* 0x00000004ff027e24 */ /* 0x001fe4000f8e00ff */
[----:B------:R-:W-:-:S05]  /*2090*/  IMAD.U32 R3, RZ, RZ, UR5 ;  /* 0x00000005ff037e24 */ /* 0x000fca000f8e00ff */
[----:B------:R-:W-:Y:S01]  /*20a0*/  STG.E desc[UR14][R2.64], R9 ;  /* 0x0000000902007986 */ /* 0x000fe2000c10190e */
[----:B------:R-:W-:Y:S05]  /*20b0*/  EXIT ;  /* 0x000000000000794d */ /* 0x000fea0003800000 */
.L_x_272:
        /* <DEDUP_REMOVED lines=12> */
.L_x_631:


//--------------------- .text._ZN3cub18CUB_300001_SM_10006detail6reduce28DeviceReduceSingleTileKernelINS2_10policy_hubIiyN4cuda3std3__44plusIiEEE10Policy1000EN6thrust24THRUST_300001_SM_1000_NS6detail15normal_iteratorINSD_10device_ptrIiEEEEPiyS9_iiNS7_10__identityEEEvT0_T1_T2_T3_T4_T6_ --------------------------
	.section	.text._ZN3cub18CUB_300001_SM_10006detail6reduce28DeviceReduceSingleTileKernelINS2_10policy_hubIiyN4cuda3std3__44plusIiEEE10Policy1000EN6thrust24THRUST_300001_SM_1000_NS6detail15normal_iteratorINSD_10device_ptrIiEEEEPiyS9_iiNS7_10__identityEEEvT0_T1_T2_T3_T4_T6_,"ax",@progbits
	.align	128
        .global         _ZN3cub18CUB_300001_SM_10006detail6reduce28DeviceReduceSingleTileKernelINS2_10policy_hubIiyN4cuda3std3__44plusIiEEE10Policy1000EN6thrust24THRUST_300001_SM_1000_NS6detail15normal_iteratorINSD_10device_ptrIiEEEEPiyS9_iiNS7_10__identityEEEvT0_T1_T2_T3_T4_T6_
        .type           _ZN3cub18CUB_300001_SM_10006detail6reduce28DeviceReduceSingleTileKernelINS2_10policy_hubIiyN4cuda3std3__44plusIiEEE10Policy1000EN6thrust24THRUST_300001_SM_1000_NS6detail15normal_iteratorINSD_10device_ptrIiEEEEPiyS9_iiNS7_10__identityEEEvT0_T1_T2_T3_T4_T6_,@function
        .size           _ZN3cub18CUB_300001_SM_10006detail6reduce28DeviceReduceSingleTileKernelINS2_10policy_hubIiyN4cuda3std3__44plusIiEEE10Policy1000EN6thrust24THRUST_300001_SM_1000_NS6detail15normal_iteratorINSD_10device_ptrIiEEEEPiyS9_iiNS7_10__identityEEEvT0_T1_T2_T3_T4_T6_,(.L_x_632 - _ZN3cub18CUB_300001_SM_10006detail6reduce28DeviceReduceSingleTileKernelINS2_10policy_hubIiyN4cuda3std3__44plusIiEEE10Policy1000EN6thrust24THRUST_300001_SM_1000_NS6detail15normal_iteratorINSD_10device_ptrIiEEEEPiyS9_iiNS7_10__identityEEEvT0_T1_T2_T3_T4_T6_)
        .other          _ZN3cub18CUB_300001_SM_10006detail6reduce28DeviceReduceSingleTileKernelINS2_10policy_hubIiyN4cuda3std3__44plusIiEEE10Policy1000EN6thrust24THRUST_300001_SM_1000_NS6detail15normal_iteratorINSD_10device_ptrIiEEEEPiyS9_iiNS7_10__identityEEEvT0_T1_T2_T3_T4_T6_,@"STO_CUDA_ENTRY STV_DEFAULT"
_ZN3cub18CUB_300001_SM_10006detail6reduce28DeviceReduceSingleTileKernelINS2_10policy_hubIiyN4cuda3std3__44plusIiEEE10Policy1000EN6thrust24THRUST_300001_SM_1000_NS6detail15normal_iteratorINSD_10device_ptrIiEEEEPiyS9_iiNS7_10__identityEEEvT0_T1_T2_T3_T4_T6_:
.text._ZN3cub18CUB_300001_SM_10006detail6reduce28DeviceReduceSingleTileKernelINS2_10policy_hubIiyN4cuda3std3__44plusIiEEE10Policy1000EN6thrust24THRUST_300001_SM_1000_NS6detail15normal_iteratorINSD_10device_ptrIiEEEEPiyS9_iiNS7_10__identityEEEvT0_T1_T2_T3_T4_T6_:
[----:B------:R-:W-:Y:S01]  /*0000*/  LDC R1, c[0x0][0x37c] ;  /* 0x0000df00ff017b82 */ /* 0x000fe20000000800 */
[----:B------:R-:W0:Y:S01]  /*0010*/  LDCU.64 UR4, c[0x0][0x390] ;  /* 0x00007200ff0477ac */ /* 0x000e220008000a00 */
[----:B------:R-:W1:Y:S01]  /*0020*/  LDCU.64 UR6, c[0x0][0x358] ;  /* 0x00006b00ff0677ac */ /* 0x000e620008000a00 */
[----:B0-----:R-:W-:Y:S02]  /*0030*/  IMAD.U32 R4, RZ, RZ, UR4 ;  /* 0x00000004ff047e24 */ /* 0x001fe4000f8e00ff */
[----:B------:R-:W-:-:S03]  /*0040*/  IMAD.U32 R0, RZ, RZ, UR5 ;  /* 0x00000005ff007e24 */ /* 0x000fc6000f8e00ff */
[----:B------:R-:W-:-:S04]  /*0050*/  ISETP.NE.U32.AND P0, PT, R4, RZ, PT ;  /* 0x000000ff0400720c */ /* 0x000fc80003f05070 */
[----:B------:R-:W-:-:S13]  /*0060*/  ISETP.NE.AND.EX P0, PT, R0, RZ, PT, P0 ;  /* 0x000000ff0000720c */ /* 0x000fda0003f05300 */
        /* <DEDUP_REMOVED lines=8> */
.L_x_273:
[----:B------:R-:W-:Y:S01]  /*00f0*/  ISETP.GT.U32.AND P0, PT, R4, 0xfff, PT ;  /* 0x00000fff0400780c */ /* 0x000fe20003f04070 */
[----:B------:R-:W-:Y:S03]  /*0100*/  BSSY.RECONVERGENT B0, `(.L_x_274) ;  /* 0x00001d1000007945 */ /* 0x000fe60003800200 */
[----:B------:R-:W-:-:S13]  /*0110*/  ISETP.GT.U32.AND.EX P0, PT, R0, RZ, PT, P0 ;  /* 0x000000ff0000720c */ /* 0x000fda0003f04100 */
[----:B------:R-:W-:Y:S05]  /*0120*/  @P0 BRA `(.L_x_275) ;  /* 0x0000000c00940947 */ /* 0x000fea0003800000 */
[----:B------:R-:W0:Y:S01]  /*0130*/  S2R R5, SR_TID.X ;  /* 0x0000000000057919 */ /* 0x000e220000002100 */
[----:B------:R-:W-:Y:S01]  /*0140*/  BSSY.RECONVERGENT B1, `(.L_x_276) ;  /* 0x0000009000017945 */ /* 0x000fe20003800200 */
[----:B------:R-:W-:Y:S01]  /*0150*/  IMAD.MOV.U32 R6, RZ, RZ, RZ ;  /* 0x000000ffff067224 */ /* 0x000fe200078e00ff */
[----:B0-----:R-:W-:Y:S01]  /*0160*/  ISETP.GE.U32.AND P0, PT, R5, R4, PT ;  /* 0x000000040500720c */ /* 0x001fe20003f06070 */
[----:B------:R-:W-:-:S12]  /*0170*/  IMAD.MOV.U32 R7, RZ, RZ, R5 ;  /* 0x000000ffff077224 */ /* 0x000fd800078e0005 */
[----:B------:R-:W-:Y:S05]  /*0180*/  @P0 BRA `(.L_x_277) ;  /* 0x0000000000100947 */ /* 0x000fea0003800000 */
[----:B------:R-:W0:Y:S02]  /*0190*/  LDC.64 R2, c[0x0][0x380] ;  /* 0x0000e000ff027b82 */ /* 0x000e240000000a00 */
[----:B0-----:R-:W-:-:S05]  /*01a0*/  IMAD.WIDE.U32 R2, R5, 0x4, R2 ;  /* 0x0000000405027825 */ /* 0x001fca00078e0002 */
[----:B------:R0:W5:Y:S01]  /*01b0*/  LDG.E R6, desc[UR6][R2.64] ;  /* 0x0000000602067981 */ /* 0x000162000c1e1900 */
[----:B------:R-:W-:-:S07]  /*01c0*/  VIADD R7, R5, 0x100 ;  /* 0x0000010005077836 */ /* 0x000fce0000000000 */
.L_x_277:
[----:B------:R-:W-:Y:S05]  /*01d0*/  BSYNC.RECONVERGENT B1 ;  /* 0x0000000000017941 */ /* 0x000fea0003800200 */
.L_x_276:
[----:B------:R-:W-:Y:S01]  /*01e0*/  ISETP.GE.U32.AND P0, PT, R7, R4, PT ;  /* 0x000000040700720c */ /* 0x000fe20003f06070 */
[----:B------:R-:W-:-:S12]  /*01f0*/  BSSY.RECONVERGENT B1, `(.L_x_278) ;  /* 0x0000060000017945 */ /* 0x000fd80003800200 */
[----:B------:R-:W-:Y:S05]  /*0200*/  @P0 BRA `(.L_x_279) ;  /* 0x0000000400780947 */ /* 0x000fea0003800000 */
[----:B0-----:R-:W-:Y:S01]  /*0210*/  LOP3.LUT R3, RZ, R7, RZ, 0x33, !PT ;  /* 0x00000007ff037212 */ /* 0x001fe200078e33ff */
[----:B------:R-:W-:Y:S04]  /*0220*/  BSSY.RECONVERGENT B2, `(.L_x_280) ;  /* 0x000002c000027945 */ /* 0x000fe80003800200 */
[----:B------:R-:W-:-:S05]  /*0230*/  IMAD.IADD R3, R3, 0x1, R4 ;  /* 0x0000000103037824 */ /* 0x000fca00078e0204 */
[C---:B------:R-:W-:Y:S02]  /*0240*/  ISETP.GE.U32.AND P0, PT, R3.reuse, 0xf00, PT ;  /* 0x00000f000300780c */ /* 0x040fe40003f06070 */
[----:B------:R-:W-:-:S04]  /*0250*/  LEA.HI R8, R3, 0x1, RZ, 0x18 ;  /* 0x0000000103087811 */ /* 0x000fc800078fc0ff */
[----:B------:R-:W-:-:S04]  /*0260*/  LOP3.LUT R22, R8, 0xf, RZ, 0xc0, !PT ;  /* 0x0000000f08167812 */ /* 0x000fc800078ec0ff */
[----:B------:R-:W-:-:S03]  /*0270*/  ISETP.NE.AND P1, PT, R22, RZ, PT ;  /* 0x000000ff1600720c */ /* 0x000fc60003f25270 */
[----:B------:R-:W-:Y:S10]  /*0280*/  @!P0 BRA `(.L_x_281) ;  /* 0x0000000000948947 */ /* 0x000ff40003800000 */
[----:B------:R-:W0:Y:S01]  /*0290*/  LDC.64 R2, c[0x0][0x380] ;  /* 0x0000e000ff027b82 */ /* 0x000e220000000a00 */
[----:B------:R-:W-:-:S05]  /*02a0*/  LOP3.LUT R9, R8, 0x1fffff0, RZ, 0xc0, !PT ;  /* 0x01fffff008097812 */ /* 0x000fca00078ec0ff */
[----:B------:R-:W-:Y:S02]  /*02b0*/  IMAD.MOV R9, RZ, RZ, -R9 ;  /* 0x000000ffff097224 */ /* 0x000fe400078e0a09 */
[----:B0-----:R-:W-:-:S03]  /*02c0*/  IMAD.WIDE.U32 R2, R7, 0x4, R2 ;  /* 0x0000000407027825 */ /* 0x001fc600078e0002 */
[----:B------:R-:W-:-:S05]  /*02d0*/  IADD3 R15, P0, PT, R2, 0x2000, RZ ;  /* 0x00002000020f7810 */ /* 0x000fca0007f1e0ff */
[----:B------:R-:W-:-:S08]  /*02e0*/  IMAD.X R3, RZ, RZ, R3, P0 ;  /* 0x000000ffff037224 */ /* 0x000fd000000e0603 */
.L_x_282:
        /* <DEDUP_REMOVED lines=31> */
.L_x_281:
[----:B------:R-:W-:Y:S05]  /*04e0*/  BSYNC.RECONVERGENT B2 ;  /* 0x0000000000027941 */ /* 0x000fea0003800200 */
.L_x_280:
[----:B------:R-:W-:Y:S05]  /*04f0*/  @!P1 BRA `(.L_x_279) ;  /* 0x0000000000bc9947 */ /* 0x000fea0003800000 */
[----:B------:R-:W-:Y:S01]  /*0500*/  ISETP.GE.U32.AND P0, PT, R22, 0x8, PT ;  /* 0x000000081600780c */ /* 0x000fe20003f06070 */
[----:B------:R-:W-:Y:S01]  /*0510*/  BSSY.RECONVERGENT B2, `(.L_x_283) ;  /* 0x0000013000027945 */ /* 0x000fe20003800200 */
[----:B------:R-:W-:-:S04]  /*0520*/  LOP3.LUT R17, R8, 0x7, RZ, 0xc0, !PT ;  /* 0x0000000708117812 */ /* 0x000fc800078ec0ff */
[----:B------:R-:W-:-:S07]  /*0530*/  ISETP.NE.AND P1, PT, R17, RZ, PT ;  /* 0x000000ff1100720c */ /* 0x000fce0003f25270 */
[----:B------:R-:W-:Y:S06]  /*0540*/  @!P0 BRA `(.L_x_284) ;  /* 0x00000000003c8947 */ /* 0x000fec0003800000 */
[----:B------:R-:W0:Y:S02]  /*0550*/  LDC.64 R2, c[0x0][0x380] ;  /* 0x0000e000ff027b82 */ /* 0x000e240000000a00 */
[----:B0-----:R-:W-:-:S05]  /*0560*/  IMAD.WIDE R2, R7, 0x4, R2 ;  /* 0x0000000407027825 */ /* 0x001fca00078e0202 */
        /* <DEDUP_REMOVED lines=13> */
.L_x_284:
[----:B------:R-:W-:Y:S05]  /*0640*/  BSYNC.RECONVERGENT B2 ;  /* 0x0000000000027941 */ /* 0x000fea0003800200 */
.L_x_283:
        /* <DEDUP_REMOVED lines=11> */
[----:B------:R-:W3:Y:S01]  /*0700*/  LDG.E R12, desc[UR6][R2.64+0xc00] ;  /* 0x000c0006020c7981 */ /* 0x000ee2000c1e1900 */
[----:B------:R-:W-:Y:S01]  /*0710*/  VIADD R7, R7, 0x400 ;  /* 0x0000040007077836 */ /* 0x000fe20000000000 */
[----:B--2--5:R-:W-:-:S04]  /*0720*/  IADD3 R6, PT, PT, R8, R9, R6 ;  /* 0x0000000908067210 */ /* 0x024fc80007ffe006 */
[----:B---3--:R-:W-:-:S07]  /*0730*/  IADD3 R6, PT, PT, R12, R11, R6 ;  /* 0x0000000b0c067210 */ /* 0x008fce0007ffe006 */
.L_x_286:
[----:B------:R-:W-:Y:S05]  /*0740*/  BSYNC.RECONVERGENT B2 ;  /* 0x0000000000027941 */ /* 0x000fea0003800200 */
.L_x_285:
[----:B------:R-:W-:Y:S05]  /*0750*/  @!P1 BRA `(.L_x_279) ;  /* 0x0000000000249947 */ /* 0x000fea0003800000 */
[----:B------:R-:W0:Y:S01]  /*0760*/  LDC.64 R8, c[0x0][0x380] ;  /* 0x0000e000ff087b82 */ /* 0x000e220000000a00 */
[----:B------:R-:W-:-:S07]  /*0770*/  IMAD.MOV R10, RZ, RZ, -R10 ;  /* 0x000000ffff0a7224 */ /* 0x000fce00078e0a0a */
.L_x_287:
[----:B0-----:R-:W-:-:S06]  /*0780*/  IMAD.WIDE R2, R7, 0x4, R8 ;  /* 0x0000000407027825 */ /* 0x001fcc00078e0208 */
[----:B------:R-:W2:Y:S01]  /*0790*/  LDG.E R3, desc[UR6][R2.64] ;  /* 0x0000000602037981 */ /* 0x000ea2000c1e1900 */
[----:B------:R-:W-:Y:S02]  /*07a0*/  VIADD R10, R10, 0x1 ;  /* 0x000000010a0a7836 */ /* 0x000fe40000000000 */
[----:B------:R-:W-:-:S03]  /*07b0*/  VIADD R7, R7, 0x100 ;  /* 0x0000010007077836 */ /* 0x000fc60000000000 */
[----:B------:R-:W-:Y:S01]  /*07c0*/  ISETP.NE.AND P0, PT, R10, RZ, PT ;  /* 0x000000ff0a00720c */ /* 0x000fe20003f05270 */
[----:B--2--5:R-:W-:-:S12]  /*07d0*/  IMAD.IADD R6, R3, 0x1, R6 ;  /* 0x0000000103067824 */ /* 0x024fd800078e0206 */
[----:B------:R-:W-:Y:S05]  /*07e0*/  @P0 BRA `(.L_x_287) ;  /* 0xfffffffc00e40947 */ /* 0x000fea000383ffff */
.L_x_279:
[----:B------:R-:W-:Y:S05]  /*07f0*/  BSYNC.RECONVERGENT B1 ;  /* 0x0000000000017941 */ /* 0x000fea0003800200 */
.L_x_278:
[----:B------:R-:W-:-:S04]  /*0800*/  ISETP.GE.U32.AND P0, PT, R4, 0x100, PT ;  /* 0x000001000400780c */ /* 0x000fc80003f06070 */
[----:B------:R-:W-:-:S13]  /*0810*/  ISETP.GE.U32.AND.EX P0, PT, R0, RZ, PT, P0 ;  /* 0x000000ff0000720c */ /* 0x000fda0003f06100 */
[----:B------:R-:W-:Y:S05]  /*0820*/  @!P0 BRA `(.L_x_288) ;  /* 0x0000000000ac8947 */ /* 0x000fea0003800000 */
[----:B------:R-:W1:Y:S01]  /*0830*/  S2R R8, SR_LANEID ;  /* 0x0000000000087919 */ /* 0x000e620000000000 */
[----:B------:R-:W-:Y:S01]  /*0840*/  ISETP.NE.AND P5, PT, R5, RZ, PT ;  /* 0x000000ff0500720c */ /* 0x000fe20003fa5270 */
[----:B-----5:R-:W0:Y:S01]  /*0850*/  SHFL.DOWN PT, R0, R6, 0x1, 0x1f ;  /* 0x08201f0006007f89 */ /* 0x020e2200000e0000 */
[C---:B-1----:R-:W-:Y:S02]  /*0860*/  ISETP.GT.AND P0, PT, R8.reuse, 0x1e, PT ;  /* 0x0000001e0800780c */ /* 0x042fe40003f04270 */
[----:B------:R-:W-:Y:S02]  /*0870*/  ISETP.NE.AND P1, PT, R8, RZ, PT ;  /* 0x000000ff0800720c */ /* 0x000fe40003f25270 */
[----:B0-----:R-:W-:Y:S02]  /*0880*/  SEL R3, R0, RZ, !P0 ;  /* 0x000000ff00037207 */ /* 0x001fe40004000000 */
        /* <DEDUP_REMOVED lines=21> */
[----:B0-----:R-:W-:-:S05]  /*09e0*/  SEL R3, R3, RZ, !P0 ;  /* 0x000000ff03037207 */ /* 0x001fca0004000000 */
[----:B------:R-:W-:-:S05]  /*09f0*/  IMAD.IADD R7, R2, 0x1, R3 ;  /* 0x0000000102077824 */ /* 0x000fca00078e0203 */
[----:B------:R1:W-:Y:S01]  /*0a00*/  @!P1 STS [R0+0x8], R7 ;  /* 0x0000080700009388 */ /* 0x0003e20000000800 */
[----:B------:R-:W-:Y:S06]  /*0a10*/  BAR.SYNC.DEFER_BLOCKING 0x0 ;  /* 0x0000000000007b1d */ /* 0x000fec0000010000 */
[----:B------:R-:W-:Y:S05]  /*0a20*/  @P5 BRA `(.L_x_289) ;  /* 0x0000001000f85947 */ /* 0x000fea0003800000 */
[----:B------:R-:W0:Y:S01]  /*0a30*/  S2UR UR5, SR_CgaCtaId ;  /* 0x00000000000579c3 */ /* 0x000e220000008800 */
[----:B------:R-:W-:Y:S02]  /*0a40*/  UMOV UR4, 0x400 ;  /* 0x0000040000047882 */ /* 0x000fe40000000000 */
[----:B0-----:R-:W-:-:S09]  /*0a50*/  ULEA UR4, UR5, UR4, 0x18 ;  /* 0x0000000405047291 */ /* 0x001fd2000f8ec0ff */
[----:B-1----:R-:W-:Y:S04]  /*0a60*/  LDS R0, [UR4+0xc] ;  /* 0x00000c04ff007984 */ /* 0x002fe80008000800 */
[----:B------:R-:W0:Y:S04]  /*0a70*/  LDS.128 R8, [UR4+0x10] ;  /* 0x00001004ff087984 */ /* 0x000e280008000c00 */
[----:B------:R-:W1:Y:S01]  /*0a80*/  LDS.64 R2, [UR4+0x20] ;  /* 0x00002004ff027984 */ /* 0x000e620008000a00 */
[----:B0-----:R-:W-:-:S04]  /*0a90*/  IADD3 R0, PT, PT, R8, R0, R7 ;  /* 0x0000000008007210 */ /* 0x001fc80007ffe007 */
[----:B------:R-:W-:-:S04]  /*0aa0*/  IADD3 R0, PT, PT, R10, R0, R9 ;  /* 0x000000000a007210 */ /* 0x000fc80007ffe009 */
[----:B-1----:R-:W-:-:S05]  /*0ab0*/  IADD3 R0, PT, PT, R2, R0, R11 ;  /* 0x0000000002007210 */ /* 0x002fca0007ffe00b */
[----:B------:R-:W-:Y:S01]  /*0ac0*/  IMAD.IADD R7, R0, 0x1, R3 ;  /* 0x0000000100077824 */ /* 0x000fe200078e0203 */
[----:B------:R-:W-:Y:S06]  /*0ad0*/  BRA `(.L_x_289) ;  /* 0x0000001000cc7947 */ /* 0x000fec0003800000 */
.L_x_288:
[C---:B0-----:R-:W-:Y:S01]  /*0ae0*/  LOP3.LUT R2, R5.reuse, 0x3e0, RZ, 0xc0, !PT ;  /* 0x000003e005027812 */ /* 0x041fe200078ec0ff */
[----:B------:R-:W0:Y:S01]  /*0af0*/  S2R R12, SR_LANEID ;  /* 0x00000000000c7919 */ /* 0x000e220000000000 */
[----:B------:R-:W-:Y:S02]  /*0b00*/  ISETP.NE.AND P5, PT, R5, RZ, PT ;  /* 0x000000ff0500720c */ /* 0x000fe40003fa5270 */
[----:B------:R-:W-:Y:S01]  /*0b10*/  LOP3.LUT R7, RZ, R2, RZ, 0x33, !PT ;  /* 0x00000002ff077212 */ /* 0x000fe200078e33ff */
[----:B------:R-:W-:-:S04]  /*0b20*/  VIADD R3, R2, 0x20 ;  /* 0x0000002002037836 */ /* 0x000fc80000000000 */
[----:B------:R-:W-:Y:S01]  /*0b30*/  IMAD.IADD R7, R7, 0x1, R4 ;  /* 0x0000000107077824 */ /* 0x000fe200078e0204 */
[----:B------:R-:W-:-:S04]  /*0b40*/  ISETP.GT.U32.AND P0, PT, R3, R4, PT ;  /* 0x000000040300720c */ /* 0x000fc80003f04070 */
        /* <DEDUP_REMOVED lines=10> */
[----:B------:R-:W-:Y:S01]  /*0bf0*/  @!P1 SHF.R.U32.HI R9, RZ, 0x3, R5 ;  /* 0x00000003ff099819 */ /* 0x000fe20000011605 */
[----:B------:R-:W1:Y:S03]  /*0c00*/  SHFL.DOWN PT, R7, R2, 0x2, R3 ;  /* 0x0840000002077989 */ /* 0x000e6600000e0003 */
[----:B------:R-:W-:Y:S02]  /*0c10*/  @!P1 LOP3.LUT R9, R9, 0x7c, RZ, 0xc0, !PT ;  /* 0x0000007c09099812 */ /* 0x000fe400078ec0ff */
[----:B-1----:R-:W-:Y:S02]  /*0c20*/  SEL R7, R7, RZ, !P0 ;  /* 0x000000ff07077207 */ /* 0x002fe40004000000 */
[----:B------:R-:W-:Y:S02]  /*0c30*/  ISETP.GT.AND P0, PT, R10, R3, PT ;  /* 0x000000030a00720c */ /* 0x000fe40003f04270 */
[----:B------:R-:W-:Y:S01]  /*0c40*/  @!P1 MOV R10, 0x400 ;  /* 0x00000400000a9802 */ /* 0x000fe20000000f00 */
[----:B------:R-:W-:-:S02]  /*0c50*/  IMAD.IADD R8, R2, 0x1, R7 ;  /* 0x0000000102087824 */ /* 0x000fc400078e0207 */
[----:B------:R-:W-:Y:S01]  /*0c60*/  VIADD R2, R12, 0x8 ;  /* 0x000000080c027836 */ /* 0x000fe20000000000 */
[----:B0-----:R-:W-:Y:S02]  /*0c70*/  @!P1 LEA R10, R11, R10, 0x18 ;  /* 0x0000000a0b0a9211 */ /* 0x001fe400078ec0ff */
        /* <DEDUP_REMOVED lines=11> */
[----:B0-----:R-:W-:-:S05]  /*0d30*/  SEL R7, R7, RZ, !P0 ;  /* 0x000000ff07077207 */ /* 0x001fca0004000000 */
[----:B------:R-:W-:-:S05]  /*0d40*/  IMAD.IADD R7, R2, 0x1, R7 ;  /* 0x0000000102077824 */ /* 0x000fca00078e0207 */
[----:B------:R0:W-:Y:S01]  /*0d50*/  @!P1 STS [R10+0x8], R7 ;  /* 0x000008070a009388 */ /* 0x0001e20000000800 */
[----:B------:R-:W-:Y:S06]  /*0d60*/  BAR.SYNC.DEFER_BLOCKING 0x0 ;  /* 0x0000000000007b1d */ /* 0x000fec0000010000 */
[----:B------:R-:W-:Y:S05]  /*0d70*/  @P5 BRA `(.L_x_289) ;  /* 0x0000001000245947 */ /* 0x000fea0003800000 */
[----:B------:R-:W1:Y:S01]  /*0d80*/  S2UR UR5, SR_CgaCtaId ;  /* 0x00000000000579c3 */ /* 0x000e620000008800 */
[----:B------:R-:W-:Y:S01]  /*0d90*/  UMOV UR4, 0x400 ;  /* 0x0000040000047882 */ /* 0x000fe20000000000 */
[C---:B------:R-:W-:Y:S02]  /*0da0*/  ISETP.GT.U32.AND P0, PT, R4.reuse, 0x40, PT ;  /* 0x000000400400780c */ /* 0x040fe40003f04070 */
[C---:B------:R-:W-:Y:S02]  /*0db0*/  ISETP.GT.U32.AND P6, PT, R4.reuse, 0x20, PT ;  /* 0x000000200400780c */ /* 0x040fe40003fc4070 */
[C---:B------:R-:W-:Y:S02]  /*0dc0*/  ISETP.GT.U32.AND P4, PT, R4.reuse, 0x60, PT ;  /* 0x000000600400780c */ /* 0x040fe40003f84070 */
[----:B------:R-:W-:Y:S02]  /*0dd0*/  ISETP.GT.U32.AND P2, PT, R4, 0x80, PT ;  /* 0x000000800400780c */ /* 0x000fe40003f44070 */
[----:B------:R-:W-:-:S02]  /*0de0*/  ISETP.GT.U32.AND.EX P0, PT, R0, RZ, PT, P0 ;  /* 0x000000ff0000720c */ /* 0x000fc40003f04100 */
[----:B------:R-:W-:Y:S02]  /*0df0*/  ISETP.GT.U32.AND.EX P6, PT, R0, RZ, PT, P6 ;  /* 0x000000ff0000720c */ /* 0x000fe40003fc4160 */
[C---:B------:R-:W-:Y:S02]  /*0e00*/  ISETP.GT.U32.AND P3, PT, R4.reuse, 0xa0, PT ;  /* 0x000000a00400780c */ /* 0x040fe40003f64070 */
[----:B------:R-:W-:Y:S02]  /*0e10*/  ISETP.GT.U32.AND P1, PT, R4, 0xc0, PT ;  /* 0x000000c00400780c */ /* 0x000fe40003f24070 */
[C---:B------:R-:W-:Y:S02]  /*0e20*/  ISETP.GT.U32.AND.EX P4, PT, R0.reuse, RZ, PT, P4 ;  /* 0x000000ff0000720c */ /* 0x040fe40003f84140 */
[C---:B------:R-:W-:Y:S02]  /*0e30*/  ISETP.GT.U32.AND.EX P2, PT, R0.reuse, RZ, PT, P2 ;  /* 0x000000ff0000720c */ /* 0x040fe40003f44120 */
[C---:B------:R-:W-:Y:S01]  /*0e40*/  ISETP.GT.U32.AND.EX P3, PT, R0.reuse, RZ, PT, P3 ;  /* 0x000000ff0000720c */ /* 0x040fe20003f64130 */
[----:B-1----:R-:W-:Y:S01]  /*0e50*/  ULEA UR4, UR5, UR4, 0x18 ;  /* 0x0000000405047291 */ /* 0x002fe2000f8ec0ff */
[----:B------:R-:W-:-:S08]  /*0e60*/  ISETP.GT.U32.AND.EX P1, PT, R0, RZ, PT, P1 ;  /* 0x000000ff0000720c */ /* 0x000fd00003f24110 */
[----:B0-----:R-:W0:Y:S04]  /*0e70*/  LDS.128 R8, [UR4+0x10] ;  /* 0x00001004ff087984 */ /* 0x001e280008000c00 */
[----:B------:R-:W1:Y:S04]  /*0e80*/  LDS R5, [UR4+0xc] ;  /* 0x00000c04ff057984 */ /* 0x000e680008000800 */
[----:B------:R-:W2:Y:S01]  /*0e90*/  LDS.64 R2, [UR4+0x20] ;  /* 0x00002004ff027984 */ /* 0x000ea20008000a00 */
[----:B0-----:R-:W-:Y:S02]  /*0ea0*/  SEL R8, R8, RZ, P0 ;  /* 0x000000ff08087207 */ /* 0x001fe40000000000 */
[----:B------:R-:W-:-:S02]  /*0eb0*/  ISETP.GT.U32.AND P0, PT, R4, 0xe0, PT ;  /* 0x000000e00400780c */ /* 0x000fc40003f04070 */
[----:B-1----:R-:W-:Y:S02]  /*0ec0*/  SEL R6, R5, RZ, P6 ;  /* 0x000000ff05067207 */ /* 0x002fe40003000000 */
[----:B------:R-:W-:Y:S02]  /*0ed0*/  SEL R9, R9, RZ, P4 ;  /* 0x000000ff09097207 */ /* 0x000fe40002000000 */
[----:B------:R-:W-:Y:S02]  /*0ee0*/  IADD3 R6, PT, PT, R8, R6, R7 ;  /* 0x0000000608067210 */ /* 0x000fe40007ffe007 */
[----:B------:R-:W-:Y:S02]  /*0ef0*/  SEL R10, R10, RZ, P2 ;  /* 0x000000ff0a0a7207 */ /* 0x000fe40001000000 */
[----:B------:R-:W-:Y:S02]  /*0f00*/  ISETP.GT.U32.AND.EX P0, PT, R0, RZ, PT, P0 ;  /* 0x000000ff0000720c */ /* 0x000fe40003f04100 */
[----:B------:R-:W-:-:S02]  /*0f10*/  SEL R11, R11, RZ, P3 ;  /* 0x000000ff0b0b7207 */ /* 0x000fc40001800000 */
[----:B------:R-:W-:Y:S02]  /*0f20*/  IADD3 R6, PT, PT, R10, R6, R9 ;  /* 0x000000060a067210 */ /* 0x000fe40007ffe009 */
[----:B--2---:R-:W-:Y:S02]  /*0f30*/  SEL R2, R2, RZ, P1 ;  /* 0x000000ff02027207 */ /* 0x004fe40000800000 */
[----:B------:R-:W-:Y:S02]  /*0f40*/  SEL R3, R3, RZ, P0 ;  /* 0x000000ff03037207 */ /* 0x000fe40000000000 */
[----:B------:R-:W-:-:S05]  /*0f50*/  IADD3 R2, PT, PT, R2, R6, R11 ;  /* 0x0000000602027210 */ /* 0x000fca0007ffe00b */
[----:B------:R-:W-:Y:S01]  /*0f60*/  IMAD.IADD R7, R2, 0x1, R3 ;  /* 0x0000000102077824 */ /* 0x000fe200078e0203 */
[----:B------:R-:W-:Y:S06]  /*0f70*/  BRA `(.L_x_289) ;  /* 0x0000000c00a47947 */ /* 0x000fec0003800000 */
.L_x_275:
[----:B------:R-:W0:Y:S01]  /*0f80*/  S2R R8, SR_TID.X ;  /* 0x0000000000087919 */ /* 0x000e220000002100 */
[----:B------:R-:W0:Y:S02]  /*0f90*/  LDC.64 R2, c[0x0][0x380] ;  /* 0x0000e000ff027b82 */ /* 0x000e240000000a00 */
[----:B0-----:R-:W-:-:S05]  /*0fa0*/  IMAD.WIDE.U32 R2, R8, 0x4, R2 ;  /* 0x0000000408027825 */ /* 0x001fca00078e0002 */
        /* <DEDUP_REMOVED lines=16> */
[----:B--2---:R-:W-:-:S04]  /*10b0*/  IADD3 R5, PT, PT, R7, R6, R5 ;  /* 0x0000000607057210 */ /* 0x004fc80007ffe005 */
[----:B---3--:R-:W-:Y:S01]  /*10c0*/  IADD3 R5, PT, PT, R12, R9, R5 ;  /* 0x000000090c057210 */ /* 0x008fe20007ffe005 */
[----:B------:R-:W-:Y:S01]  /*10d0*/  IMAD.MOV.U32 R9, RZ, RZ, 0x1000 ;  /* 0x00001000ff097424 */ /* 0x000fe200078e00ff */
[----:B------:R-:W-:-:S04]  /*10e0*/  IADD3 R12, P1, PT, R4, -0x1000, RZ ;  /* 0xfffff000040c7810 */ /* 0x000fc80007f3e0ff */
[----:B------:R-:W-:Y:S02]  /*10f0*/  ISETP.GE.U32.AND P0, PT, R12, 0x1000, PT ;  /* 0x000010000c00780c */ /* 0x000fe40003f06070 */
[----:B----4-:R-:W-:Y:S01]  /*1100*/  IADD3 R5, PT, PT, R14, R11, R5 ;  /* 0x0000000b0e057210 */ /* 0x010fe20007ffe005 */
[----:B------:R-:W-:Y:S01]  /*1110*/  IMAD.MOV.U32 R11, RZ, RZ, RZ ;  /* 0x000000ffff0b7224 */ /* 0x000fe200078e00ff */
[----:B------:R-:W-:-:S04]  /*1120*/  IADD3.X R14, PT, PT, R0, -0x1, RZ, P1, !PT ;  /* 0xffffffff000e7810 */ /* 0x000fc80000ffe4ff */
[----:B------:R-:W-:Y:S02]  /*1130*/  ISETP.GE.U32.AND.EX P0, PT, R14, RZ, PT, P0 ;  /* 0x000000ff0e00720c */ /* 0x000fe40003f06100 */
[----:B-----5:R-:W-:-:S04]  /*1140*/  IADD3 R5, PT, PT, R16, R13, R5 ;  /* 0x0000000d10057210 */ /* 0x020fc80007ffe005 */
[----:B------:R-:W-:-:S04]  /*1150*/  IADD3 R5, PT, PT, R18, R15, R5 ;  /* 0x0000000f12057210 */ /* 0x000fc80007ffe005 */
[----:B------:R-:W-:-:S04]  /*1160*/  IADD3 R5, PT, PT, R20, R17, R5 ;  /* 0x0000001114057210 */ /* 0x000fc80007ffe005 */
[----:B------:R-:W-:-:S05]  /*1170*/  IADD3 R5, PT, PT, R22, R19, R5 ;  /* 0x0000001316057210 */ /* 0x000fca0007ffe005 */
[----:B------:R-:W-:Y:S01]  /*1180*/  IMAD.IADD R10, R10, 0x1, R5 ;  /* 0x000000010a0a7824 */ /* 0x000fe200078e0205 */
[----:B------:R-:W-:Y:S06]  /*1190*/  @!P0 BRA `(.L_x_290) ;  /* 0x0000000000a08947 */ /* 0x000fec0003800000 */
[----:B------:R-:W0:Y:S01]  /*11a0*/  LDC.64 R4, c[0x0][0x390] ;  /* 0x0000e400ff047b82 */ /* 0x000e220000000a00 */
[----:B------:R-:W-:Y:S02]  /*11b0*/  IMAD.MOV.U32 R9, RZ, RZ, 0x1000 ;  /* 0x00001000ff097424 */ /* 0x000fe400078e00ff */
[----:B------:R-:W-:-:S07]  /*11c0*/  IMAD.MOV.U32 R11, RZ, RZ, RZ ;  /* 0x000000ffff0b7224 */ /* 0x000fce00078e00ff */
.L_x_292:
[----:B------:R-:W-:-:S04]  /*11d0*/  LEA R6, P0, R9, R2, 0x2 ;  /* 0x0000000209067211 */ /* 0x000fc800078010ff */
[----:B------:R-:W-:-:S05]  /*11e0*/  LEA.HI.X R7, R9, R3, R11, 0x2, P0 ;  /* 0x0000000309077211 */ /* 0x000fca00000f140b */
        /* <DEDUP_REMOVED lines=16> */
[----:B--2---:R-:W-:-:S02]  /*12f0*/  IADD3 R25, PT, PT, R26, R25, R10 ;  /* 0x000000191a197210 */ /* 0x004fc40007ffe00a */
[----:B0-----:R-:W-:-:S04]  /*1300*/  IADD3 R10, P1, PT, -R9, R4, RZ ;  /* 0x00000004090a7210 */ /* 0x001fc80007f3e1ff */
[----:B------:R-:W-:Y:S02]  /*1310*/  ISETP.GE.U32.AND P0, PT, R10, 0x1000, PT ;  /* 0x000010000a00780c */ /* 0x000fe40003f06070 */
[----:B---3--:R-:W-:-:S04]  /*1320*/  IADD3 R25, PT, PT, R28, R27, R25 ;  /* 0x0000001b1c197210 */ /* 0x008fc80007ffe019 */
[----:B----4-:R-:W-:-:S04]  /*1330*/  IADD3 R23, PT, PT, R23, R24, R25 ;  /* 0x0000001817177210 */ /* 0x010fc80007ffe019 */
[----:B-----5:R-:W-:Y:S01]  /*1340*/  IADD3 R21, PT, PT, R21, R0, R23 ;  /* 0x0000000015157210 */ /* 0x020fe20007ffe017 */
[----:B------:R-:W-:-:S04]  /*1350*/  IMAD.MOV.U32 R0, RZ, RZ, R5 ;  /* 0x000000ffff007224 */ /* 0x000fc800078e0005 */
[----:B------:R-:W-:Y:S01]  /*1360*/  IMAD.X R10, R0, 0x1, ~R11, P1 ;  /* 0x00000001000a7824 */ /* 0x000fe200008e0e0b */
[----:B------:R-:W-:-:S04]  /*1370*/  IADD3 R13, PT, PT, R16, R13, R21 ;  /* 0x0000000d100d7210 */ /* 0x000fc80007ffe015 */
[----:B------:R-:W-:Y:S02]  /*1380*/  ISETP.GE.U32.AND.EX P0, PT, R10, RZ, PT, P0 ;  /* 0x000000ff0a00720c */ /* 0x000fe40003f06100 */
[----:B------:R-:W-:-:S04]  /*1390*/  IADD3 R13, PT, PT, R18, R15, R13 ;  /* 0x0000000f120d7210 */ /* 0x000fc80007ffe00d */
[----:B------:R-:W-:-:S04]  /*13a0*/  IADD3 R13, PT, PT, R20, R17, R13 ;  /* 0x00000011140d7210 */ /* 0x000fc80007ffe00d */
[----:B------:R-:W-:-:S03]  /*13b0*/  IADD3 R10, PT, PT, R22, R19, R13 ;  /* 0x00000013160a7210 */ /* 0x000fc60007ffe00d */
[----:B------:R-:W-:Y:S05]  /*13c0*/  @!P0 BRA `(.L_x_291) ;  /* 0x0000000400e88947 */ /* 0x000fea0003800000 */
[----:B------:R-:W-:-:S05]  /*13d0*/  IADD3 R9, P0, PT, R9, 0x1000, RZ ;  /* 0x0000100009097810 */ /* 0x000fca0007f1e0ff */
[----:B------:R-:W-:Y:S01]  /*13e0*/  IMAD.X R11, RZ, RZ, R11, P0 ;  /* 0x000000ffff0b7224 */ /* 0x000fe200000e060b */
[----:B------:R-:W-:-:S04]  /*13f0*/  ISETP.GT.U32.AND P0, PT, R9, R12, PT ;  /* 0x0000000c0900720c */ /* 0x000fc80003f04070 */
[----:B------:R-:W-:-:S13]  /*1400*/  ISETP.GT.U32.AND.EX P0, PT, R11, R14, PT, P0 ;  /* 0x0000000e0b00720c */ /* 0x000fda0003f04100 */
[----:B------:R-:W-:Y:S05]  /*1410*/  @!P0 BRA `(.L_x_292) ;  /* 0xfffffffc006c8947 */ /* 0x000fea000383ffff */
.L_x_290:
[----:B------:R-:W-:Y:S01]  /*1420*/  IMAD.IADD R3, R4, 0x1, -R9 ;  /* 0x0000000104037824 */ /* 0x000fe200078e0a09 */
[----:B------:R-:W-:Y:S01]  /*1430*/  ISETP.GE.U32.AND P1, PT, R9, R4, PT ;  /* 0x000000040900720c */ /* 0x000fe20003f26070 */
[----:B------:R-:W-:Y:S03]  /*1440*/  BSSY.RECONVERGENT B1, `(.L_x_291) ;  /* 0x0000072000017945 */ /* 0x000fe60003800200 */
[----:B------:R-:W-:-:S04]  /*1450*/  ISETP.GE.AND P0, PT, R8, R3, PT ;  /* 0x000000030800720c */ /* 0x000fc80003f06270 */
[----:B------:R-:W-:-:S13]  /*1460*/  ISETP.GE.U32.OR.EX P0, PT, R11, R0, P0, P1 ;  /* 0x000000000b00720c */ /* 0x000fda0000706510 */
[----:B------:R-:W-:Y:S05]  /*1470*/  @P0 BRA `(.L_x_293) ;  /* 0x0000000400b80947 */ /* 0x000fea0003800000 */
[----:B------:R-:W-:Y:S01]  /*1480*/  LOP3.LUT R0, RZ, R8, RZ, 0x33, !PT ;  /* 0x00000008ff007212 */ /* 0x000fe200078e33ff */
[----:B------:R-:W-:Y:S03]  /*1490*/  BSSY.RECONVERGENT B2, `(.L_x_294) ;  /* 0x0000031000027945 */ /* 0x000fe60003800200 */
[----:B------:R-:W-:-:S04]  /*14a0*/  IADD3 R0, PT, PT, -R9, R4, R0 ;  /* 0x0000000409007210 */ /* 0x000fc80007ffe100 */
[C---:B------:R-:W-:Y:S02]  /*14b0*/  ISETP.GE.U32.AND P0, PT, R0.reuse, 0xf00, PT ;  /* 0x00000f000000780c */ /* 0x040fe40003f06070 */
[----:B------:R-:W-:Y:S01]  /*14c0*/  LEA.HI R4, R0, 0x1, RZ, 0x18 ;  /* 0x0000000100047811 */ /* 0x000fe200078fc0ff */
[----:B------:R-:W-:-:S03]  /*14d0*/  IMAD.MOV.U32 R0, RZ, RZ, R8 ;  /* 0x000000ffff007224 */ /* 0x000fc600078e0008 */
[----:B------:R-:W-:-:S04]  /*14e0*/  LOP3.LUT R24, R4, 0xf, RZ, 0xc0, !PT ;  /* 0x0000000f04187812 */ /* 0x000fc800078ec0ff */
[----:B------:R-:W-:-:S03]  /*14f0*/  ISETP.NE.AND P1, PT, R24, RZ, PT ;  /* 0x000000ff1800720c */ /* 0x000fc60003f25270 */
[----:B------:R-:W-:Y:S10]  /*1500*/  @!P0 BRA `(.L_x_295) ;  /* 0x0000000000a48947 */ /* 0x000ff40003800000 */
[----:B------:R-:W0:Y:S01]  /*1510*/  LDCU.64 UR4, c[0x0][0x380] ;  /* 0x00007000ff0477ac */ /* 0x000e220008000a00 */
[----:B------:R-:W-:Y:S02]  /*1520*/  IADD3 R3, P0, PT, R8, R9, RZ ;  /* 0x0000000908037210 */ /* 0x000fe40007f1e0ff */
[----:B------:R-:W-:-:S03]  /*1530*/  LOP3.LUT R6, R4, 0x1fffff0, RZ, 0xc0, !PT ;  /* 0x01fffff004067812 */ /* 0x000fc600078ec0ff */
[----:B------:R-:W-:Y:S02]  /*1540*/  IMAD.X R0, RZ, RZ, R11, P0 ;  /* 0x000000ffff007224 */ /* 0x000fe400000e060b */
[----:B------:R-:W-:Y:S01]  /*1550*/  IMAD.MOV R6, RZ, RZ, -R6 ;  /* 0x000000ffff067224 */ /* 0x000fe200078e0a06 */
[----:B0-----:R-:W-:-:S04]  /*1560*/  LEA R15, P2, R3, UR4, 0x2 ;  /* 0x00000004030f7c11 */ /* 0x001fc8000f8410ff */
[----:B------:R-:W-:Y:S02]  /*1570*/  IADD3 R15, P0, PT, R15, 0x2000, RZ ;  /* 0x000020000f0f7810 */ /* 0x000fe40007f1e0ff */
[----:B------:R-:W-:Y:S01]  /*1580*/  LEA.HI.X R3, R3, UR5, R0, 0x2, P2 ;  /* 0x0000000503037c11 */ /* 0x000fe200090f1400 */
[----:B------:R-:W-:-:S04]  /*1590*/  IMAD.MOV.U32 R0, RZ, RZ, R8 ;  /* 0x000000ffff007224 */ /* 0x000fc800078e0008 */
[----:B------:R-:W-:-:S07]  /*15a0*/  IMAD.X R3, RZ, RZ, R3, P0 ;  /* 0x000000ffff037224 */ /* 0x000fce00000e0603 */
.L_x_296:
        /* <DEDUP_REMOVED lines=31> */
.L_x_295:
[----:B------:R-:W-:Y:S05]  /*17a0*/  BSYNC.RECONVERGENT B2 ;  /* 0x0000000000027941 */ /* 0x000fea0003800200 */
.L_x_294:
[----:B------:R-:W-:Y:S05]  /*17b0*/  @!P1 BRA `(.L_x_293) ;  /* 0x0000000000e89947 */ /* 0x000fea0003800000 */
[----:B------:R-:W-:Y:S01]  /*17c0*/  ISETP.GE.U32.AND P0, PT, R24, 0x8, PT ;  /* 0x000000081800780c */ /* 0x000fe20003f06070 */
[----:B------:R-:W-:Y:S01]  /*17d0*/  BSSY.RECONVERGENT B2, `(.L_x_297) ;  /* 0x0000016000027945 */ /* 0x000fe20003800200 */
[----:B------:R-:W-:-:S04]  /*17e0*/  LOP3.LUT R17, R4, 0x7, RZ, 0xc0, !PT ;  /* 0x0000000704117812 */ /* 0x000fc800078ec0ff */
[----:B------:R-:W-:-:S07]  /*17f0*/  ISETP.NE.AND P1, PT, R17, RZ, PT ;  /* 0x000000ff1100720c */ /* 0x000fce0003f25270 */
[----:B------:R-:W-:Y:S06]  /*1800*/  @!P0 BRA `(.L_x_298) ;  /* 0x0000000000488947 */ /* 0x000fec0003800000 */
[----:B------:R-:W0:Y:S01]  /*1810*/  LDCU.64 UR4, c[0x0][0x380] ;  /* 0x00007000ff0477ac */ /* 0x000e220008000a00 */
[----:B------:R-:W-:-:S05]  /*1820*/  IADD3 R3, P0, PT, R0, R9, RZ ;  /* 0x0000000900037210 */ /* 0x000fca0007f1e0ff */
[----:B------:R-:W-:Y:S01]  /*1830*/  IMAD.X R6, RZ, RZ, R11, P0 ;  /* 0x000000ffff067224 */ /* 0x000fe200000e060b */
        /* <DEDUP_REMOVED lines=15> */
.L_x_298:
[----:B------:R-:W-:Y:S05]  /*1930*/  BSYNC.RECONVERGENT B2 ;  /* 0x0000000000027941 */ /* 0x000fea0003800200 */
.L_x_297:
        /* <DEDUP_REMOVED lines=18> */
.L_x_300:
[----:B------:R-:W-:Y:S05]  /*1a60*/  BSYNC.RECONVERGENT B2 ;  /* 0x0000000000027941 */ /* 0x000fea0003800200 */
.L_x_299:
[----:B------:R-:W-:Y:S05]  /*1a70*/  @!P1 BRA `(.L_x_293) ;  /* 0x0000000000389947 */ /* 0x000fea0003800000 */
[----:B------:R-:W0:Y:S01]  /*1a80*/  LDCU.64 UR4, c[0x0][0x380] ;  /* 0x00007000ff0477ac */ /* 0x000e220008000a00 */
[----:B------:R-:W-:Y:S01]  /*1a90*/  IADD3 R5, P0, PT, R0, R9, RZ ;  /* 0x0000000900057210 */ /* 0x000fe20007f1e0ff */
[----:B------:R-:W-:-:S04]  /*1aa0*/  IMAD.MOV R0, RZ, RZ, -R6 ;  /* 0x000000ffff007224 */ /* 0x000fc800078e0a06 */
[----:B------:R-:W-:Y:S01]  /*1ab0*/  IMAD.X R4, RZ, RZ, R11, P0 ;  /* 0x000000ffff047224 */ /* 0x000fe200000e060b */
[----:B0-----:R-:W-:-:S04]  /*1ac0*/  LEA R2, P1, R5, UR4, 0x2 ;  /* 0x0000000405027c11 */ /* 0x001fc8000f8210ff */
[----:B------:R-:W-:-:S09]  /*1ad0*/  LEA.HI.X R5, R5, UR5, R4, 0x2, P1 ;  /* 0x0000000505057c11 */ /* 0x000fd200088f1404 */
.L_x_301:
[----:B------:R-:W-:-:S06]  /*1ae0*/  IMAD.MOV.U32 R3, RZ, RZ, R5 ;  /* 0x000000ffff037224 */ /* 0x000fcc00078e0005 */
[----:B------:R0:W2:Y:S01]  /*1af0*/  LDG.E R3, desc[UR6][R2.64] ;  /* 0x0000000602037981 */ /* 0x0000a2000c1e1900 */
[----:B------:R-:W-:-:S05]  /*1b00*/  VIADD R0, R0, 0x1 ;  /* 0x0000000100007836 */ /* 0x000fca0000000000 */
[----:B------:R-:W-:Y:S02]  /*1b10*/  ISETP.NE.AND P0, PT, R0, RZ, PT ;  /* 0x000000ff0000720c */ /* 0x000fe40003f05270 */
[----:B0-----:R-:W-:-:S05]  /*1b20*/  IADD3 R2, P1, PT, R2, 0x400, RZ ;  /* 0x0000040002027810 */ /* 0x001fca0007f3e0ff */
[----:B------:R-:W-:Y:S02]  /*1b30*/  IMAD.X R5, RZ, RZ, R5, P1 ;  /* 0x000000ffff057224 */ /* 0x000fe400008e0605 */
[----:B--2---:R-:W-:-:S04]  /*1b40*/  IMAD.IADD R10, R3, 0x1, R10 ;  /* 0x00000001030a7824 */ /* 0x004fc800078e020a */
[----:B------:R-:W-:Y:S05]  /*1b50*/  @P0 BRA `(.L_x_301) ;  /* 0xfffffffc00e00947 */ /* 0x000fea000383ffff */
.L_x_293:
[----:B------:R-:W-:Y:S05]  /*1b60*/  BSYNC.RECONVERGENT B1 ;  /* 0x0000000000017941 */ /* 0x000fea0003800200 */
.L_x_291:
[----:B------:R-:W0:Y:S01]  /*1b70*/  S2R R6, SR_LANEID ;  /* 0x0000000000067919 */ /* 0x000e220000000000 */
[----:B------:R-:W-:Y:S01]  /*1b80*/  ISETP.NE.AND P5, PT, R8, RZ, PT ;  /* 0x000000ff0800720c */ /* 0x000fe20003fa5270 */
        /* <DEDUP_REMOVED lines=39> */
[----:B------:R-:W-:-:S07]  /*1e00*/  IMAD.IADD R7, R0, 0x1, R3 ;  /* 0x0000000100077824 */ /* 0x000fce00078e0203 */
.L_x_289:
[----:B------:R-:W-:Y:S05]  /*1e10*/  BSYNC.RECONVERGENT B0 ;  /* 0x0000000000007941 */ /* 0x000fea0003800200 */
.L_x_274:
[----:B------:R-:W-:Y:S05]  /*1e20*/  @P5 EXIT ;  /* 0x000000000000594d */ /* 0x000fea0003800000 */
[----:B------:R-:W3:Y:S01]  /*1e30*/  LDC.64 R2, c[0x0][0x388] ;  /* 0x0000e200ff027b82 */ /* 0x000ee20000000a00 */
[----:B------:R-:W0:Y:S02]  /*1e40*/  LDCU UR4, c[0x0][0x39c] ;  /* 0x00007380ff0477ac */ /* 0x000e240008000800 */
[----:B012---:R-:W-:-:S05]  /*1e50*/  VIADD R7, R7, UR4 ;  /* 0x0000000407077c36 */ /* 0x007fca0008000000 */
[----:B---3--:R-:W-:Y:S01]  /*1e60*/  STG.E desc[UR6][R2.64], R7 ;  /* 0x0000000702007986 */ /* 0x008fe2000c101906 */
[----:B------:R-:W-:Y:S05]  /*1e70*/  EXIT ;  /* 0x000000000000794d */ /* 0x000fea0003800000 */
.L_x_302:
        /* <DEDUP_REMOVED lines=16> */
.L_x_632:


//--------------------- .text._ZN3cub18CUB_300001_SM_10006detail6reduce28DeviceReduceSingleTileKernelINS2_10policy_hubIijN4cuda3std3__44plusIiEEE10Policy1000EPiSC_iS9_iiNS7_10__identityEEEvT0_T1_T2_T3_T4_T6_ --------------------------
	.section	.text._ZN3cub18CUB_300001_SM_10006detail6reduce28DeviceReduceSingleTileKernelINS2_10policy_hubIijN4cuda3std3__44plusIiEEE10Policy1000EPiSC_iS9_iiNS7_10__identityEEEvT0_T1_T2_T3_T4_T6_,"ax",@progbits
	.align	128
        .global         _ZN3cub18CUB_300001_SM_10006detail6reduce28DeviceReduceSingleTileKernelINS2_10policy_hubIijN4cuda3std3__44plusIiEEE10Policy1000EPiSC_iS9_iiNS7_10__identityEEEvT0_T1_T2_T3_T4_T6_
        .type           _ZN3cub18CUB_300001_SM_10006detail6reduce28DeviceReduceSingleTileKernelINS2_10policy_hubIijN4cuda3std3__44plusIiEEE10Policy1000EPiSC_iS9_iiNS7_10__identityEEEvT0_T1_T2_T3_T4_T6_,@function
        .size           _ZN3cub18CUB_300001_SM_10006detail6reduce28DeviceReduceSingleTileKernelINS2_10policy_hubIijN4cuda3std3__44plusIiEEE10Policy1000EPiSC_iS9_iiNS7_10__identityEEEvT0_T1_T2_T3_T4_T6_,(.L_x_633 - _ZN3cub18CUB_300001_SM_10006detail6reduce28DeviceReduceSingleTileKernelINS2_10policy_hubIijN4cuda3std3__44plusIiEEE10Policy1000EPiSC_iS9_iiNS7_10__identityEEEvT0_T1_T2_T3_T4_T6_)
        .other          _ZN3cub18CUB_300001_SM_10006detail6reduce28DeviceReduceSingleTileKernelINS2_10policy_hubIijN4cuda3std3__44plusIiEEE10Policy1000EPiSC_iS9_iiNS7_10__identityEEEvT0_T1_T2_T3_T4_T6_,@"STO_CUDA_ENTRY STV_DEFAULT"
_ZN3cub18CUB_300001_SM_10006detail6reduce28DeviceReduceSingleTileKernelINS2_10policy_hubIijN4cuda3std3__44plusIiEEE10Policy1000EPiSC_iS9_iiNS7_10__identityEEEvT0_T1_T2_T3_T4_T6_:
.text._ZN3cub18CUB_300001_SM_10006detail6reduce28DeviceReduceSingleTileKernelINS2_10policy_hubIijN4cuda3std3__44plusIiEEE10Policy1000EPiSC_iS9_iiNS7_10__identityEEEvT0_T1_T2_T3_T4_T6_:
        /* <DEDUP_REMOVED lines=13> */
.L_x_303:
        /* <DEDUP_REMOVED lines=16> */
.L_x_308:
[----:B------:R-:W-:Y:S05]  /*01d0*/  BSYNC.RECONVERGENT B1 ;  /* 0x0000000000017941 */ /* 0x000fea0003800200 */
.L_x_307:
        /* <DEDUP_REMOVED lines=16> */
.L_x_313:
        /* <DEDUP_REMOVED lines=9> */
.L_x_312:
[----:B------:R-:W-:Y:S05]  /*0370*/  BSYNC.RECONVERGENT B2 ;  /* 0x0000000000027941 */ /* 0x000fea0003800200 */
.L_x_311:
        /* <DEDUP_REMOVED lines=8> */
.L_x_316:
        /* <DEDUP_REMOVED lines=35> */
.L_x_315:
[----:B------:R-:W-:Y:S05]  /*0630*/  BSYNC.RECONVERGENT B2 ;  /* 0x0000000000027941 */ /* 0x000fea0003800200 */
.L_x_314:
        /* <DEDUP_REMOVED lines=22> */
.L_x_318:
[----:B------:R-:W-:Y:S05]  /*07a0*/  BSYNC.RECONVERGENT B2 ;  /* 0x0000000000027941 */ /* 0x000fea0003800200 */
.L_x_317:
        /* <DEDUP_REMOVED lines=10> */
.L_x_310:
[----:B------:R-:W-:Y:S05]  /*0850*/  BSYNC.RECONVERGENT B1 ;  /* 0x0000000000017941 */ /* 0x000fea0003800200 */
.L_x_309:
        /* <DEDUP_REMOVED lines=45> */
.L_x_319:
        /* <DEDUP_REMOVED lines=67> */
.L_x_306:
        /* <DEDUP_REMOVED lines=22> */
.L_x_323:
        /* <DEDUP_REMOVED lines=20> */
.L_x_321:
        /* <DEDUP_REMOVED lines=20> */
.L_x_327:
        /* <DEDUP_REMOVED lines=8> */
.L_x_326:
[----:B------:R-:W-:Y:S05]  /*13c0*/  BSYNC.RECONVERGENT B2 ;  /* 0x0000000000027941 */ /* 0x000fea0003800200 */
.L_x_325:
        /* <DEDUP_REMOVED lines=16> */
.L_x_330:
        /* <DEDUP_REMOVED lines=39> */
.L_x_329:
[----:B------:R-:W-:Y:S05]  /*1740*/  BSYNC.RECONVERGENT B2 ;  /* 0x0000000000027941 */ /* 0x000fea0003800200 */
.L_x_328:
        /* <DEDUP_REMOVED lines=27> */
.L_x_332:
[----:B------:R-:W-:Y:S05]  /*1900*/  BSYNC.RECONVERGENT B2 ;  /* 0x0000000000027941 */ /* 0x000fea0003800200 */
.L_x_331:
        /* <DEDUP_REMOVED lines=10> */
.L_x_324:
[----:B------:R-:W-:Y:S05]  /*19b0*/  BSYNC.RECONVERGENT B1 ;  /* 0x0000000000017941 */ /* 0x000fea0003800200 */
.L_x_322:
        /* <DEDUP_REMOVED lines=43> */
.L_x_305:
        /* <DEDUP_REMOVED lines=12> */
.L_x_335:
[----:B------:R-:W-:Y:S05]  /*1d30*/  BSYNC.RECONVERGENT B1 ;  /* 0x0000000000017941 */ /* 0x000fea0003800200 */
.L_x_334:
        /* <DEDUP_REMOVED lines=16> */
.L_x_340:
        /* <DEDUP_REMOVED lines=9> */
.L_x_339:
[----:B------:R-:W-:Y:S05]  /*1ed0*/  BSYNC.RECONVERGENT B2 ;  /* 0x0000000000027941 */ /* 0x000fea0003800200 */
.L_x_338:
        /* <DEDUP_REMOVED lines=8> */
.L_x_343:
        /* <DEDUP_REMOVED lines=35> */
.L_x_342:
[----:B------:R-:W-:Y:S05]  /*2190*/  BSYNC.RECONVERGENT B2 ;  /* 0x0000000000027941 */ /* 0x000fea0003800200 */
.L_x_341:
        /* <DEDUP_REMOVED lines=22> */
.L_x_345:
[----:B------:R-:W-:Y:S05]  /*2300*/  BSYNC.RECONVERGENT B2 ;  /* 0x0000000000027941 */ /* 0x000fea0003800200 */
.L_x_344:
        /* <DEDUP_REMOVED lines=10> */
.L_x_337:
[----:B------:R-:W-:Y:S05]  /*23b0*/  BSYNC.RECONVERGENT B1 ;  /* 0x0000000000017941 */ /* 0x000fea0003800200 */
.L_x_336:
        /* <DEDUP_REMOVED lines=45> */
.L_x_346:
        /* <DEDUP_REMOVED lines=67> */
.L_x_333:
        /* <DEDUP_REMOVED lines=33> */
.L_x_349:
        /* <DEDUP_REMOVED lines=32> */
.L_x_347:
        /* <DEDUP_REMOVED lines=20> */
.L_x_353:
        /* <DEDUP_REMOVED lines=8> */
.L_x_352:
[----:B------:R-:W-:Y:S05]  /*3090*/  BSYNC.RECONVERGENT B2 ;  /* 0x0000000000027941 */ /* 0x000fea0003800200 */
.L_x_351:
        /* <DEDUP_REMOVED lines=16> */
.L_x_356:
        /* <DEDUP_REMOVED lines=39> */
.L_x_355:
[----:B------:R-:W-:Y:S05]  /*3410*/  BSYNC.RECONVERGENT B2 ;  /* 0x0000000000027941 */ /* 0x000fea0003800200 */
.L_x_354:
        /* <DEDUP_REMOVED lines=27> */
.L_x_358:
[----:B------:R-:W-:Y:S05]  /*35d0*/  BSYNC.RECONVERGENT B2 ;  /* 0x0000000000027941 */ /* 0x000fea0003800200 */
.L_x_357:
        /* <DEDUP_REMOVED lines=10> */
.L_x_350:
[----:B------:R-:W-:Y:S05]  /*3680*/  BSYNC.RECONVERGENT B1 ;  /* 0x0000000000017941 */ /* 0x000fea0003800200 */
.L_x_348:
        /* <DEDUP_REMOVED lines=42> */
.L_x_320:
[----:B------:R-:W-:Y:S05]  /*3930*/  BSYNC.RECONVERGENT B0 ;  /* 0x0000000000007941 */ /* 0x000fea0003800200 */
.L_x_304:
[----:B------:R-:W-:Y:S05]  /*3940*/  @P0 EXIT ;  /* 0x000000000000094d */ /* 0x000fea0003800000 */
[----:B-1----:R-:W1:Y:S01]  /*3950*/  LDC.64 R4, c[0x0][0x388] ;  /* 0x0000e200ff047b82 */ /* 0x002e620000000a00 */
[----:B------:R-:W0:Y:S02]  /*3960*/  LDCU UR4, c[0x0][0x398] ;  /* 0x00007300ff0477ac */ /* 0x000e240008000800 */
[----:B0-234-:R-:W-:-:S05]  /*3970*/  VIADD R3, R3, UR4 ;  /* 0x0000000403037c36 */ /* 0x01dfca0008000000 */
[----:B-1----:R-:W-:Y:S01]  /*3980*/  STG.E desc[UR6][R4.64], R3 ;  /* 0x0000000304007986 */ /* 0x002fe2000c101906 */
[----:B------:R-:W-:Y:S05]  /*3990*/  EXIT ;  /* 0x000000000000794d */ /* 0x000fea0003800000 */
.L_x_359:
        /* <DEDUP_REMOVED lines=14> */
.L_x_633:


//--------------------- .text._ZN3cub18CUB_300001_SM_10006detail6reduce18DeviceReduceKernelINS2_10policy_hubIijN4cuda3std3__44plusIiEEE10Policy1000EN6thrust24THRUST_300001_SM_1000_NS6detail15normal_iteratorINSD_10device_ptrIiEEEEjS9_iNS7_10__identityEEEvT0_PT3_T1_NS0_13GridEvenShareISN_EET2_T4_ --------------------------
	.section	.text._ZN3cub18CUB_300001_SM_10006detail6reduce18DeviceReduceKernelINS2_10policy_hubIijN4cuda3std3__44plusIiEEE10Policy1000EN6thrust24THRUST_300001_SM_1000_NS6detail15normal_iteratorINSD_10device_ptrIiEEEEjS9_iNS7_10__identityEEEvT0_PT3_T1_NS0_13GridEvenShareISN_EET2_T4_,"ax",@progbits
	.align	128
        .global         _ZN3cub18CUB_300001_SM_10006detail6reduce18DeviceReduceKernelINS2_10policy_hubIijN4cuda3std3__44plusIiEEE10Policy1000EN6thrust24THRUST_300001_SM_1000_NS6detail15normal_iteratorINSD_10device_ptrIiEEEEjS9_iNS7_10__identityEEEvT0_PT3_T1_NS0_13GridEvenShareISN_EET2_T4_
        .type           _ZN3cub18CUB_300001_SM_10006detail6reduce18DeviceReduceKernelINS2_10policy_hubIijN4cuda3std3__44plusIiEEE10Policy1000EN6thrust24THRUST_300001_SM_1000_NS6detail15normal_iteratorINSD_10device_ptrIiEEEEjS9_iNS7_10__identityEEEvT0_PT3_T1_NS0_13GridEvenShareISN_EET2_T4_,@function
        .size           _ZN3cub18CUB_300001_SM_10006detail6reduce18DeviceReduceKernelINS2_10policy_hubIijN4cuda3std3__44plusIiEEE10Policy1000EN6thrust24THRUST_300001_SM_1000_NS6detail15normal_iteratorINSD_10device_ptrIiEEEEjS9_iNS7_10__identityEEEvT0_PT3_T1_NS0_13GridEvenShareISN_EET2_T4_,(.L_x_634 - _ZN3cub18CUB_300001_SM_10006detail6reduce18DeviceReduceKernelINS2_10policy_hubIijN4cuda3std3__44plusIiEEE10Policy1000EN6thrust24THRUST_300001_SM_1000_NS6detail15normal_iteratorINSD_10device_ptrIiEEEEjS9_iNS7_10__identityEEEvT0_PT3_T1_NS0_13GridEvenShareISN_EET2_T4_)
        .other          _ZN3cub18CUB_300001_SM_10006detail6reduce18DeviceReduceKernelINS2_10policy_hubIijN4cuda3std3__44plusIiEEE10Policy1000EN6thrust24THRUST_300001_SM_1000_NS6detail15normal_iteratorINSD_10device_ptrIiEEEEjS9_iNS7_10__identityEEEvT0_PT3_T1_NS0_13GridEvenShareISN_EET2_T4_,@"STO_CUDA_ENTRY STV_DEFAULT"
_ZN3cub18CUB_300001_SM_10006detail6reduce18DeviceReduceKernelINS2_10policy_hubIijN4cuda3std3__44plusIiEEE10Policy1000EN6thrust24THRUST_300001_SM_1000_NS6detail15normal_iteratorINSD_10device_ptrIiEEEEjS9_iNS7_10__identityEEEvT0_PT3_T1_NS0_13GridEvenShareISN_EET2_T4_:
.text._ZN3cub18CUB_300001_SM_10006detail6reduce18DeviceReduceKernelINS2_10policy_hubIijN4cuda3std3__44plusIiEEE10Policy1000EN6thrust24THRUST_300001_SM_1000_NS6detail15normal_iteratorINSD_10device_ptrIiEEEEjS9_iNS7_10__identityEEEvT0_PT3_T1_NS0_13GridEvenShareISN_EET2_T4_:
[----:B------:R-:W-:Y:S01]  /*0000*/  LDC R1, c[0x0][0x37c] ;  /* 0x0000df00ff017b82 */ /* 0x000fe20000000800 */
[----:B------:R-:W0:Y:S07]  /*0010*/  S2R R3, SR_CTAID.X ;  /* 0x0000000000037919 */ /* 0x000e2e0000002500 */
[----:B------:R-:W1:Y:S01]  /*0020*/  LDC.64 R8, c[0x0][0x3a8] ;  /* 0x0000ea00ff087b82 */ /* 0x000e620000000a00 */
[----:B------:R-:W2:Y:S01]  /*0030*/  LDCU.64 UR6, c[0x0][0x358] ;  /* 0x00006b00ff0677ac */ /* 0x000ea20008000a00 */
[----:B------:R-:W-:Y:S01]  /*0040*/  BSSY.RECONVERGENT B0, `(.L_x_360) ;  /* 0x0000236000007945 */ /* 0x000fe20003800200 */
[----:B-1----:R-:W-:-:S02]  /*0050*/  IMAD.SHL.U32 R13, R9, 0x1000, RZ ;  /* 0x00001000090d7824 */ /* 0x002fc400078e00ff */
[----:B0-----:R-:W-:-:S05]  /*0060*/  IMAD R0, R3, -0x1000, R8 ;  /* 0xfffff00003007824 */ /* 0x001fca00078e0208 */
[----:B------:R-:W-:-:S13]  /*0070*/  ISETP.GT.U32.AND P0, PT, R0, 0xfff, PT ;  /* 0x00000fff0000780c */ /* 0x000fda0003f04070 */
[----:B--2---:R-:W-:Y:S05]  /*0080*/  @P0 BRA `(.L_x_361) ;  /* 0x0000001000540947 */ /* 0x004fea0003800000 */
[----:B------:R-:W0:Y:S01]  /*0090*/  S2R R2, SR_TID.X ;  /* 0x0000000000027919 */ /* 0x000e220000002100 */
[----:B------:R-:W-:Y:S01]  /*00a0*/  BSSY.RECONVERGENT B1, `(.L_x_362) ;  /* 0x000000a000017945 */ /* 0x000fe20003800200 */
[----:B------:R-:W-:Y:S01]  /*00b0*/  IMAD.MOV.U32 R14, RZ, RZ, RZ ;  /* 0x000000ffff0e7224 */ /* 0x000fe200078e00ff */
[----:B0-----:R-:W-:Y:S01]  /*00c0*/  ISETP.GE.U32.AND P0, PT, R2, R0, PT ;  /* 0x000000000200720c */ /* 0x001fe20003f06070 */
[----:B------:R-:W-:-:S12]  /*00d0*/  IMAD.MOV.U32 R4, RZ, RZ, R2 ;  /* 0x000000ffff047224 */ /* 0x000fd800078e0002 */
[----:B------:R-:W-:Y:S05]  /*00e0*/  @P0 BRA `(.L_x_363) ;  /* 0x0000000000140947 */ /* 0x000fea0003800000 */
[----:B------:R-:W0:Y:S01]  /*00f0*/  LDC.64 R14, c[0x0][0x380] ;  /* 0x0000e000ff0e7b82 */ /* 0x000e220000000a00 */
[----:B------:R-:W-:-:S04]  /*0100*/  IMAD R5, R3, 0x1000, R2 ;  /* 0x0000100003057824 */ /* 0x000fc800078e0202 */
[----:B0-----:R-:W-:-:S06]  /*0110*/  IMAD.WIDE.U32 R14, R5, 0x4, R14 ;  /* 0x00000004050e7825 */ /* 0x001fcc00078e000e */
[----:B------:R0:W5:Y:S01]  /*0120*/  LDG.E R14, desc[UR6][R14.64] ;  /* 0x000000060e0e7981 */ /* 0x000162000c1e1900 */
[----:B------:R-:W-:-:S07]  /*0130*/  VIADD R4, R2, 0x100 ;  /* 0x0000010002047836 */ /* 0x000fce0000000000 */
.L_x_363:
[----:B------:R-:W-:Y:S05]  /*0140*/  BSYNC.RECONVERGENT B1 ;  /* 0x0000000000017941 */ /* 0x000fea0003800200 */
.L_x_362:
[----:B------:R-:W-:Y:S01]  /*0150*/  ISETP.GE.U32.AND P0, PT, R4, R0, PT ;  /* 0x000000000400720c */ /* 0x000fe20003f06070 */
[----:B------:R-:W-:-:S12]  /*0160*/  BSSY.RECONVERGENT B1, `(.L_x_364) ;  /* 0x0000097000017945 */ /* 0x000fd80003800200 */
[----:B------:R-:W-:Y:S05]  /*0170*/  @P0 BRA `(.L_x_365) ;  /* 0x0000000800540947 */ /* 0x000fea0003800000 */
[----:B------:R-:W-:Y:S01]  /*0180*/  LOP3.LUT R5, RZ, R4, RZ, 0x33, !PT ;  /* 0x00000004ff057212 */ /* 0x000fe200078e33ff */
[----:B------:R-:W-:Y:S04]  /*0190*/  BSSY.RECONVERGENT B2, `(.L_x_366) ;  /* 0x000004b000027945 */ /* 0x000fe80003800200 */
[----:B------:R-:W-:-:S04]  /*01a0*/  IMAD.IADD R8, R5, 0x1, R8 ;  /* 0x0000000105087824 */ /* 0x000fc800078e0208 */
[----:B------:R-:W-:-:S05]  /*01b0*/  IMAD R8, R3, -0x1000, R8 ;  /* 0xfffff00003087824 */ /* 0x000fca00078e0208 */
[C---:B------:R-:W-:Y:S02]  /*01c0*/  ISETP.GE.U32.AND P0, PT, R8.reuse, 0xf00, PT ;  /* 0x00000f000800780c */ /* 0x040fe40003f06070 */
[----:B------:R-:W-:-:S04]  /*01d0*/  LEA.HI R5, R8, 0x1, RZ, 0x18 ;  /* 0x0000000108057811 */ /* 0x000fc800078fc0ff */
[----:B------:R-:W-:-:S07]  /*01e0*/  LOP3.LUT R6, R5, 0xf, RZ, 0xc0, !PT ;  /* 0x0000000f05067812 */ /* 0x000fce00078ec0ff */
[----:B------:R-:W-:Y:S05]  /*01f0*/  @!P0 BRA `(.L_x_367) ;  /* 0x0000000400108947 */ /* 0x000fea0003800000 */
[----:B------:R-:W-:Y:S01]  /*0200*/  LOP3.LUT R8, R5, 0x1fffff0, RZ, 0xc0, !PT ;  /* 0x01fffff005087812 */ /* 0x000fe200078ec0ff */
[----:B------:R-:W-:Y:S01]  /*0210*/  BSSY.RECONVERGENT B3, `(.L_x_368) ;  /* 0x0000041000037945 */ /* 0x000fe20003800200 */
[----:B------:R-:W-:Y:S01]  /*0220*/  LOP3.LUT R7, R4, 0x800, RZ, 0xfc, !PT ;  /* 0x0000080004077812 */ /* 0x000fe200078efcff */
[----:B------:R-:W-:Y:S01]  /*0230*/  IMAD R4, R3, 0x1000, R4 ;  /* 0x0000100003047824 */ /* 0x000fe200078e0204 */
[----:B------:R-:W-:-:S07]  /*0240*/  IADD3 R8, PT, PT, -R8, RZ, RZ ;  /* 0x000000ff08087210 */ /* 0x000fce0007ffe1ff */
.L_x_369:
[----:B------:R-:W1:Y:S01]  /*0250*/  LDC.64 R12, c[0x0][0x380] ;  /* 0x0000e000ff0c7b82 */ /* 0x000e620000000a00 */
[----:B------:R-:W-:-:S04]  /*0260*/  VIADD R21, R4, 0x100 ;  /* 0x0000010004157836 */ /* 0x000fc80000000000 */
[----:B-1----:R-:W-:-:S04]  /*0270*/  IMAD.WIDE.U32 R20, R21, 0x4, R12 ;  /* 0x0000000415147825 */ /* 0x002fc800078e000c */
[C---:B------:R-:W-:Y:S01]  /*0280*/  IMAD.WIDE.U32 R16, R4.reuse, 0x4, R12 ;  /* 0x0000000404107825 */ /* 0x040fe200078e000c */
[----:B0-----:R-:W2:Y:S04]  /*0290*/  LDG.E R15, desc[UR6][R20.64] ;  /* 0x00000006140f7981 */ /* 0x001ea8000c1e1900 */
[----:B------:R0:W2:Y:S01]  /*02a0*/  LDG.E R9, desc[UR6][R16.64] ;  /* 0x0000000610097981 */ /* 0x0000a2000c1e1900 */
[C---:B------:R-:W-:Y:S02]  /*02b0*/  VIADD R29, R4.reuse, 0x600 ;  /* 0x00000600041d7836 */ /* 0x040fe40000000000 */
[C---:B------:R-:W-:Y:S01]  /*02c0*/  VIADD R27, R4.reuse, 0x300 ;  /* 0x00000300041b7836 */ /* 0x040fe20000000000 */
[C---:B------:R-:W-:Y:S01]  /*02d0*/  IADD3 R28, PT, PT, R4.reuse, 0x800, RZ ;  /* 0x00000800041c7810 */ /* 0x040fe20007ffe0ff */
[----:B------:R-:W-:-:S02]  /*02e0*/  VIADD R11, R4, 0x200 ;  /* 0x00000200040b7836 */ /* 0x000fc40000000000 */
[----:B------:R-:W-:-:S04]  /*02f0*/  IMAD.WIDE.U32 R26, R27, 0x4, R12 ;  /* 0x000000041b1a7825 */ /* 0x000fc800078e000c */
[--C-:B0-----:R-:W-:Y:S02]  /*0300*/  IMAD.WIDE.U32 R16, R29, 0x4, R12.reuse ;  /* 0x000000041d107825 */ /* 0x101fe400078e000c */
[----:B------:R-:W3:Y:S02]  /*0310*/  LDG.E R26, desc[UR6][R26.64] ;  /* 0x000000061a1a7981 */ /* 0x000ee4000c1e1900 */
[C---:B------:R-:W-:Y:S02]  /*0320*/  VIADD R19, R4.reuse, 0x400 ;  /* 0x0000040004137836 */ /* 0x040fe40000000000 */
[C---:B------:R-:W-:Y:S01]  /*0330*/  VIADD R23, R4.reuse, 0x500 ;  /* 0x0000050004177836 */ /* 0x040fe20000000000 */
[----:B------:R0:W4:Y:S01]  /*0340*/  LDG.E R22, desc[UR6][R16.64] ;  /* 0x0000000610167981 */ /* 0x000122000c1e1900 */
[----:B------:R-:W-:Y:S02]  /*0350*/  VIADD R29, R4, 0x700 ;  /* 0x00000700041d7836 */ /* 0x000fe40000000000 */
[----:B------:R-:W-:-:S04]  /*0360*/  IMAD.WIDE.U32 R10, R11, 0x4, R12 ;  /* 0x000000040b0a7825 */ /* 0x000fc800078e000c */
[--C-:B------:R-:W-:Y:S01]  /*0370*/  IMAD.WIDE.U32 R18, R19, 0x4, R12.reuse ;  /* 0x0000000413127825 */ /* 0x100fe200078e000c */
[----:B------:R1:W3:Y:S03]  /*0380*/  LDG.E R25, desc[UR6][R10.64] ;  /* 0x000000060a197981 */ /* 0x0002e6000c1e1900 */
[--C-:B------:R-:W-:Y:S01]  /*0390*/  IMAD.WIDE.U32 R20, R23, 0x4, R12.reuse ;  /* 0x0000000417147825 */ /* 0x100fe200078e000c */
[----:B------:R-:W4:Y:S03]  /*03a0*/  LDG.E R24, desc[UR6][R18.64] ;  /* 0x0000000612187981 */ /* 0x000f26000c1e1900 */
[--C-:B0-----:R-:W-:Y:S01]  /*03b0*/  IMAD.WIDE.U32 R16, R29, 0x4, R12.reuse ;  /* 0x000000041d107825 */ /* 0x101fe200078e000c */
[----:B------:R0:W4:Y:S03]  /*03c0*/  LDG.E R23, desc[UR6][R20.64] ;  /* 0x0000000614177981 */ /* 0x000126000c1e1900 */
[----:B------:R-:W-:Y:S01]  /*03d0*/  IMAD.WIDE.U32 R28, R28, 0x4, R12 ;  /* 0x000000041c1c7825 */ /* 0x000fe200078e000c */
[----:B------:R-:W4:Y:S03]  /*03e0*/  LDG.E R19, desc[UR6][R16.64] ;  /* 0x0000000610137981 */ /* 0x000f26000c1e1900 */
[----:B------:R-:W-:-:S02]  /*03f0*/  VIADD R27, R4, 0xa00 ;  /* 0x00000a00041b7836 */ /* 0x000fc40000000000 */
[----:B-1----:R-:W-:Y:S01]  /*0400*/  VIADD R11, R4, 0x900 ;  /* 0x00000900040b7836 */ /* 0x002fe20000000000 */
[----:B------:R1:W4:Y:S01]  /*0410*/  LDG.E R18, desc[UR6][R28.64] ;  /* 0x000000061c127981 */ /* 0x000322000c1e1900 */
[----:B0-----:R-:W-:-:S04]  /*0420*/  IMAD.WIDE.U32 R20, R27, 0x4, R12 ;  /* 0x000000041b147825 */ /* 0x001fc800078e000c */
[----:B------:R-:W-:Y:S02]  /*0430*/  VIADD R27, R4, 0xb00 ;  /* 0x00000b00041b7836 */ /* 0x000fe40000000000 */
[----:B------:R-:W-:-:S04]  /*0440*/  IMAD.WIDE.U32 R10, R11, 0x4, R12 ;  /* 0x000000040b0a7825 */ /* 0x000fc800078e000c */
[----:B-1----:R-:W-:Y:S02]  /*0450*/  VIADD R29, R4, 0xc00 ;  /* 0x00000c00041d7836 */ /* 0x002fe40000000000 */
[----:B------:R-:W4:Y:S02]  /*0460*/  LDG.E R11, desc[UR6][R10.64] ;  /* 0x000000060a0b7981 */ /* 0x000f24000c1e1900 */
[----:B------:R-:W-:-:S06]  /*0470*/  IMAD.WIDE.U32 R16, R29, 0x4, R12 ;  /* 0x000000041d107825 */ /* 0x000fcc00078e000c */
[----:B------:R0:W4:Y:S04]  /*0480*/  LDG.E R16, desc[UR6][R16.64] ;  /* 0x0000000610107981 */ /* 0x000128000c1e1900 */
[----:B------:R1:W4:Y:S01]  /*0490*/  LDG.E R10, desc[UR6][R20.64] ;  /* 0x00000006140a7981 */ /* 0x000322000c1e1900 */
[----:B0-----:R-:W-:Y:S01]  /*04a0*/  VIADD R17, R4, 0xf00 ;  /* 0x00000f0004117836 */ /* 0x001fe20000000000 */
[----:B--2--5:R-:W-:Y:S01]  /*04b0*/  IADD3 R9, PT, PT, R15, R9, R14 ;  /* 0x000000090f097210 */ /* 0x024fe20007ffe00e */
[----:B------:R-:W-:-:S04]  /*04c0*/  IMAD.WIDE.U32 R14, R27, 0x4, R12 ;  /* 0x000000041b0e7825 */ /* 0x000fc800078e000c */
[----:B------:R-:W-:Y:S02]  /*04d0*/  VIADD R27, R4, 0xd00 ;  /* 0x00000d00041b7836 */ /* 0x000fe40000000000 */
[----:B------:R-:W2:Y:S02]  /*04e0*/  LDG.E R15, desc[UR6][R14.64] ;  /* 0x000000060e0f7981 */ /* 0x000ea4000c1e1900 */
[----:B------:R-:W-:-:S04]  /*04f0*/  IMAD.WIDE.U32 R28, R27, 0x4, R12 ;  /* 0x000000041b1c7825 */ /* 0x000fc800078e000c */
[----:B------:R-:W-:Y:S02]  /*0500*/  VIADD R27, R4, 0xe00 ;  /* 0x00000e00041b7836 */ /* 0x000fe40000000000 */
[----:B------:R-:W2:Y:S02]  /*0510*/  LDG.E R29, desc[UR6][R28.64] ;  /* 0x000000061c1d7981 */ /* 0x000ea4000c1e1900 */
[----:B-1----:R-:W-:-:S04]  /*0520*/  IMAD.WIDE.U32 R20, R27, 0x4, R12 ;  /* 0x000000041b147825 */ /* 0x002fc800078e000c */
[----:B------:R-:W-:Y:S02]  /*0530*/  IMAD.WIDE.U32 R12, R17, 0x4, R12 ;  /* 0x00000004110c7825 */ /* 0x000fe400078e000c */
[----:B------:R-:W2:Y:S04]  /*0540*/  LDG.E R20, desc[UR6][R20.64] ;  /* 0x0000000614147981 */ /* 0x000ea8000c1e1900 */
[----:B------:R-:W2:Y:S01]  /*0550*/  LDG.E R12, desc[UR6][R12.64] ;  /* 0x000000060c0c7981 */ /* 0x000ea2000c1e1900 */
[----:B---3--:R-:W-:Y:S02]  /*0560*/  IADD3 R9, PT, PT, R26, R25, R9 ;  /* 0x000000191a097210 */ /* 0x008fe40007ffe009 */
[----:B------:R-:W-:Y:S02]  /*0570*/  IADD3 R8, PT, PT, R8, 0x10, RZ ;  /* 0x0000001008087810 */ /* 0x000fe40007ffe0ff */
[----:B----4-:R-:W-:-:S02]  /*0580*/  IADD3 R9, PT, PT, R23, R24, R9 ;  /* 0x0000001817097210 */ /* 0x010fc40007ffe009 */
[----:B------:R-:W-:Y:S02]  /*0590*/  ISETP.NE.AND P0, PT, R8, RZ, PT ;  /* 0x000000ff0800720c */ /* 0x000fe40003f05270 */
[----:B------:R-:W-:Y:S01]  /*05a0*/  IADD3 R9, PT, PT, R19, R22, R9 ;  /* 0x0000001613097210 */ /* 0x000fe20007ffe009 */
[----:B------:R-:W-:Y:S02]  /*05b0*/  VIADD R7, R7, 0x1000 ;  /* 0x0000100007077836 */ /* 0x000fe40000000000 */
[----:B------:R-:W-:Y:S01]  /*05c0*/  VIADD R4, R4, 0x1000 ;  /* 0x0000100004047836 */ /* 0x000fe20000000000 */
[----:B------:R-:W-:-:S04]  /*05d0*/  IADD3 R9, PT, PT, R11, R18, R9 ;  /* 0x000000120b097210 */ /* 0x000fc80007ffe009 */
[----:B--2---:R-:W-:-:S04]  /*05e0*/  IADD3 R9, PT, PT, R15, R10, R9 ;  /* 0x0000000a0f097210 */ /* 0x004fc80007ffe009 */
[----:B------:R-:W-:-:S04]  /*05f0*/  IADD3 R9, PT, PT, R29, R16, R9 ;  /* 0x000000101d097210 */ /* 0x000fc80007ffe009 */
[----:B------:R-:W-:Y:S01]  /*0600*/  IADD3 R14, PT, PT, R12, R20, R9 ;  /* 0x000000140c0e7210 */ /* 0x000fe20007ffe009 */
[----:B------:R-:W-:Y:S06]  /*0610*/  @P0 BRA `(.L_x_369) ;  /* 0xfffffffc000c0947 */ /* 0x000fec000383ffff */
[----:B------:R-:W-:Y:S05]  /*0620*/  BSYNC.RECONVERGENT B3 ;  /* 0x0000000000037941 */ /* 0x000fea0003800200 */
.L_x_368:
[----:B------:R-:W-:-:S07]  /*0630*/  VIADD R4, R7, 0xfffff800 ;  /* 0xfffff80007047836 */ /* 0x000fce0000000000 */
.L_x_367:
[----:B------:R-:W-:Y:S05]  /*0640*/  BSYNC.RECONVERGENT B2 ;  /* 0x0000000000027941 */ /* 0x000fea0003800200 */
.L_x_366:
[----:B------:R-:W-:-:S13]  /*0650*/  ISETP.NE.AND P0, PT, R6, RZ, PT ;  /* 0x000000ff0600720c */ /* 0x000fda0003f05270 */
[----:B------:R-:W-:Y:S05]  /*0660*/  @!P0 BRA `(.L_x_365) ;  /* 0x0000000400188947 */ /* 0x000fea0003800000 */
[----:B------:R-:W-:Y:S01]  /*0670*/  ISETP.GE.U32.AND P0, PT, R6, 0x8, PT ;  /* 0x000000080600780c */ /* 0x000fe20003f06070 */
[----:B------:R-:W-:Y:S01]  /*0680*/  BSSY.RECONVERGENT B2, `(.L_x_370) ;  /* 0x0000022000027945 */ /* 0x000fe20003800200 */
[----:B------:R-:W-:-:S04]  /*0690*/  LOP3.LUT R24, R5, 0x7, RZ, 0xc0, !PT ;  /* 0x0000000705187812 */ /* 0x000fc800078ec0ff */
[----:B------:R-:W-:-:S07]  /*06a0*/  ISETP.NE.AND P1, PT, R24, RZ, PT ;  /* 0x000000ff1800720c */ /* 0x000fce0003f25270 */
[----:B------:R-:W-:Y:S06]  /*06b0*/  @!P0 BRA `(.L_x_371) ;  /* 0x0000000000788947 */ /* 0x000fec0003800000 */
[----:B------:R-:W1:Y:S01]  /*06c0*/  LDC.64 R10, c[0x0][0x380] ;  /* 0x0000e000ff0a7b82 */ /* 0x000e620000000a00 */
[----:B------:R-:W-:-:S04]  /*06d0*/  IMAD R27, R3, 0x1000, R4 ;  /* 0x00001000031b7824 */ /* 0x000fc800078e0204 */
[C---:B------:R-:W-:Y:S02]  /*06e0*/  VIADD R21, R27.reuse, 0x100 ;  /* 0x000001001b157836 */ /* 0x040fe40000000000 */
[C---:B------:R-:W-:Y:S02]  /*06f0*/  VIADD R17, R27.reuse, 0x300 ;  /* 0x000003001b117836 */ /* 0x040fe40000000000 */
[C---:B------:R-:W-:Y:S01]  /*0700*/  VIADD R23, R27.reuse, 0x200 ;  /* 0x000002001b177836 */ /* 0x040fe20000000000 */
[C---:B------:R-:W-:Y:S01]  /*0710*/  IADD3 R7, PT, PT, R27.reuse, 0x400, RZ ;  /* 0x000004001b077810 */ /* 0x040fe20007ffe0ff */
[C---:B------:R-:W-:Y:S02]  /*0720*/  VIADD R9, R27.reuse, 0x500 ;  /* 0x000005001b097836 */ /* 0x040fe40000000000 */
[C---:B------:R-:W-:Y:S02]  /*0730*/  VIADD R25, R27.reuse, 0x600 ;  /* 0x000006001b197836 */ /* 0x040fe40000000000 */
[----:B-1----:R-:W-:-:S04]  /*0740*/  IMAD.WIDE.U32 R12, R27, 0x4, R10 ;  /* 0x000000041b0c7825 */ /* 0x002fc800078e000a */
[--C-:B------:R-:W-:Y:S01]  /*0750*/  IMAD.WIDE.U32 R20, R21, 0x4, R10.reuse ;  /* 0x0000000415147825 */ /* 0x100fe200078e000a */
[----:B0-----:R0:W2:Y:S03]  /*0760*/  LDG.E R15, desc[UR6][R12.64] ;  /* 0x000000060c0f7981 */ /* 0x0010a6000c1e1900 */
[--C-:B------:R-:W-:Y:S01]  /*0770*/  IMAD.WIDE.U32 R16, R17, 0x4, R10.reuse ;  /* 0x0000000411107825 */ /* 0x100fe200078e000a */
[----:B------:R-:W2:Y:S03]  /*0780*/  LDG.E R18, desc[UR6][R20.64] ;  /* 0x0000000614127981 */ /* 0x000ea6000c1e1900 */
[----:B------:R-:W-:Y:S02]  /*0790*/  IMAD.WIDE.U32 R22, R23, 0x4, R10 ;  /* 0x0000000417167825 */ /* 0x000fe400078e000a */
[----:B------:R-:W3:Y:S02]  /*07a0*/  LDG.E R16, desc[UR6][R16.64] ;  /* 0x0000000610107981 */ /* 0x000ee4000c1e1900 */
[----:B------:R-:W-:-:S02]  /*07b0*/  VIADD R27, R27, 0x700 ;  /* 0x000007001b1b7836 */ /* 0x000fc40000000000 */
[--C-:B------:R-:W-:Y:S01]  /*07c0*/  IMAD.WIDE.U32 R6, R7, 0x4, R10.reuse ;  /* 0x0000000407067825 */ /* 0x100fe200078e000a */
[----:B------:R-:W3:Y:S03]  /*07d0*/  LDG.E R19, desc[UR6][R22.64] ;  /* 0x0000000616137981 */ /* 0x000ee6000c1e1900 */
[--C-:B------:R-:W-:Y:S02]  /*07e0*/  IMAD.WIDE.U32 R8, R9, 0x4, R10.reuse ;  /* 0x0000000409087825 */ /* 0x100fe400078e000a */
[----:B------:R-:W4:Y:S02]  /*07f0*/  LDG.E R7, desc[UR6][R6.64] ;  /* 0x0000000606077981 */ /* 0x000f24000c1e1900 */
[--C-:B0-----:R-:W-:Y:S02]  /*0800*/  IMAD.WIDE.U32 R12, R25, 0x4, R10.reuse ;  /* 0x00000004190c7825 */ /* 0x101fe400078e000a */
[----:B------:R-:W4:Y:S02]  /*0810*/  LDG.E R8, desc[UR6][R8.64] ;  /* 0x0000000608087981 */ /* 0x000f24000c1e1900 */
[----:B------:R-:W-:-:S02]  /*0820*/  IMAD.WIDE.U32 R10, R27, 0x4, R10 ;  /* 0x000000041b0a7825 */ /* 0x000fc400078e000a */
[----:B------:R-:W4:Y:S04]  /*0830*/  LDG.E R13, desc[UR6][R12.64] ;  /* 0x000000060c0d7981 */ /* 0x000f28000c1e1900 */
[----:B------:R-:W4:Y:S01]  /*0840*/  LDG.E R10, desc[UR6][R10.64] ;  /* 0x000000060a0a7981 */ /* 0x000f22000c1e1900 */
[----:B------:R-:W-:Y:S01]  /*0850*/  VIADD R4, R4, 0x800 ;  /* 0x0000080004047836 */ /* 0x000fe20000000000 */
[----:B--2--5:R-:W-:-:S04]  /*0860*/  IADD3 R18, PT, PT, R18, R15, R14 ;  /* 0x0000000f12127210 */ /* 0x024fc80007ffe00e */
[----:B---3--:R-:W-:-:S04]  /*0870*/  IADD3 R18, PT, PT, R16, R19, R18 ;  /* 0x0000001310127210 */ /* 0x008fc80007ffe012 */
[----:B----4-:R-:W-:-:S04]  /*0880*/  IADD3 R18, PT, PT, R8, R7, R18 ;  /* 0x0000000708127210 */ /* 0x010fc80007ffe012 */
[----:B------:R-:W-:-:S07]  /*0890*/  IADD3 R14, PT, PT, R10, R13, R18 ;  /* 0x0000000d0a0e7210 */ /* 0x000fce0007ffe012 */
.L_x_371:
[----:B------:R-:W-:Y:S05]  /*08a0*/  BSYNC.RECONVERGENT B2 ;  /* 0x0000000000027941 */ /* 0x000fea0003800200 */
.L_x_370:
        /* <DEDUP_REMOVED lines=8> */
[C---:B------:R-:W-:Y:S01]  /*0930*/  VIADD R13, R11.reuse, 0x100 ;  /* 0x000001000b0d7836 */ /* 0x040fe20000000000 */
[C---:B------:R-:W-:Y:S01]  /*0940*/  IADD3 R17, PT, PT, R11.reuse, 0x300, RZ ;  /* 0x000003000b117810 */ /* 0x040fe20007ffe0ff */
[C---:B0-----:R-:W-:Y:S02]  /*0950*/  VIADD R15, R11.reuse, 0x200 ;  /* 0x000002000b0f7836 */ /* 0x041fe40000000000 */
[----:B-1----:R-:W-:-:S04]  /*0960*/  IMAD.WIDE.U32 R8, R11, 0x4, R6 ;  /* 0x000000040b087825 */ /* 0x002fc800078e0006 */
[--C-:B------:R-:W-:Y:S02]  /*0970*/  IMAD.WIDE.U32 R10, R13, 0x4, R6.reuse ;  /* 0x000000040d0a7825 */ /* 0x100fe400078e0006 */
[----:B------:R-:W2:Y:S02]  /*0980*/  LDG.E R9, desc[UR6][R8.64] ;  /* 0x0000000608097981 */ /* 0x000ea4000c1e1900 */
[--C-:B------:R-:W-:Y:S02]  /*0990*/  IMAD.WIDE.U32 R12, R15, 0x4, R6.reuse ;  /* 0x000000040f0c7825 */ /* 0x100fe400078e0006 */
[----:B------:R-:W2:Y:S02]  /*09a0*/  LDG.E R10, desc[UR6][R10.64] ;  /* 0x000000060a0a7981 */ /* 0x000ea4000c1e1900 */
[----:B------:R-:W-:Y:S02]  /*09b0*/  IMAD.WIDE.U32 R6, R17, 0x4, R6 ;  /* 0x0000000411067825 */ /* 0x000fe400078e0006 */
[----:B------:R-:W3:Y:S04]  /*09c0*/  LDG.E R13, desc[UR6][R12.64] ;  /* 0x000000060c0d7981 */ /* 0x000ee8000c1e1900 */
[----:B------:R-:W3:Y:S01]  /*09d0*/  LDG.E R6, desc[UR6][R6.64] ;  /* 0x0000000606067981 */ /* 0x000ee2000c1e1900 */
[----:B------:R-:W-:Y:S01]  /*09e0*/  VIADD R4, R4, 0x400 ;  /* 0x0000040004047836 */ /* 0x000fe20000000000 */
[----:B--2--5:R-:W-:-:S04]  /*09f0*/  IADD3 R14, PT, PT, R10, R9, R14 ;  /* 0x000000090a0e7210 */ /* 0x024fc80007ffe00e */
[----:B---3--:R-:W-:-:S07]  /*0a00*/  IADD3 R14, PT, PT, R6, R13, R14 ;  /* 0x0000000d060e7210 */ /* 0x008fce0007ffe00e */
.L_x_373:
[----:B------:R-:W-:Y:S05]  /*0a10*/  BSYNC.RECONVERGENT B2 ;  /* 0x0000000000027941 */ /* 0x000fea0003800200 */
.L_x_372:
[----:B------:R-:W-:Y:S05]  /*0a20*/  @!P1 BRA `(.L_x_365) ;  /* 0x0000000000289947 */ /* 0x000fea0003800000 */
[----:B------:R-:W1:Y:S01]  /*0a30*/  LDC.64 R6, c[0x0][0x380] ;  /* 0x0000e000ff067b82 */ /* 0x000e620000000a00 */
[----:B------:R-:W-:Y:S02]  /*0a40*/  IMAD R9, R3, 0x1000, R4 ;  /* 0x0000100003097824 */ /* 0x000fe400078e0204 */
[----:B------:R-:W-:-:S07]  /*0a50*/  IMAD.MOV R8, RZ, RZ, -R5 ;  /* 0x000000ffff087224 */ /* 0x000fce00078e0a05 */
.L_x_374:
[----:B-1----:R-:W-:-:S06]  /*0a60*/  IMAD.WIDE.U32 R4, R9, 0x4, R6 ;  /* 0x0000000409047825 */ /* 0x002fcc00078e0006 */
[----:B------:R-:W2:Y:S01]  /*0a70*/  LDG.E R5, desc[UR6][R4.64] ;  /* 0x0000000604057981 */ /* 0x000ea2000c1e1900 */
[----:B------:R-:W-:Y:S02]  /*0a80*/  VIADD R8, R8, 0x1 ;  /* 0x0000000108087836 */ /* 0x000fe40000000000 */
[----:B------:R-:W-:-:S03]  /*0a90*/  VIADD R9, R9, 0x100 ;  /* 0x0000010009097836 */ /* 0x000fc60000000000 */
[----:B------:R-:W-:Y:S01]  /*0aa0*/  ISETP.NE.AND P0, PT, R8, RZ, PT ;  /* 0x000000ff0800720c */ /* 0x000fe20003f05270 */
[----:B--2--5:R-:W-:-:S12]  /*0ab0*/  IMAD.IADD R14, R5, 0x1, R14 ;  /* 0x00000001050e7824 */ /* 0x024fd800078e020e */
[----:B------:R-:W-:Y:S05]  /*0ac0*/  @P0 BRA `(.L_x_374) ;  /* 0xfffffffc00e40947 */ /* 0x000fea000383ffff */
.L_x_365:
[----:B------:R-:W-:Y:S05]  /*0ad0*/  BSYNC.RECONVERGENT B1 ;  /* 0x0000000000017941 */ /* 0x000fea0003800200 */
.L_x_364:
[----:B------:R-:W-:-:S13]  /*0ae0*/  ISETP.GE.U32.AND P0, PT, R0, 0x100, PT ;  /* 0x000001000000780c */ /* 0x000fda0003f06070 */
[----:B------:R-:W-:Y:S05]  /*0af0*/  @!P0 BRA `(.L_x_375) ;  /* 0x0000000000ac8947 */ /* 0x000fea0003800000 */
[----:B------:R-:W1:Y:S01]  /*0b00*/  S2R R8, SR_LANEID ;  /* 0x0000000000087919 */ /* 0x000e620000000000 */
[----:B-----5:R-:W2:Y:S01]  /*0b10*/  SHFL.DOWN PT, R0, R14, 0x1, 0x1f ;  /* 0x08201f000e007f89 */ /* 0x020ea200000e0000 */
[C---:B-1----:R-:W-:Y:S02]  /*0b20*/  ISETP.GT.AND P0, PT, R8.reuse, 0x1e, PT ;  /* 0x0000001e0800780c */ /* 0x042fe40003f04270 */
[----:B------:R-:W-:Y:S02]  /*0b30*/  ISETP.NE.AND P1, PT, R8, RZ, PT ;  /* 0x000000ff0800720c */ /* 0x000fe40003f25270 */
[----:B--2---:R-:W-:Y:S02]  /*0b40*/  SEL R5, R0, RZ, !P0 ;  /* 0x000000ff00057207 */ /* 0x004fe40004000000 */
[----:B------:R-:W-:Y:S02]  /*0b50*/  ISETP.GT.AND P0, PT, R8, 0x1d, PT ;  /* 0x0000001d0800780c */ /* 0x000fe40003f04270 */
[----:B------:R-:W-:-:S05]  /*0b60*/  IADD3 R5, PT, PT, R5, R14, RZ ;  /* 0x0000000e05057210 */ /* 0x000fca0007ffe0ff */
[----:B------:R-:W1:Y:S02]  /*0b70*/  SHFL.DOWN PT, R0, R5, 0x2, 0x1f ;  /* 0x08401f0005007f89 */ /* 0x000e6400000e0000 */
[----:B------:R-:W-:Y:S01]  /*0b80*/  @!P1 MOV R6, 0x400 ;  /* 0x0000040000069802 */ /* 0x000fe20000000f00 */
[----:B------:R-:W2:Y:S01]  /*0b90*/  @!P1 S2R R9, SR_CgaCtaId ;  /* 0x0000000000099919 */ /* 0x000ea20000008800 */
[----:B-1----:R-:W-:Y:S02]  /*0ba0*/  SEL R0, R0, RZ, !P0 ;  /* 0x000000ff00007207 */ /* 0x002fe40004000000 */
[----:B------:R-:W-:-:S03]  /*0bb0*/  ISETP.GT.AND P0, PT, R8, 0x1b, PT ;  /* 0x0000001b0800780c */ /* 0x000fc60003f04270 */
[----:B------:R-:W-:-:S05]  /*0bc0*/  IMAD.IADD R0, R5, 0x1, R0 ;  /* 0x0000000105007824 */ /* 0x000fca00078e0200 */
[----:B------:R-:W1:Y:S01]  /*0bd0*/  SHFL.DOWN PT, R4, R0, 0x4, 0x1f ;  /* 0x08801f0000047f89 */ /* 0x000e6200000e0000 */
[----:B--2---:R-:W-:Y:S02]  /*0be0*/  @!P1 LEA R9, R9, R6, 0x18 ;  /* 0x0000000609099211 */ /* 0x004fe400078ec0ff */
[----:B-1----:R-:W-:Y:S02]  /*0bf0*/  SEL R7, R4, RZ, !P0 ;  /* 0x000000ff04077207 */ /* 0x002fe40004000000 */
[----:B------:R-:W-:-:S03]  /*0c00*/  ISETP.GT.AND P0, PT, R8, 0x17, PT ;  /* 0x000000170800780c */ /* 0x000fc60003f04270 */
[----:B------:R-:W-:Y:S01]  /*0c10*/  IMAD.IADD R7, R0, 0x1, R7 ;  /* 0x0000000100077824 */ /* 0x000fe200078e0207 */
[----:B------:R-:W-:-:S04]  /*0c20*/  @!P1 SHF.R.U32.HI R0, RZ, 0x3, R2 ;  /* 0x00000003ff009819 */ /* 0x000fc80000011602 */
[----:B------:R-:W1:Y:S01]  /*0c30*/  SHFL.DOWN PT, R4, R7, 0x8, 0x1f ;  /* 0x09001f0007047f89 */ /* 0x000e6200000e0000 */
[----:B------:R-:W-:-:S05]  /*0c40*/  @!P1 LOP3.LUT R0, R0, 0x7c, RZ, 0xc0, !PT ;  /* 0x0000007c00009812 */ /* 0x000fca00078ec0ff */
[----:B------:R-:W-:Y:S01]  /*0c50*/  @!P1 IMAD.IADD R0, R0, 0x1, R9 ;  /* 0x0000000100009824 */ /* 0x000fe200078e0209 */
[----:B-1----:R-:W-:Y:S02]  /*0c60*/  SEL R4, R4, RZ, !P0 ;  /* 0x000000ff04047207 */ /* 0x002fe40004000000 */
[----:B------:R-:W-:-:S03]  /*0c70*/  ISETP.GT.AND P0, PT, R8, 0xf, PT ;  /* 0x0000000f0800780c */ /* 0x000fc60003f04270 */
[----:B------:R-:W-:-:S05]  /*0c80*/  IMAD.IADD R4, R7, 0x1, R4 ;  /* 0x0000000107047824 */ /* 0x000fca00078e0204 */
[----:B------:R-:W1:Y:S02]  /*0c90*/  SHFL.DOWN PT, R5, R4, 0x10, 0x1f ;  /* 0x0a001f0004057f89 */ /* 0x000e6400000e0000 */
[----:B-1----:R-:W-:Y:S02]  /*0ca0*/  SEL R5, R5, RZ, !P0 ;  /* 0x000000ff05057207 */ /* 0x002fe40004000000 */
        /* <DEDUP_REMOVED lines=8> */
[----:B--2---:R-:W-:Y:S04]  /*0d30*/  LDS R0, [UR4+0xc] ;  /* 0x00000c04ff007984 */ /* 0x004fe80008000800 */
[----:B------:R-:W1:Y:S04]  /*0d40*/  LDS.128 R4, [UR4+0x10] ;  /* 0x00001004ff047984 */ /* 0x000e680008000c00 */
[----:B------:R-:W2:Y:S01]  /*0d50*/  LDS.64 R8, [UR4+0x20] ;  /* 0x00002004ff087984 */ /* 0x000ea20008000a00 */
[----:B-1----:R-:W-:-:S04]  /*0d60*/  IADD3 R0, PT, PT, R4, R0, R11 ;  /* 0x0000000004007210 */ /* 0x002fc80007ffe00b */
[----:B------:R-:W-:-:S04]  /*0d70*/  IADD3 R0, PT, PT, R6, R0, R5 ;  /* 0x0000000006007210 */ /* 0x000fc80007ffe005 */
[----:B--2---:R-:W-:-:S05]  /*0d80*/  IADD3 R0, PT, PT, R8, R0, R7 ;  /* 0x0000000008007210 */ /* 0x004fca0007ffe007 */
[----:B------:R-:W-:Y:S01]  /*0d90*/  IMAD.IADD R11, R0, 0x1, R9 ;  /* 0x00000001000b7824 */ /* 0x000fe200078e0209 */
[----:B------:R-:W-:Y:S06]  /*0da0*/  BRA `(.L_x_376) ;  /* 0x00000014007c7947 */ /* 0x000fec0003800000 */
.L_x_375:
[----:B------:R-:W-:Y:S01]  /*0db0*/  LOP3.LUT R4, R2, 0x3e0, RZ, 0xc0, !PT ;  /* 0x000003e002047812 */ /* 0x000fe200078ec0ff */
[----:B------:R-:W1:Y:S03]  /*0dc0*/  S2R R10, SR_LANEID ;  /* 0x00000000000a7919 */ /* 0x000e660000000000 */
[----:B------:R-:W-:Y:S02]  /*0dd0*/  LOP3.LUT R7, RZ, R4, RZ, 0x33, !PT ;  /* 0x00000004ff077212 */ /* 0x000fe400078e33ff */
[----:B------:R-:W-:-:S03]  /*0de0*/  IADD3 R5, PT, PT, R4, 0x20, RZ ;  /* 0x0000002004057810 */ /* 0x000fc60007ffe0ff */
[----:B------:R-:W-:Y:S01]  /*0df0*/  IMAD.IADD R7, R0, 0x1, R7 ;  /* 0x0000000100077824 */ /* 0x000fe200078e0207 */
[----:B------:R-:W-:-:S04]  /*0e00*/  ISETP.GT.U32.AND P0, PT, R5, R0, PT ;  /* 0x000000000500720c */ /* 0x000fc80003f04070 */
[----:B------:R-:W-:-:S05]  /*0e10*/  SEL R7, R7, 0x1f, P0 ;  /* 0x0000001f07077807 */ /* 0x000fca0000000000 */
[----:B-----5:R-:W2:Y:S01]  /*0e20*/  SHFL.DOWN PT, R4, R14, 0x1, R7 ;  /* 0x082000000e047989 */ /* 0x020ea200000e0007 */
[CC--:B-1----:R-:W-:Y:S01]  /*0e30*/  ISETP.GE.AND P0, PT, R10.reuse, R7.reuse, PT ;  /* 0x000000070a00720c */ /* 0x0c2fe20003f06270 */
[C---:B------:R-:W-:Y:S01]  /*0e40*/  VIADD R6, R10.reuse, 0x2 ;  /* 0x000000020a067836 */ /* 0x040fe20000000000 */
[C---:B------:R-:W-:Y:S01]  /*0e50*/  ISETP.NE.AND P1, PT, R10.reuse, RZ, PT ;  /* 0x000000ff0a00720c */ /* 0x040fe20003f25270 */
[----:B------:R-:W-:Y:S01]  /*0e60*/  VIADD R8, R10, 0x4 ;  /* 0x000000040a087836 */ /* 0x000fe20000000000 */
[----:B--2---:R-:W-:Y:S02]  /*0e70*/  SEL R5, R4, RZ, !P0 ;  /* 0x000000ff04057207 */ /* 0x004fe40004000000 */
[----:B------:R-:W-:-:S03]  /*0e80*/  ISETP.GT.AND P0, PT, R6, R7, PT ;  /* 0x000000070600720c */ /* 0x000fc60003f04270 */
[----:B------:R-:W-:-:S06]  /*0e90*/  IMAD.IADD R4, R5, 0x1, R14 ;  /* 0x0000000105047824 */ /* 0x000fcc00078e020e */
[----:B------:R-:W1:Y:S01]  /*0ea0*/  @!P1 S2R R11, SR_CgaCtaId ;  /* 0x00000000000b9919 */ /* 0x000e620000008800 */
[----:B------:R-:W-:Y:S01]  /*0eb0*/  @!P1 SHF.R.U32.HI R9, RZ, 0x3, R2 ;  /* 0x00000003ff099819 */ /* 0x000fe20000011602 */
[----:B------:R-:W2:Y:S03]  /*0ec0*/  SHFL.DOWN PT, R5, R4, 0x2, R7 ;  /* 0x0840000004057989 */ /* 0x000ea600000e0007 */
[----:B------:R-:W-:Y:S02]  /*0ed0*/  @!P1 LOP3.LUT R9, R9, 0x7c, RZ, 0xc0, !PT ;  /* 0x0000007c09099812 */ /* 0x000fe400078ec0ff */
[----:B--2---:R-:W-:Y:S02]  /*0ee0*/  SEL R5, R5, RZ, !P0 ;  /* 0x000000ff05057207 */ /* 0x004fe40004000000 */
[----:B------:R-:W-:-:S03]  /*0ef0*/  ISETP.GT.AND P0, PT, R8, R7, PT ;  /* 0x000000070800720c */ /* 0x000fc60003f04270 */
[----:B------:R-:W-:Y:S01]  /*0f00*/  IMAD.IADD R6, R4, 0x1, R5 ;  /* 0x0000000104067824 */ /* 0x000fe200078e0205 */
[----:B------:R-:W-:-:S04]  /*0f10*/  IADD3 R4, PT, PT, R10, 0x8, RZ ;  /* 0x000000080a047810 */ /* 0x000fc80007ffe0ff */
[----:B------:R-:W2:Y:S02]  /*0f20*/  SHFL.DOWN PT, R5, R6, 0x4, R7 ;  /* 0x0880000006057989 */ /* 0x000ea400000e0007 */
[----:B--2---:R-:W-:Y:S02]  /*0f30*/  SEL R5, R5, RZ, !P0 ;  /* 0x000000ff05057207 */ /* 0x004fe40004000000 */
[----:B------:R-:W-:-:S03]  /*0f40*/  ISETP.GT.AND P0, PT, R4, R7, PT ;  /* 0x000000070400720c */ /* 0x000fc60003f04270 */
[----:B------:R-:W-:Y:S02]  /*0f50*/  IMAD.IADD R8, R6, 0x1, R5 ;  /* 0x0000000106087824 */ /* 0x000fe400078e0205 */
[----:B------:R-:W-:Y:S01]  /*0f60*/  VIADD R6, R10, 0x10 ;  /* 0x000000100a067836 */ /* 0x000fe20000000000 */
[----:B------:R-:W-:Y:S02]  /*0f70*/  @!P1 MOV R10, 0x400 ;  /* 0x00000400000a9802 */ /* 0x000fe40000000f00 */
[----:B------:R-:W2:Y:S02]  /*0f80*/  SHFL.DOWN PT, R5, R8, 0x8, R7 ;  /* 0x0900000008057989 */ /* 0x000ea400000e0007 */
[----:B-1----:R-:W-:-:S05]  /*0f90*/  @!P1 LEA R10, R11, R10, 0x18 ;  /* 0x0000000a0b0a9211 */ /* 0x002fca00078ec0ff */
[----:B------:R-:W-:Y:S01]  /*0fa0*/  @!P1 IMAD.IADD R10, R9, 0x1, R10 ;  /* 0x00000001090a9824 */ /* 0x000fe200078e020a */
[----:B--2---:R-:W-:Y:S02]  /*0fb0*/  SEL R5, R5, RZ, !P0 ;  /* 0x000000ff05057207 */ /* 0x004fe40004000000 */
[----:B------:R-:W-:-:S03]  /*0fc0*/  ISETP.GT.AND P0, PT, R6, R7, PT ;  /* 0x000000070600720c */ /* 0x000fc60003f04270 */
[----:B------:R-:W-:-:S05]  /*0fd0*/  IMAD.IADD R4, R8, 0x1, R5 ;  /* 0x0000000108047824 */ /* 0x000fca00078e0205 */
[----:B------:R-:W1:Y:S02]  /*0fe0*/  SHFL.DOWN PT, R5, R4, 0x10, R7 ;  /* 0x0a00000004057989 */ /* 0x000e6400000e0007 */
[----:B-1----:R-:W-:Y:S02]  /*0ff0*/  SEL R5, R5, RZ, !P0 ;  /* 0x000000ff05057207 */ /* 0x002fe40004000000 */
[----:B------:R-:W-:-:S03]  /*1000*/  ISETP.NE.AND P0, PT, R2, RZ, PT ;  /* 0x000000ff0200720c */ /* 0x000fc60003f05270 */
[----:B------:R-:W-:-:S05]  /*1010*/  IMAD.IADD R11, R4, 0x1, R5 ;  /* 0x00000001040b7824 */ /* 0x000fca00078e0205 */
[----:B------:R1:W-:Y:S01]  /*1020*/  @!P1 STS [R10+0x8], R11 ;  /* 0x0000080b0a009388 */ /* 0x0003e20000000800 */
[----:B------:R-:W-:Y:S06]  /*1030*/  BAR.SYNC.DEFER_BLOCKING 0x0 ;  /* 0x0000000000007b1d */ /* 0x000fec0000010000 */
[----:B------:R-:W-:Y:S05]  /*1040*/  @P0 BRA `(.L_x_376) ;  /* 0x0000001000d40947 */ /* 0x000fea0003800000 */
[----:B------:R-:W2:Y:S01]  /*1050*/  S2UR UR5, SR_CgaCtaId ;  /* 0x00000000000579c3 */ /* 0x000ea20000008800 */
[----:B------:R-:W-:Y:S01]  /*1060*/  UMOV UR4, 0x400 ;  /* 0x0000040000047882 */ /* 0x000fe20000000000 */
[C---:B------:R-:W-:Y:S02]  /*1070*/  ISETP.GT.U32.AND P2, PT, R0.reuse, 0x40, PT ;  /* 0x000000400000780c */ /* 0x040fe40003f44070 */
[C---:B------:R-:W-:Y:S02]  /*1080*/  ISETP.GT.U32.AND P1, PT, R0.reuse, 0x20, PT ;  /* 0x000000200000780c */ /* 0x040fe40003f24070 */
[----:B------:R-:W-:Y:S01]  /*1090*/  ISETP.GT.U32.AND P3, PT, R0, 0x80, PT ;  /* 0x000000800000780c */ /* 0x000fe20003f64070 */
[----:B--2---:R-:W-:-:S09]  /*10a0*/  ULEA UR4, UR5, UR4, 0x18 ;  /* 0x0000000405047291 */ /* 0x004fd2000f8ec0ff */
[----:B------:R-:W2:Y:S04]  /*10b0*/  LDS.128 R4, [UR4+0x10] ;  /* 0x00001004ff047984 */ /* 0x000ea80008000c00 */
[----:B------:R-:W3:Y:S04]  /*10c0*/  LDS R2, [UR4+0xc] ;  /* 0x00000c04ff027984 */ /* 0x000ee80008000800 */
[----:B------:R-:W4:Y:S01]  /*10d0*/  LDS.64 R8, [UR4+0x20] ;  /* 0x00002004ff087984 */ /* 0x000f220008000a00 */
[----:B--2---:R-:W-:Y:S02]  /*10e0*/  SEL R4, R4, RZ, P2 ;  /* 0x000000ff04047207 */ /* 0x004fe40001000000 */
[----:B------:R-:W-:-:S02]  /*10f0*/  ISETP.GT.U32.AND P2, PT, R0, 0x60, PT ;  /* 0x000000600000780c */ /* 0x000fc40003f44070 */
[----:B---3--:R-:W-:Y:S02]  /*1100*/  SEL R2, R2, RZ, P1 ;  /* 0x000000ff02027207 */ /* 0x008fe40000800000 */
[----:B------:R-:W-:Y:S02]  /*1110*/  SEL R5, R5, RZ, P2 ;  /* 0x000000ff05057207 */ /* 0x000fe40001000000 */
[----:B------:R-:W-:Y:S02]  /*1120*/  IADD3 R2, PT, PT, R4, R2, R11 ;  /* 0x0000000204027210 */ /* 0x000fe40007ffe00b */
[----:B------:R-:W-:Y:S02]  /*1130*/  ISETP.GT.U32.AND P1, PT, R0, 0xa0, PT ;  /* 0x000000a00000780c */ /* 0x000fe40003f24070 */
[----:B------:R-:W-:Y:S02]  /*1140*/  SEL R6, R6, RZ, P3 ;  /* 0x000000ff06067207 */ /* 0x000fe40001800000 */
[----:B------:R-:W-:-:S02]  /*1150*/  ISETP.GT.U32.AND P2, PT, R0, 0xc0, PT ;  /* 0x000000c00000780c */ /* 0x000fc40003f44070 */
[----:B------:R-:W-:Y:S02]  /*1160*/  ISETP.GT.U32.AND P3, PT, R0, 0xe0, PT ;  /* 0x000000e00000780c */ /* 0x000fe40003f64070 */
[----:B------:R-:W-:Y:S02]  /*1170*/  SEL R7, R7, RZ, P1 ;  /* 0x000000ff07077207 */ /* 0x000fe40000800000 */
[----:B------:R-:W-:Y:S02]  /*1180*/  IADD3 R2, PT, PT, R6, R2, R5 ;  /* 0x0000000206027210 */ /* 0x000fe40007ffe005 */
[----:B----4-:R-:W-:Y:S02]  /*1190*/  SEL R8, R8, RZ, P2 ;  /* 0x000000ff08087207 */ /* 0x010fe40001000000 */
[----:B------:R-:W-:Y:S02]  /*11a0*/  SEL R9, R9, RZ, P3 ;  /* 0x000000ff09097207 */ /* 0x000fe40001800000 */
[----:B------:R-:W-:-:S05]  /*11b0*/  IADD3 R2, PT, PT, R8, R2, R7 ;  /* 0x0000000208027210 */ /* 0x000fca0007ffe007 */
[----:B-1----:R-:W-:Y:S01]  /*11c0*/  IMAD.IADD R11, R2, 0x1, R9 ;  /* 0x00000001020b7824 */ /* 0x002fe200078e0209 */
[----:B------:R-:W-:Y:S06]  /*11d0*/  BRA `(.L_x_376) ;  /* 0x0000001000707947 */ /* 0x000fec0003800000 */
.L_x_361:
[----:B------:R-:W0:Y:S01]  /*11e0*/  S2R R2, SR_TID.X ;  /* 0x0000000000027919 */ /* 0x000e220000002100 */
[----:B------:R-:W1:Y:S02]  /*11f0*/  LDCU.64 UR4, c[0x0][0x380] ;  /* 0x00007000ff0477ac */ /* 0x000e640008000a00 */
[----:B-1----:R-:W-:Y:S01]  /*1200*/  MOV R4, UR4 ;  /* 0x0000000400047c02 */ /* 0x002fe20008000f00 */
[----:B------:R-:W-:Y:S02]  /*1210*/  IMAD.U32 R5, RZ, RZ, UR5 ;  /* 0x00000005ff057e24 */ /* 0x000fe4000f8e00ff */
[----:B0-----:R-:W-:-:S04]  /*1220*/  IMAD R7, R3, 0x1000, R2 ;  /* 0x0000100003077824 */ /* 0x001fc800078e0202 */
[----:B------:R-:W-:-:S05]  /*1230*/  IMAD.WIDE.U32 R6, R7, 0x4, R4 ;  /* 0x0000000407067825 */ /* 0x000fca00078e0004 */
        /* <DEDUP_REMOVED lines=16> */
[----:B------:R-:W-:-:S02]  /*1340*/  ISETP.GE.U32.AND P0, PT, R0, R13, PT ;  /* 0x0000000d0000720c */ /* 0x000fc40003f06070 */
        /* <DEDUP_REMOVED lines=9> */
[----:B------:R-:W-:Y:S01]  /*13e0*/  IMAD R9, R3, 0x1000, R13 ;  /* 0x0000100003097824 */ /* 0x000fe200078e020d */
[----:B------:R-:W-:Y:S01]  /*13f0*/  LOP3.LUT R6, RZ, R2, RZ, 0x33, !PT ;  /* 0x00000002ff067212 */ /* 0x000fe200078e33ff */
[----:B------:R-:W-:Y:S01]  /*1400*/  VIADD R0, R8, 0xfffff000 ;  /* 0xfffff00008007836 */ /* 0x000fe20000000000 */
[----:B------:R-:W-:Y:S02]  /*1410*/  UMOV UR4, URZ ;  /* 0x000000ff00047c82 */ /* 0x000fe40008000000 */
[----:B------:R-:W-:Y:S02]  /*1420*/  IADD3 R6, PT, PT, -R13, R8, R6 ;  /* 0x000000080d067210 */ /* 0x000fe40007ffe106 */
[C---:B------:R-:W-:Y:S02]  /*1430*/  ISETP.GT.U32.AND P0, PT, R9.reuse, R0, PT ;  /* 0x000000000900720c */ /* 0x040fe40003f04070 */
[----:B------:R-:W-:Y:S01]  /*1440*/  IADD3 R7, PT, PT, R9, 0x800, R2 ;  /* 0x0000080009077810 */ /* 0x000fe20007ffe002 */
[----:B------:R-:W-:-:S02]  /*1450*/  IMAD.MOV.U32 R2, RZ, RZ, R9 ;  /* 0x000000ffff027224 */ /* 0x000fc400078e0009 */
[----:B------:R-:W-:-:S08]  /*1460*/  IMAD R6, R3, -0x1000, R6 ;  /* 0xfffff00003067824 */ /* 0x000fd000078e0206 */
[----:B------:R-:W-:Y:S05]  /*1470*/  @P0 BRA `(.L_x_378) ;  /* 0x00000000009c0947 */ /* 0x000fea0003800000 */
[----:B------:R-:W0:Y:S08]  /*1480*/  LDC R8, c[0x0][0x3a8] ;  /* 0x0000ea00ff087b82 */ /* 0x000e300000000800 */
[----:B------:R-:W1:Y:S02]  /*1490*/  LDC.64 R4, c[0x0][0x380] ;  /* 0x0000e000ff047b82 */ /* 0x000e640000000a00 */
.L_x_379:
[----:B------:R-:W2:Y:S02]  /*14a0*/  S2R R10, SR_TID.X ;  /* 0x00000000000a7919 */ /* 0x000ea40000002100 */
[----:B--2---:R-:W-:-:S04]  /*14b0*/  IMAD.IADD R11, R10, 0x1, R9 ;  /* 0x000000010a0b7824 */ /* 0x004fc800078e0209 */
[----:B-1----:R-:W-:-:S05]  /*14c0*/  IMAD.WIDE.U32 R10, R11, 0x4, R4 ;  /* 0x000000040b0a7825 */ /* 0x002fca00078e0004 */
        /* <DEDUP_REMOVED lines=10> */
[----:B------:R-:W5:Y:S01]  /*1570*/  LDG.E R21, desc[UR6][R10.64+0x2c00] ;  /* 0x002c00060a157981 */ /* 0x000f62000c1e1900 */
[----:B--2---:R-:W-:-:S03]  /*1580*/  IADD3 R20, PT, PT, R20, R18, R27 ;  /* 0x0000001214147210 */ /* 0x004fc60007ffe01b */
[----:B------:R-:W2:Y:S04]  /*1590*/  LDG.E R18, desc[UR6][R10.64+0x2800] ;  /* 0x002800060a127981 */ /* 0x000ea8000c1e1900 */
[----:B------:R-:W2:Y:S01]  /*15a0*/  LDG.E R27, desc[UR6][R10.64+0x3800] ;  /* 0x003800060a1b7981 */ /* 0x000ea2000c1e1900 */
[----:B---3--:R-:W-:-:S03]  /*15b0*/  IADD3 R24, PT, PT, R23, R22, R20 ;  /* 0x0000001617187210 */ /* 0x008fc60007ffe014 */
[----:B------:R-:W3:Y:S04]  /*15c0*/  LDG.E R23, desc[UR6][R10.64+0x3000] ;  /* 0x003000060a177981 */ /* 0x000ee8000c1e1900 */
[----:B------:R-:W3:Y:S04]  /*15d0*/  LDG.E R20, desc[UR6][R10.64+0x3400] ;  /* 0x003400060a147981 */ /* 0x000ee8000c1e1900 */
[----:B------:R-:W3:Y:S01]  /*15e0*/  LDG.E R22, desc[UR6][R10.64+0x3c00] ;  /* 0x003c00060a167981 */ /* 0x000ee2000c1e1900 */
[----:B----4-:R-:W-:-:S04]  /*15f0*/  IADD3 R14, PT, PT, R17, R14, R24 ;  /* 0x0000000e110e7210 */ /* 0x010fc80007ffe018 */
[----:B-----5:R-:W-:-:S04]  /*1600*/  IADD3 R14, PT, PT, R19, R16, R14 ;  /* 0x00000010130e7210 */ /* 0x020fc80007ffe00e */
[----:B------:R-:W-:Y:S02]  /*1610*/  IADD3 R12, PT, PT, R15, R12, R14 ;  /* 0x0000000c0f0c7210 */ /* 0x000fe40007ffe00e */
[----:B0-----:R-:W-:-:S04]  /*1620*/  IADD3 R14, PT, PT, -R9, R8, RZ ;  /* 0x00000008090e7210 */ /* 0x001fc80007ffe1ff */
[----:B------:R-:W-:Y:S02]  /*1630*/  ISETP.GE.U32.AND P0, PT, R14, R13, PT ;  /* 0x0000000d0e00720c */ /* 0x000fe40003f06070 */
[----:B--2---:R-:W-:-:S04]  /*1640*/  IADD3 R12, PT, PT, R21, R18, R12 ;  /* 0x00000012150c7210 */ /* 0x004fc80007ffe00c */
[----:B---3--:R-:W-:-:S04]  /*1650*/  IADD3 R12, PT, PT, R20, R23, R12 ;  /* 0x00000017140c7210 */ /* 0x008fc80007ffe00c */
[----:B------:R-:W-:-:S03]  /*1660*/  IADD3 R27, PT, PT, R22, R27, R12 ;  /* 0x0000001b161b7210 */ /* 0x000fc60007ffe00c */
[----:B------:R-:W-:Y:S05]  /*1670*/  @!P0 BRA `(.L_x_377) ;  /* 0x00000008009c8947 */ /* 0x000fea0003800000 */
[C---:B------:R-:W-:Y:S01]  /*1680*/  IMAD.IADD R9, R13.reuse, 0x1, R9 ;  /* 0x000000010d097824 */ /* 0x040fe200078e0209 */
[----:B------:R-:W-:Y:S01]  /*1690*/  UIADD3 UR4, UPT, UPT, UR4, 0x1, URZ ;  /* 0x0000000104047890 */ /* 0x000fe2000fffe0ff */
[----:B------:R-:W-:Y:S02]  /*16a0*/  IMAD.IADD R2, R13, 0x1, R2 ;  /* 0x000000010d027824 */ /* 0x000fe400078e0202 */
[----:B------:R-:W-:Y:S01]  /*16b0*/  IMAD.IADD R6, R6, 0x1, -R13 ;  /* 0x0000000106067824 */ /* 0x000fe200078e0a0d */
[----:B------:R-:W-:Y:S01]  /*16c0*/  ISETP.GT.U32.AND P0, PT, R9, R0, PT ;  /* 0x000000000900720c */ /* 0x000fe20003f04070 */
[----:B------:R-:W-:-:S12]  /*16d0*/  IMAD.IADD R7, R13, 0x1, R7 ;  /* 0x000000010d077824 */ /* 0x000fd800078e0207 */
[----:B------:R-:W-:Y:S05]  /*16e0*/  @!P0 BRA `(.L_x_379) ;  /* 0xfffffffc006c8947 */ /* 0x000fea000383ffff */
.L_x_378:
[----:B------:R-:W0:Y:S01]  /*16f0*/  S2R R13, SR_TID.X ;  /* 0x00000000000d7919 */ /* 0x000e220000002100 */
[----:B------:R-:W-:Y:S01]  /*1700*/  IMAD.IADD R0, R8, 0x1, -R9 ;  /* 0x0000000108007824 */ /* 0x000fe200078e0a09 */
[----:B------:R-:W-:Y:S04]  /*1710*/  BSSY.RECONVERGENT B1, `(.L_x_377) ;  /* 0x000009d000017945 */ /* 0x000fe80003800200 */
[----:B0-----:R-:W-:-:S04]  /*1720*/  ISETP.GE.AND P0, PT, R13, R0, PT ;  /* 0x000000000d00720c */ /* 0x001fc80003f06270 */
[----:B------:R-:W-:-:S13]  /*1730*/  ISETP.GE.U32.OR P0, PT, R9, R8, P0 ;  /* 0x000000080900720c */ /* 0x000fda0000706470 */
[----:B------:R-:W-:Y:S05]  /*1740*/  @P0 BRA `(.L_x_380) ;  /* 0x0000000800640947 */ /* 0x000fea0003800000 */
[----:B------:R-:W0:Y:S01]  /*1750*/  LDC R10, c[0x0][0x3ac] ;  /* 0x0000eb00ff0a7b82 */ /* 0x000e220000000800 */
[----:B------:R-:W-:Y:S01]  /*1760*/  LOP3.LUT R11, RZ, R13, RZ, 0x33, !PT ;  /* 0x0000000dff0b7212 */ /* 0x000fe200078e33ff */
[----:B------:R-:W-:Y:S06]  /*1770*/  BSSY.RECONVERGENT B2, `(.L_x_381) ;  /* 0x000004f000027945 */ /* 0x000fec0003800200 */
[----:B------:R-:W1:Y:S01]  /*1780*/  LDC R0, c[0x0][0x3ac] ;  /* 0x0000eb00ff007b82 */ /* 0x000e620000000800 */
[----:B0-----:R-:W-:-:S05]  /*1790*/  IMAD.SHL.U32 R10, R10, 0x1000, RZ ;  /* 0x000010000a0a7824 */ /* 0x001fca00078e00ff */
[----:B------:R-:W-:-:S04]  /*17a0*/  LEA R10, R3, R10, 0xc ;  /* 0x0000000a030a7211 */ /* 0x000fc800078e60ff */
[----:B------:R-:W-:Y:S01]  /*17b0*/  IADD3 R8, PT, PT, -R10, R8, R11 ;  /* 0x000000080a087210 */ /* 0x000fe20007ffe10b */
[----:B-1----:R-:W-:Y:S02]  /*17c0*/  IMAD R11, R0, UR4, RZ ;  /* 0x00000004000b7c24 */ /* 0x002fe4000f8e02ff */
[----:B------:R-:W-:Y:S02]  /*17d0*/  IMAD.MOV.U32 R0, RZ, RZ, R13 ;  /* 0x000000ffff007224 */ /* 0x000fe400078e000d */
[----:B------:R-:W-:-:S05]  /*17e0*/  IMAD R8, R11, -0x1000, R8 ;  /* 0xfffff0000b087824 */ /* 0x000fca00078e0208 */
[C---:B------:R-:W-:Y:S02]  /*17f0*/  ISETP.GE.U32.AND P0, PT, R8.reuse, 0xf00, PT ;  /* 0x00000f000800780c */ /* 0x040fe40003f06070 */
[----:B------:R-:W-:-:S04]  /*1800*/  LEA.HI R8, R8, 0x1, RZ, 0x18 ;  /* 0x0000000108087811 */ /* 0x000fc800078fc0ff */
[----:B------:R-:W-:-:S07]  /*1810*/  LOP3.LUT R10, R8, 0xf, RZ, 0xc0, !PT ;  /* 0x0000000f080a7812 */ /* 0x000fce00078ec0ff */
[----:B------:R-:W-:Y:S05]  /*1820*/  @!P0 BRA `(.L_x_382) ;  /* 0x00000004000c8947 */ /* 0x000fea0003800000 */
[----:B------:R-:W-:Y:S01]  /*1830*/  LEA.HI R0, R6, 0x1, RZ, 0x18 ;  /* 0x0000000106007811 */ /* 0x000fe200078fc0ff */
[----:B------:R-:W-:Y:S01]  /*1840*/  BSSY.RECONVERGENT B3, `(.L_x_383) ;  /* 0x0000040000037945 */ /* 0x000fe20003800200 */
[----:B------:R-:W-:Y:S02]  /*1850*/  LOP3.LUT R11, R13, 0x800, RZ, 0xfc, !PT ;  /* 0x000008000d0b7812 */ /* 0x000fe400078efcff */
[----:B------:R-:W-:-:S05]  /*1860*/  LOP3.LUT R0, R0, 0x1fffff0, RZ, 0xc0, !PT ;  /* 0x01fffff000007812 */ /* 0x000fca00078ec0ff */
[----:B------:R-:W-:-:S07]  /*1870*/  IMAD.MOV R0, RZ, RZ, -R0 ;  /* 0x000000ffff007224 */ /* 0x000fce00078e0a00 */
.L_x_384:
[C---:B------:R-:W-:Y:S02]  /*1880*/  VIADD R15, R7.reuse, 0xfffff800 ;  /* 0xfffff800070f7836 */ /* 0x040fe40000000000 */
[----:B------:R-:W-:Y:S02]  /*1890*/  VIADD R21, R7, 0xfffff900 ;  /* 0xfffff90007157836 */ /* 0x000fe40000000000 */
[----:B------:R-:W-:-:S04]  /*18a0*/  IMAD.WIDE.U32 R14, R15, 0x4, R4 ;  /* 0x000000040f0e7825 */ /* 0x000fc800078e0004 */
[--C-:B------:R-:W-:Y:S01]  /*18b0*/  IMAD.WIDE.U32 R20, R21, 0x4, R4.reuse ;  /* 0x0000000415147825 */ /* 0x100fe200078e0004 */
[----:B------:R0:W2:Y:S04]  /*18c0*/  LDG.E R28, desc[UR6][R14.64] ;  /* 0x000000060e1c7981 */ /* 0x0000a8000c1e1900 */
[----:B------:R-:W2:Y:S01]  /*18d0*/  LDG.E R29, desc[UR6][R20.64] ;  /* 0x00000006141d7981 */ /* 0x000ea2000c1e1900 */
[C---:B------:R-:W-:Y:S02]  /*18e0*/  VIADD R17, R7.reuse, 0xfffffa00 ;  /* 0xfffffa0007117836 */ /* 0x040fe40000000000 */
[----:B------:R-:W-:Y:S02]  /*18f0*/  VIADD R19, R7, 0xfffffb00 ;  /* 0xfffffb0007137836 */ /* 0x000fe40000000000 */
[----:B------:R-:W-:-:S04]  /*1900*/  IMAD.WIDE.U32 R16, R17, 0x4, R4 ;  /* 0x0000000411107825 */ /* 0x000fc800078e0004 */
[--C-:B------:R-:W-:Y:S01]  /*1910*/  IMAD.WIDE.U32 R18, R19, 0x4, R4.reuse ;  /* 0x0000000413127825 */ /* 0x100fe200078e0004 */
[----:B------:R1:W3:Y:S04]  /*1920*/  LDG.E R13, desc[UR6][R16.64] ;  /* 0x00000006100d7981 */ /* 0x0002e8000c1e1900 */
[----:B------:R4:W3:Y:S01]  /*1930*/  LDG.E R12, desc[UR6][R18.64] ;  /* 0x00000006120c7981 */ /* 0x0008e2000c1e1900 */
[C---:B------:R-:W-:Y:S01]  /*1940*/  VIADD R22, R7.reuse, 0xfffffd00 ;  /* 0xfffffd0007167836 */ /* 0x040fe20000000000 */
[C---:B------:R-:W-:Y:S01]  /*1950*/  IADD3 R23, PT, PT, R7.reuse, -0x400, RZ ;  /* 0xfffffc0007177810 */ /* 0x040fe20007ffe0ff */
[----:B------:R-:W-:Y:S02]  /*1960*/  VIADD R26, R7, 0xfffffe00 ;  /* 0xfffffe00071a7836 */ /* 0x000fe40000000000 */
[----:B0-----:R-:W-:-:S04]  /*1970*/  IMAD.WIDE.U32 R14, R22, 0x4, R4 ;  /* 0x00000004160e7825 */ /* 0x001fc800078e0004 */
[--C-:B-1----:R-:W-:Y:S02]  /*1980*/  IMAD.WIDE.U32 R16, R26, 0x4, R4.reuse ;  /* 0x000000041a107825 */ /* 0x102fe400078e0004 */
[----:B------:R0:W5:Y:S02]  /*1990*/  LDG.E R26, desc[UR6][R14.64] ;  /* 0x000000060e1a7981 */ /* 0x000164000c1e1900 */
[C-C-:B------:R-:W-:Y:S02]  /*19a0*/  IMAD.WIDE.U32 R24, R7.reuse, 0x4, R4.reuse ;  /* 0x0000000407187825 */ /* 0x140fe400078e0004 */
[----:B------:R-:W5:Y:S02]  /*19b0*/  LDG.E R16, desc[UR6][R16.64] ;  /* 0x0000000610107981 */ /* 0x000f64000c1e1900 */
[----:B----4-:R-:W-:Y:S02]  /*19c0*/  VIADD R19, R7, 0xffffff00 ;  /* 0xffffff0007137836 */ /* 0x010fe40000000000 */
[----:B------:R-:W-:Y:S01]  /*19d0*/  IMAD.WIDE.U32 R20, R23, 0x4, R4 ;  /* 0x0000000417147825 */ /* 0x000fe200078e0004 */
[----:B------:R-:W4:Y:S03]  /*19e0*/  LDG.E R24, desc[UR6][R24.64] ;  /* 0x0000000618187981 */ /* 0x000f26000c1e1900 */
[----:B0-----:R-:W-:-:S02]  /*19f0*/  VIADD R15, R7, 0x200 ;  /* 0x00000200070f7836 */ /* 0x001fc40000000000 */
[----:B------:R-:W-:Y:S02]  /*1a00*/  VIADD R23, R7, 0x100 ;  /* 0x0000010007177836 */ /* 0x000fe40000000000 */
[--C-:B------:R-:W-:Y:S01]  /*1a10*/  IMAD.WIDE.U32 R18, R19, 0x4, R4.reuse ;  /* 0x0000000413127825 */ /* 0x100fe200078e0004 */
[----:B------:R0:W5:Y:S03]  /*1a20*/  LDG.E R25, desc[UR6][R20.64] ;  /* 0x0000000614197981 */ /* 0x000166000c1e1900 */
[----:B------:R-:W-:Y:S02]  /*1a30*/  IMAD.WIDE.U32 R22, R23, 0x4, R4 ;  /* 0x0000000417167825 */ /* 0x000fe400078e0004 */
[----:B------:R-:W4:Y:S04]  /*1a40*/  LDG.E R19, desc[UR6][R18.64] ;  /* 0x0000000612137981 */ /* 0x000f28000c1e1900 */
[----:B------:R1:W4:Y:S01]  /*1a50*/  LDG.E R23, desc[UR6][R22.64] ;  /* 0x0000000616177981 */ /* 0x000322000c1e1900 */
[----:B0-----:R-:W-:-:S04]  /*1a60*/  VIADD R21, R7, 0x300 ;  /* 0x0000030007157836 */ /* 0x001fc80000000000 */
[----:B------:R-:W-:-:S04]  /*1a70*/  IMAD.WIDE.U32 R20, R21, 0x4, R4 ;  /* 0x0000000415147825 */ /* 0x000fc800078e0004 */
[----:B-1----:R-:W-:Y:S02]  /*1a80*/  VIADD R22, R7, 0x700 ;  /* 0x0000070007167836 */ /* 0x002fe40000000000 */
[----:B------:R-:W4:Y:S01]  /*1a90*/  LDG.E R21, desc[UR6][R20.64] ;  /* 0x0000000614157981 */ /* 0x000f22000c1e1900 */
[----:B--2---:R-:W-:Y:S01]  /*1aa0*/  IADD3 R27, PT, PT, R29, R28, R27 ;  /* 0x0000001c1d1b7210 */ /* 0x004fe20007ffe01b */
[----:B------:R-:W-:Y:S01]  /*1ab0*/  IMAD.WIDE.U32 R28, R15, 0x4, R4 ;  /* 0x000000040f1c7825 */ /* 0x000fe200078e0004 */
[----:B------:R-:W-:-:S05]  /*1ac0*/  IADD3 R15, PT, PT, R7, 0x400, RZ ;  /* 0x00000400070f7810 */ /* 0x000fca0007ffe0ff */
[----:B------:R0:W2:Y:S01]  /*1ad0*/  LDG.E R28, desc[UR6][R28.64] ;  /* 0x000000061c1c7981 */ /* 0x0000a2000c1e1900 */
[----:B------:R-:W-:-:S05]  /*1ae0*/  IMAD.WIDE.U32 R14, R15, 0x4, R4 ;  /* 0x000000040f0e7825 */ /* 0x000fca00078e0004 */
[----:B------:R1:W2:Y:S01]  /*1af0*/  LDG.E R17, desc[UR6][R14.64] ;  /* 0x000000060e117981 */ /* 0x0002a2000c1e1900 */
[----:B---3--:R-:W-:Y:S01]  /*1b00*/  IADD3 R27, PT, PT, R12, R13, R27 ;  /* 0x0000000d0c1b7210 */ /* 0x008fe20007ffe01b */
[----:B0-----:R-:W-:-:S04]  /*1b10*/  VIADD R29, R7, 0x500 ;  /* 0x00000500071d7836 */ /* 0x001fc80000000000 */
[----:B------:R-:W-:-:S04]  /*1b20*/  IMAD.WIDE.U32 R12, R29, 0x4, R4 ;  /* 0x000000041d0c7825 */ /* 0x000fc800078e0004 */
[----:B-1----:R-:W-:Y:S01]  /*1b30*/  VIADD R15, R7, 0x600 ;  /* 0x00000600070f7836 */ /* 0x002fe20000000000 */
[----:B------:R0:W3:Y:S03]  /*1b40*/  LDG.E R18, desc[UR6][R12.64] ;  /* 0x000000060c127981 */ /* 0x0000e6000c1e1900 */
[----:B------:R-:W-:-:S04]  /*1b50*/  IMAD.WIDE.U32 R14, R15, 0x4, R4 ;  /* 0x000000040f0e7825 */ /* 0x000fc800078e0004 */
[----:B0-----:R-:W-:Y:S02]  /*1b60*/  IMAD.WIDE.U32 R12, R22, 0x4, R4 ;  /* 0x00000004160c7825 */ /* 0x001fe400078e0004 */
[----:B------:R-:W3:Y:S04]  /*1b70*/  LDG.E R22, desc[UR6][R14.64] ;  /* 0x000000060e167981 */ /* 0x000ee8000c1e1900 */
[----:B------:R-:W3:Y:S01]  /*1b80*/  LDG.E R20, desc[UR6][R12.64] ;  /* 0x000000060c147981 */ /* 0x000ee2000c1e1900 */
[----:B------:R-:W-:Y:S01]  /*1b90*/  VIADD R0, R0, 0x10 ;  /* 0x0000001000007836 */ /* 0x000fe20000000000 */
[----:B-----5:R-:W-:-:S04]  /*1ba0*/  IADD3 R25, PT, PT, R26, R25, R27 ;  /* 0x000000191a197210 */ /* 0x020fc80007ffe01b */
[----:B----4-:R-:W-:Y:S02]  /*1bb0*/  IADD3 R16, PT, PT, R19, R16, R25 ;  /* 0x0000001013107210 */ /* 0x010fe40007ffe019 */
[----:B------:R-:W-:Y:S02]  /*1bc0*/  ISETP.NE.AND P0, PT, R0, RZ, PT ;  /* 0x000000ff0000720c */ /* 0x000fe40003f05270 */
[----:B------:R-:W-:Y:S01]  /*1bd0*/  IADD3 R16, PT, PT, R23, R24, R16 ;  /* 0x0000001817107210 */ /* 0x000fe20007ffe010 */
[----:B------:R-:W-:Y:S02]  /*1be0*/  VIADD R11, R11, 0x1000 ;  /* 0x000010000b0b7836 */ /* 0x000fe40000000000 */
[----:B------:R-:W-:Y:S01]  /*1bf0*/  VIADD R7, R7, 0x1000 ;  /* 0x0000100007077836 */ /* 0x000fe20000000000 */
[----:B--2---:R-:W-:-:S04]  /*1c00*/  IADD3 R16, PT, PT, R21, R28, R16 ;  /* 0x0000001c15107210 */ /* 0x004fc80007ffe010 */
[----:B---3--:R-:W-:-:S04]  /*1c10*/  IADD3 R17, PT, PT, R18, R17, R16 ;  /* 0x0000001112117210 */ /* 0x008fc80007ffe010 */
[----:B------:R-:W-:Y:S01]  /*1c20*/  IADD3 R27, PT, PT, R20, R22, R17 ;  /* 0x00000016141b7210 */ /* 0x000fe20007ffe011 */
[----:B------:R-:W-:Y:S06]  /*1c30*/  @P0 BRA `(.L_x_384) ;  /* 0xfffffffc00100947 */ /* 0x000fec000383ffff */
[----:B------:R-:W-:Y:S05]  /*1c40*/  BSYNC.RECONVERGENT B3 ;  /* 0x0000000000037941 */ /* 0x000fea0003800200 */
.L_x_383:
[----:B------:R-:W-:-:S07]  /*1c50*/  IADD3 R0, PT, PT, R11, -0x800, RZ ;  /* 0xfffff8000b007810 */ /* 0x000fce0007ffe0ff */
.L_x_382:
[----:B------:R-:W-:Y:S05]  /*1c60*/  BSYNC.RECONVERGENT B2 ;  /* 0x0000000000027941 */ /* 0x000fea0003800200 */
.L_x_381:
[----:B------:R-:W-:-:S13]  /*1c70*/  ISETP.NE.AND P0, PT, R10, RZ, PT ;  /* 0x000000ff0a00720c */ /* 0x000fda0003f05270 */
[----:B------:R-:W-:Y:S05]  /*1c80*/  @!P0 BRA `(.L_x_380) ;  /* 0x0000000400148947 */ /* 0x000fea0003800000 */
[----:B------:R-:W-:Y:S01]  /*1c90*/  ISETP.GE.U32.AND P0, PT, R10, 0x8, PT ;  /* 0x000000080a00780c */ /* 0x000fe20003f06070 */
[----:B------:R-:W-:Y:S01]  /*1ca0*/  BSSY.RECONVERGENT B2, `(.L_x_385) ;  /* 0x0000021000027945 */ /* 0x000fe20003800200 */
[----:B------:R-:W-:-:S04]  /*1cb0*/  LOP3.LUT R23, R8, 0x7, RZ, 0xc0, !PT ;  /* 0x0000000708177812 */ /* 0x000fc800078ec0ff */
[----:B------:R-:W-:-:S07]  /*1cc0*/  ISETP.NE.AND P1, PT, R23, RZ, PT ;  /* 0x000000ff1700720c */ /* 0x000fce0003f25270 */
[----:B------:R-:W-:Y:S06]  /*1cd0*/  @!P0 BRA `(.L_x_386) ;  /* 0x0000000000748947 */ /* 0x000fec0003800000 */
[----:B------:R-:W-:-:S04]  /*1ce0*/  IMAD.IADD R11, R0, 0x1, R9 ;  /* 0x00000001000b7824 */ /* 0x000fc800078e0209 */
[C---:B------:R-:W-:Y:S02]  /*1cf0*/  VIADD R19, R11.reuse, 0x100 ;  /* 0x000001000b137836 */ /* 0x040fe40000000000 */
[C---:B------:R-:W-:Y:S02]  /*1d00*/  VIADD R21, R11.reuse, 0x200 ;  /* 0x000002000b157836 */ /* 0x040fe40000000000 */
[C---:B------:R-:W-:Y:S02]  /*1d10*/  VIADD R13, R11.reuse, 0x300 ;  /* 0x000003000b0d7836 */ /* 0x040fe40000000000 */
[----:B------:R-:W-:-:S04]  /*1d20*/  IMAD.WIDE.U32 R16, R11, 0x4, R4 ;  /* 0x000000040b107825 */ /* 0x000fc800078e0004 */
[--C-:B------:R-:W-:Y:S01]  /*1d30*/  IMAD.WIDE.U32 R18, R19, 0x4, R4.reuse ;  /* 0x0000000413127825 */ /* 0x100fe200078e0004 */
[----:B------:R0:W2:Y:S03]  /*1d40*/  LDG.E R22, desc[UR6][R16.64] ;  /* 0x0000000610167981 */ /* 0x0000a6000c1e1900 */
[--C-:B------:R-:W-:Y:S01]  /*1d50*/  IMAD.WIDE.U32 R20, R21, 0x4, R4.reuse ;  /* 0x0000000415147825 */ /* 0x100fe200078e0004 */
[----:B------:R1:W2:Y:S03]  /*1d60*/  LDG.E R7, desc[UR6][R18.64] ;  /* 0x0000000612077981 */ /* 0x0002a6000c1e1900 */
[C---:B------:R-:W-:Y:S02]  /*1d70*/  VIADD R15, R11.reuse, 0x400 ;  /* 0x000004000b0f7836 */ /* 0x040fe40000000000 */
[C---:B------:R-:W-:Y:S01]  /*1d80*/  VIADD R25, R11.reuse, 0x500 ;  /* 0x000005000b197836 */ /* 0x040fe20000000000 */
[----:B------:R-:W-:Y:S01]  /*1d90*/  IADD3 R29, PT, PT, R11, 0x600, RZ ;  /* 0x000006000b1d7810 */ /* 0x000fe20007ffe0ff */
[----:B------:R-:W-:Y:S01]  /*1da0*/  IMAD.WIDE.U32 R12, R13, 0x4, R4 ;  /* 0x000000040d0c7825 */ /* 0x000fe200078e0004 */
[----:B------:R-:W3:Y:S03]  /*1db0*/  LDG.E R20, desc[UR6][R20.64] ;  /* 0x0000000614147981 */ /* 0x000ee6000c1e1900 */
[----:B------:R-:W-:-:S02]  /*1dc0*/  VIADD R24, R11, 0x700 ;  /* 0x000007000b187836 */ /* 0x000fc40000000000 */
[--C-:B------:R-:W-:Y:S01]  /*1dd0*/  IMAD.WIDE.U32 R14, R15, 0x4, R4.reuse ;  /* 0x000000040f0e7825 */ /* 0x100fe200078e0004 */
[----:B------:R-:W3:Y:S03]  /*1de0*/  LDG.E R12, desc[UR6][R12.64] ;  /* 0x000000060c0c7981 */ /* 0x000ee6000c1e1900 */
[--C-:B------:R-:W-:Y:S02]  /*1df0*/  IMAD.WIDE.U32 R10, R25, 0x4, R4.reuse ;  /* 0x00000004190a7825 */ /* 0x100fe400078e0004 */
[----:B------:R-:W4:Y:S02]  /*1e00*/  LDG.E R14, desc[UR6][R14.64] ;  /* 0x000000060e0e7981 */ /* 0x000f24000c1e1900 */
[--C-:B0-----:R-:W-:Y:S02]  /*1e10*/  IMAD.WIDE.U32 R16, R29, 0x4, R4.reuse ;  /* 0x000000041d107825 */ /* 0x101fe400078e0004 */
[----:B------:R-:W4:Y:S02]  /*1e20*/  LDG.E R10, desc[UR6][R10.64] ;  /* 0x000000060a0a7981 */ /* 0x000f24000c1e1900 */
[----:B-1----:R-:W-:-:S02]  /*1e30*/  IMAD.WIDE.U32 R18, R24, 0x4, R4 ;  /* 0x0000000418127825 */ /* 0x002fc400078e0004 */
[----:B------:R-:W5:Y:S04]  /*1e40*/  LDG.E R16, desc[UR6][R16.64] ;  /* 0x0000000610107981 */ /* 0x000f68000c1e1900 */
[----:B------:R-:W5:Y:S01]  /*1e50*/  LDG.E R18, desc[UR6][R18.64] ;  /* 0x0000000612127981 */ /* 0x000f62000c1e1900 */
[----:B------:R-:W-:Y:S01]  /*1e60*/  VIADD R0, R0, 0x800 ;  /* 0x0000080000007836 */ /* 0x000fe20000000000 */
[----:B--2---:R-:W-:-:S04]  /*1e70*/  IADD3 R7, PT, PT, R7, R22, R27 ;  /* 0x0000001607077210 */ /* 0x004fc80007ffe01b */
[----:B---3--:R-:W-:-:S04]  /*1e80*/  IADD3 R7, PT, PT, R12, R20, R7 ;  /* 0x000000140c077210 */ /* 0x008fc80007ffe007 */
[----:B----4-:R-:W-:-:S04]  /*1e90*/  IADD3 R7, PT, PT, R10, R14, R7 ;  /* 0x0000000e0a077210 */ /* 0x010fc80007ffe007 */
[----:B-----5:R-:W-:-:S07]  /*1ea0*/  IADD3 R27, PT, PT, R18, R16, R7 ;  /* 0x00000010121b7210 */ /* 0x020fce0007ffe007 */
.L_x_386:
[----:B------:R-:W-:Y:S05]  /*1eb0*/  BSYNC.RECONVERGENT B2 ;  /* 0x0000000000027941 */ /* 0x000fea0003800200 */
.L_x_385:
[----:B------:R-:W-:Y:S05]  /*1ec0*/  @!P1 BRA `(.L_x_380) ;  /* 0x0000000000849947 */ /* 0x000fea0003800000 */
[----:B------:R-:W-:Y:S01]  /*1ed0*/  ISETP.GE.U32.AND P0, PT, R23, 0x4, PT ;  /* 0x000000041700780c */ /* 0x000fe20003f06070 */
[----:B------:R-:W-:Y:S01]  /*1ee0*/  BSSY.RECONVERGENT B2, `(.L_x_387) ;  /* 0x0000012000027945 */ /* 0x000fe20003800200 */
[----:B------:R-:W-:-:S11]  /*1ef0*/  LOP3.LUT P1, RZ, R8, 0x3, RZ, 0xc0, !PT ;  /* 0x0000000308ff7812 */ /* 0x000fd6000782c0ff */
[----:B------:R-:W-:Y:S05]  /*1f00*/  @!P0 BRA `(.L_x_388) ;  /* 0x00000000003c8947 */ /* 0x000fea0003800000 */
[----:B------:R-:W-:-:S04]  /*1f10*/  IMAD.IADD R7, R0, 0x1, R9 ;  /* 0x0000000100077824 */ /* 0x000fc800078e0209 */
[C---:B------:R-:W-:Y:S02]  /*1f20*/  VIADD R11, R7.reuse, 0x100 ;  /* 0x00000100070b7836 */ /* 0x040fe40000000000 */
[----:B------:R-:W-:-:S04]  /*1f30*/  IMAD.WIDE.U32 R8, R7, 0x4, R4 ;  /* 0x0000000407087825 */ /* 0x000fc800078e0004 */
[C---:B------:R-:W-:Y:S02]  /*1f40*/  VIADD R13, R7.reuse, 0x200 ;  /* 0x00000200070d7836 */ /* 0x040fe40000000000 */
[----:B------:R-:W-:Y:S01]  /*1f50*/  VIADD R15, R7, 0x300 ;  /* 0x00000300070f7836 */ /* 0x000fe20000000000 */
[----:B------:R-:W2:Y:S01]  /*1f60*/  LDG.E R8, desc[UR6][R8.64] ;  /* 0x0000000608087981 */ /* 0x000ea2000c1e1900 */
[----:B------:R-:W-:-:S04]  /*1f70*/  IMAD.WIDE.U32 R10, R11, 0x4, R4 ;  /* 0x000000040b0a7825 */ /* 0x000fc800078e0004 */
[--C-:B------:R-:W-:Y:S02]  /*1f80*/  IMAD.WIDE.U32 R12, R13, 0x4, R4.reuse ;  /* 0x000000040d0c7825 */ /* 0x100fe400078e0004 */
[----:B------:R-:W2:Y:S02]  /*1f90*/  LDG.E R10, desc[UR6][R10.64] ;  /* 0x000000060a0a7981 */ /* 0x000ea4000c1e1900 */
[----:B------:R-:W-:Y:S02]  /*1fa0*/  IMAD.WIDE.U32 R14, R15, 0x4, R4 ;  /* 0x000000040f0e7825 */ /* 0x000fe400078e0004 */
[----:B------:R-:W3:Y:S04]  /*1fb0*/  LDG.E R12, desc[UR6][R12.64] ;  /* 0x000000060c0c7981 */ /* 0x000ee8000c1e1900 */
[----:B------:R-:W3:Y:S01]  /*1fc0*/  LDG.E R14, desc[UR6][R14.64] ;  /* 0x000000060e0e7981 */ /* 0x000ee2000c1e1900 */
[----:B------:R-:W-:-:S02]  /*1fd0*/  IADD3 R0, PT, PT, R0, 0x400, RZ ;  /* 0x0000040000007810 */ /* 0x000fc40007ffe0ff */
[----:B--2---:R-:W-:-:S04]  /*1fe0*/  IADD3 R27, PT, PT, R10, R8, R27 ;  /* 0x000000080a1b7210 */ /* 0x004fc80007ffe01b */
[----:B---3--:R-:W-:-:S07]  /*1ff0*/  IADD3 R27, PT, PT, R14, R12, R27 ;  /* 0x0000000c0e1b7210 */ /* 0x008fce0007ffe01b */
.L_x_388:
[----:B------:R-:W-:Y:S05]  /*2000*/  BSYNC.RECONVERGENT B2 ;  /* 0x0000000000027941 */ /* 0x000fea0003800200 */
.L_x_387:
[----:B------:R-:W-:Y:S05]  /*2010*/  @!P1 BRA `(.L_x_380) ;  /* 0x0000000000309947 */ /* 0x000fea0003800000 */
[----:B------:R-:W-:Y:S01]  /*2020*/  LOP3.LUT R6, R6, 0xffff, RZ, 0xc0, !PT ;  /* 0x0000ffff06067812 */ /* 0x000fe200078ec0ff */
[----:B------:R-:W-:-:S03]  /*2030*/  IMAD.IADD R9, R0, 0x1, R2 ;  /* 0x0000000100097824 */ /* 0x000fc600078e0202 */
[----:B------:R-:W-:-:S04]  /*2040*/  LEA.HI R6, R6, 0x1, RZ, 0x18 ;  /* 0x0000000106067811 */ /* 0x000fc800078fc0ff */
[----:B------:R-:W-:-:S05]  /*2050*/  LOP3.LUT R6, R6, 0x3, RZ, 0xc0, !PT ;  /* 0x0000000306067812 */ /* 0x000fca00078ec0ff */
[----:B------:R-:W-:-:S07]  /*2060*/  IMAD.MOV R0, RZ, RZ, -R6 ;  /* 0x000000ffff007224 */ /* 0x000fce00078e0a06 */
.L_x_389:
[----:B------:R-:W-:-:S06]  /*2070*/  IMAD.WIDE.U32 R6, R9, 0x4, R4 ;  /* 0x0000000409067825 */ /* 0x000fcc00078e0004 */
[----:B------:R-:W2:Y:S01]  /*2080*/  LDG.E R6, desc[UR6][R6.64] ;  /* 0x0000000606067981 */ /* 0x000ea2000c1e1900 */
[----:B------:R-:W-:Y:S02]  /*2090*/  VIADD R0, R0, 0x1 ;  /* 0x0000000100007836 */ /* 0x000fe40000000000 */
[----:B------:R-:W-:-:S03]  /*20a0*/  VIADD R9, R9, 0x100 ;  /* 0x0000010009097836 */ /* 0x000fc60000000000 */
[----:B------:R-:W-:Y:S01]  /*20b0*/  ISETP.NE.AND P0, PT, R0, RZ, PT ;  /* 0x000000ff0000720c */ /* 0x000fe20003f05270 */
[----:B--2---:R-:W-:-:S12]  /*20c0*/  IMAD.IADD R27, R6, 0x1, R27 ;  /* 0x00000001061b7824 */ /* 0x004fd800078e021b */
[----:B------:R-:W-:Y:S05]  /*20d0*/  @P0 BRA `(.L_x_389) ;  /* 0xfffffffc00e40947 */ /* 0x000fea000383ffff */
.L_x_380:
[----:B------:R-:W-:Y:S05]  /*20e0*/  BSYNC.RECONVERGENT B1 ;  /* 0x0000000000017941 */ /* 0x000fea0003800200 */
.L_x_377:
[----:B------:R-:W0:Y:S01]  /*20f0*/  S2R R9, SR_LANEID ;  /* 0x0000000000097919 */ /* 0x000e220000000000 */
[----:B------:R-:W1:Y:S01]  /*2100*/  SHFL.DOWN PT, R0, R27, 0x1, 0x1f ;  /* 0x08201f001b007f89 */ /* 0x000e6200000e0000 */
[----:B------:R-:W2:Y:S01]  /*2110*/  S2R R8, SR_TID.X ;  /* 0x0000000000087919 */ /* 0x000ea20000002100 */
[C---:B0-----:R-:W-:Y:S02]  /*2120*/  ISETP.GT.AND P0, PT, R9.reuse, 0x1e, PT ;  /* 0x0000001e0900780c */ /* 0x041fe40003f04270 */
[C---:B------:R-:W-:Y:S02]  /*2130*/  ISETP.NE.AND P1, PT, R9.reuse, RZ, PT ;  /* 0x000000ff0900720c */ /* 0x040fe40003f25270 */
[----:B-1----:R-:W-:Y:S02]  /*2140*/  SEL R0, R0, RZ, !P0 ;  /* 0x000000ff00007207 */ /* 0x002fe40004000000 */
[----:B------:R-:W-:-:S03]  /*2150*/  ISETP.GT.AND P0, PT, R9, 0x1d, PT ;  /* 0x0000001d0900780c */ /* 0x000fc60003f04270 */
[----:B------:R-:W-:-:S05]  /*2160*/  IMAD.IADD R0, R0, 0x1, R27 ;  /* 0x0000000100007824 */ /* 0x000fca00078e021b */
[----:B------:R-:W0:Y:S01]  /*2170*/  SHFL.DOWN PT, R2, R0, 0x2, 0x1f ;  /* 0x08401f0000027f89 */ /* 0x000e2200000e0000 */
[----:B------:R-:W1:Y:S01]  /*2180*/  @!P1 S2R R6, SR_CgaCtaId ;  /* 0x0000000000069919 */ /* 0x000e620000008800 */
[----:B0-----:R-:W-:Y:S02]  /*2190*/  SEL R5, R2, RZ, !P0 ;  /* 0x000000ff02057207 */ /* 0x001fe40004000000 */
[----:B------:R-:W-:Y:S02]  /*21a0*/  ISETP.GT.AND P0, PT, R9, 0x1b, PT ;  /* 0x0000001b0900780c */ /* 0x000fe40003f04270 */
[----:B------:R-:W-:-:S05]  /*21b0*/  IADD3 R5, PT, PT, R0, R5, RZ ;  /* 0x0000000500057210 */ /* 0x000fca0007ffe0ff */
[----:B------:R-:W0:Y:S02]  /*21c0*/  SHFL.DOWN PT, R2, R5, 0x4, 0x1f ;  /* 0x08801f0005027f89 */ /* 0x000e2400000e0000 */
[----:B0-----:R-:W-:Y:S02]  /*21d0*/  SEL R2, R2, RZ, !P0 ;  /* 0x000000ff02027207 */ /* 0x001fe40004000000 */
[----:B------:R-:W-:-:S03]  /*21e0*/  ISETP.GT.AND P0, PT, R9, 0x17, PT ;  /* 0x000000170900780c */ /* 0x000fc60003f04270 */
[----:B------:R-:W-:Y:S01]  /*21f0*/  IMAD.IADD R2, R5, 0x1, R2 ;  /* 0x0000000105027824 */ /* 0x000fe200078e0202 */
[----:B------:R-:W-:-:S04]  /*2200*/  @!P1 MOV R5, 0x400 ;  /* 0x0000040000059802 */ /* 0x000fc80000000f00 */
[----:B------:R-:W0:Y:S01]  /*2210*/  SHFL.DOWN PT, R4, R2, 0x8, 0x1f ;  /* 0x09001f0002047f89 */ /* 0x000e2200000e0000 */
[----:B-1----:R-:W-:Y:S02]  /*2220*/  @!P1 LEA R5, R6, R5, 0x18 ;  /* 0x0000000506059211 */ /* 0x002fe400078ec0ff */
[----:B0-----:R-:W-:Y:S02]  /*2230*/  SEL R7, R4, RZ, !P0 ;  /* 0x000000ff04077207 */ /* 0x001fe40004000000 */
[----:B------:R-:W-:Y:S02]  /*2240*/  ISETP.GT.AND P0, PT, R9, 0xf, PT ;  /* 0x0000000f0900780c */ /* 0x000fe40003f04270 */
[----:B--2---:R-:W-:Y:S01]  /*2250*/  @!P1 SHF.R.U32.HI R4, RZ, 0x3, R8 ;  /* 0x00000003ff049819 */ /* 0x004fe20000011608 */
[----:B------:R-:W-:-:S03]  /*2260*/  IMAD.IADD R7, R2, 0x1, R7 ;  /* 0x0000000102077824 */ /* 0x000fc600078e0207 */
[----:B------:R-:W-:Y:S02]  /*2270*/  @!P1 LOP3.LUT R4, R4, 0x7c, RZ, 0xc0, !PT ;  /* 0x0000007c04049812 */ /* 0x000fe400078ec0ff */
[----:B------:R-:W0:Y:S03]  /*2280*/  SHFL.DOWN PT, R0, R7, 0x10, 0x1f ;  /* 0x0a001f0007007f89 */ /* 0x000e2600000e0000 */
[----:B------:R-:W-:Y:S01]  /*2290*/  @!P1 IMAD.IADD R4, R4, 0x1, R5 ;  /* 0x0000000104049824 */ /* 0x000fe200078e0205 */
        /* <DEDUP_REMOVED lines=15> */
[----:B------:R-:W-:-:S07]  /*2390*/  IMAD.IADD R11, R0, 0x1, R9 ;  /* 0x00000001000b7824 */ /* 0x000fce00078e0209 */
.L_x_376:
[----:B------:R-:W-:Y:S05]  /*23a0*/  BSYNC.RECONVERGENT B0 ;  /* 0x0000000000007941 */ /* 0x000fea0003800200 */
.L_x_360:
[----:B------:R-:W-:Y:S05]  /*23b0*/  @P0 EXIT ;  /* 0x000000000000094d */ /* 0x000fea0003800000 */
[----:B---3--:R-:W3:Y:S02]  /*23c0*/  LDC.64 R4, c[0x0][0x388] ;  /* 0x0000e200ff047b82 */ /* 0x008ee40000000a00 */
[----:B---3--:R-:W-:-:S05]  /*23d0*/  IMAD.WIDE.U32 R2, R3, 0x4, R4 ;  /* 0x0000000403027825 */ /* 0x008fca00078e0004 */
[----:B------:R-:W-:Y:S01]  /*23e0*/  STG.E desc[UR6][R2.64], R11 ;  /* 0x0000000b02007986 */ /* 0x000fe2000c101906 */
[----:B------:R-:W-:Y:S05]  /*23f0*/  EXIT ;  /* 0x000000000000794d */ /* 0x000fea0003800000 */
.L_x_390:
        /* <DEDUP_REMOVED lines=16> */
.L_x_634:


//--------------------- .text._ZN3cub18CUB_300001_SM_10006detail6reduce28DeviceReduceSingleTileKernelINS2_10policy_hubIijN4cuda3std3__44plusIiEEE10Policy1000EN6thrust24THRUST_300001_SM_1000_NS6detail15normal_iteratorINSD_10device_ptrIiEEEEPijS9_iiNS7_10__identityEEEvT0_T1_T2_T3_T4_T6_ --------------------------
	.section	.text._ZN3cub18CUB_300001_SM_10006detail6reduce28DeviceReduceSingleTileKernelINS2_10policy_hubIijN4cuda3std3__44plusIiEEE10Policy1000EN6thrust24THRUST_300001_SM_1000_NS6detail15normal_iteratorINSD_10device_ptrIiEEEEPijS9_iiNS7_10__identityEEEvT0_T1_T2_T3_T4_T6_,"ax",@progbits
	.align	128
        .global         _ZN3cub18CUB_300001_SM_10006detail6reduce28DeviceReduceSingleTileKernelINS2_10policy_hubIijN4cuda3std3__44plusIiEEE10Policy1000EN6thrust24THRUST_300001_SM_1000_NS6detail15normal_iteratorINSD_10device_ptrIiEEEEPijS9_iiNS7_10__identityEEEvT0_T1_T2_T3_T4_T6_
        .type           _ZN3cub18CUB_300001_SM_10006detail6reduce28DeviceReduceSingleTileKernelINS2_10policy_hubIijN4cuda3std3__44plusIiEEE10Policy1000EN6thrust24THRUST_300001_SM_1000_NS6detail15normal_iteratorINSD_10device_ptrIiEEEEPijS9_iiNS7_10__identityEEEvT0_T1_T2_T3_T4_T6_,@function
        .size           _ZN3cub18CUB_300001_SM_10006detail6reduce28DeviceReduceSingleTileKernelINS2_10policy_hubIijN4cuda3std3__44plusIiEEE10Policy1000EN6thrust24THRUST_300001_SM_1000_NS6detail15normal_iteratorINSD_10device_ptrIiEEEEPijS9_iiNS7_10__identityEEEvT0_T1_T2_T3_T4_T6_,(.L_x_635 - _ZN3cub18CUB_300001_SM_10006detail6reduce28DeviceReduceSingleTileKernelINS2_10policy_hubIijN4cuda3std3__44plusIiEEE10Policy1000EN6thrust24THRUST_300001_SM_1000_NS6detail15normal_iteratorINSD_10device_ptrIiEEEEPijS9_iiNS7_10__identityEEEvT0_T1_T2_T3_T4_T6_)
        .other          _ZN3cub18CUB_300001_SM_10006detail6reduce28DeviceReduceSingleTileKernelINS2_10policy_hubIijN4cuda3std3__44plusIiEEE10Policy1000EN6thrust24THRUST_300001_SM_1000_NS6detail15normal_iteratorINSD_10device_ptrIiEEEEPijS9_iiNS7_10__identityEEEvT0_T1_T2_T3_T4_T6_,@"STO_CUDA_ENTRY STV_DEFAULT"
_ZN3cub18CUB_300001_SM_10006detail6reduce28DeviceReduceSingleTileKernelINS2_10policy_hubIijN4cuda3std3__44plusIiEEE10Policy1000EN6thrust24THRUST_300001_SM_1000_NS6detail15normal_iteratorINSD_10device_ptrIiEEEEPijS9_iiNS7_10__identityEEEvT0_T1_T2_T3_T4_T6_:
.text._ZN3cub18CUB_300001_SM_10006detail6reduce28DeviceReduceSingleTileKernelINS2_10policy_hubIijN4cuda3std3__44plusIiEEE10Policy1000EN6thrust24THRUST_300001_SM_1000_NS6detail15normal_iteratorINSD_10device_ptrIiEEEEPijS9_iiNS7_10__identityEEEvT0_T1_T2_T3_T4_T6_:
        /* <DEDUP_REMOVED lines=13> */
.L_x_391:
[----:B------:R-:W-:Y:S01]  /*00d0*/  ISETP.GT.U32.AND P0, PT, R2, 0xfff, PT ;  /* 0x00000fff0200780c */ /* 0x000fe20003f04070 */
[----:B------:R-:W-:-:S12]  /*00e0*/  BSSY.RECONVERGENT B0, `(.L_x_392) ;  /* 0x00001e7000007945 */ /* 0x000fd80003800200 */
        /* <DEDUP_REMOVED lines=11> */
.L_x_395:
[----:B------:R-:W-:Y:S05]  /*01a0*/  BSYNC.RECONVERGENT B1 ;  /* 0x0000000000017941 */ /* 0x000fea0003800200 */
.L_x_394:
        /* <DEDUP_REMOVED lines=17> */
.L_x_400:
        /* <DEDUP_REMOVED lines=31> */
.L_x_399:
[----:B------:R-:W-:Y:S05]  /*04b0*/  BSYNC.RECONVERGENT B2 ;  /* 0x0000000000027941 */ /* 0x000fea0003800200 */
.L_x_398:
[----:B------:R-:W-:Y:S05]  /*04c0*/  @!P0 BRA `(.L_x_397) ;  /* 0x0000000000c88947 */ /* 0x000fea0003800000 */
[----:B------:R-:W-:Y:S01]  /*04d0*/  ISETP.GE.U32.AND P0, PT, R21, 0x8, PT ;  /* 0x000000081500780c */ /* 0x000fe20003f06070 */
[----:B------:R-:W-:Y:S01]  /*04e0*/  BSSY.RECONVERGENT B2, `(.L_x_401) ;  /* 0x0000013000027945 */ /* 0x000fe20003800200 */
[----:B------:R-:W-:-:S04]  /*04f0*/  LOP3.LUT R16, R4, 0x7, RZ, 0xc0, !PT ;  /* 0x0000000704107812 */ /* 0x000fc800078ec0ff */
[----:B------:R-:W-:-:S07]  /*0500*/  ISETP.NE.AND P1, PT, R16, RZ, PT ;  /* 0x000000ff1000720c */ /* 0x000fce0003f25270 */
[----:B------:R-:W-:Y:S06]  /*0510*/  @!P0 BRA `(.L_x_402) ;  /* 0x00000000003c8947 */ /* 0x000fec0003800000 */
[----:B------:R-:W0:Y:S02]  /*0520*/  LDC.64 R6, c[0x0][0x380] ;  /* 0x0000e000ff067b82 */ /* 0x000e240000000a00 */
[----:B0-----:R-:W-:-:S05]  /*0530*/  IMAD.WIDE.U32 R6, R5, 0x4, R6 ;  /* 0x0000000405067825 */ /* 0x001fca00078e0006 */
        /* <DEDUP_REMOVED lines=13> */
.L_x_402:
[----:B------:R-:W-:Y:S05]  /*0610*/  BSYNC.RECONVERGENT B2 ;  /* 0x0000000000027941 */ /* 0x000fea0003800200 */
.L_x_401:
        /* <DEDUP_REMOVED lines=11> */
[----:B------:R-:W3:Y:S01]  /*06d0*/  LDG.E R10, desc[UR6][R6.64+0xc00] ;  /* 0x000c0006060a7981 */ /* 0x000ee2000c1e1900 */
[----:B------:R-:W-:Y:S01]  /*06e0*/  VIADD R5, R5, 0x400 ;  /* 0x0000040005057836 */ /* 0x000fe20000000000 */
[----:B--2--5:R-:W-:-:S04]  /*06f0*/  IADD3 R0, PT, PT, R4, R9, R0 ;  /* 0x0000000904007210 */ /* 0x024fc80007ffe000 */
[----:B---3--:R-:W-:-:S07]  /*0700*/  IADD3 R0, PT, PT, R10, R11, R0 ;  /* 0x0000000b0a007210 */ /* 0x008fce0007ffe000 */
.L_x_404:
[----:B------:R-:W-:Y:S05]  /*0710*/  BSYNC.RECONVERGENT B2 ;  /* 0x0000000000027941 */ /* 0x000fea0003800200 */
.L_x_403:
[----:B------:R-:W-:Y:S05]  /*0720*/  @!P1 BRA `(.L_x_397) ;  /* 0x0000000000309947 */ /* 0x000fea0003800000 */
[----:B------:R-:W0:Y:S02]  /*0730*/  LDC.64 R6, c[0x0][0x380] ;  /* 0x0000e000ff067b82 */ /* 0x000e240000000a00 */
[----:B0-----:R-:W-:-:S04]  /*0740*/  IMAD.WIDE.U32 R4, R5, 0x4, R6 ;  /* 0x0000000405047825 */ /* 0x001fc800078e0006 */
[----:B------:R-:W-:Y:S02]  /*0750*/  IMAD.MOV R6, RZ, RZ, -R8 ;  /* 0x000000ffff067224 */ /* 0x000fe400078e0a08 */
[----:B------:R-:W-:-:S07]  /*0760*/  IMAD.MOV.U32 R7, RZ, RZ, R5 ;  /* 0x000000ffff077224 */ /* 0x000fce00078e0005 */
.L_x_405:
[----:B------:R-:W-:-:S06]  /*0770*/  IMAD.MOV.U32 R5, RZ, RZ, R7 ;  /* 0x000000ffff057224 */ /* 0x000fcc00078e0007 */
[----:B------:R0:W2:Y:S01]  /*0780*/  LDG.E R5, desc[UR6][R4.64] ;  /* 0x0000000604057981 */ /* 0x0000a2000c1e1900 */
[----:B------:R-:W-:-:S05]  /*0790*/  VIADD R6, R6, 0x1 ;  /* 0x0000000106067836 */ /* 0x000fca0000000000 */
[----:B------:R-:W-:Y:S02]  /*07a0*/  ISETP.NE.AND P0, PT, R6, RZ, PT ;  /* 0x000000ff0600720c */ /* 0x000fe40003f05270 */
[----:B0-----:R-:W-:-:S05]  /*07b0*/  IADD3 R4, P1, PT, R4, 0x400, RZ ;  /* 0x0000040004047810 */ /* 0x001fca0007f3e0ff */
[----:B------:R-:W-:Y:S02]  /*07c0*/  IMAD.X R7, RZ, RZ, R7, P1 ;  /* 0x000000ffff077224 */ /* 0x000fe400008e0607 */
[----:B--2--5:R-:W-:-:S04]  /*07d0*/  IMAD.IADD R0, R5, 0x1, R0 ;  /* 0x0000000105007824 */ /* 0x024fc800078e0200 */
[----:B------:R-:W-:Y:S05]  /*07e0*/  @P0 BRA `(.L_x_405) ;  /* 0xfffffffc00e00947 */ /* 0x000fea000383ffff */
.L_x_397:
[----:B------:R-:W-:Y:S05]  /*07f0*/  BSYNC.RECONVERGENT B1 ;  /* 0x0000000000017941 */ /* 0x000fea0003800200 */
.L_x_396:
[----:B------:R-:W-:-:S13]  /*0800*/  ISETP.GE.U32.AND P0, PT, R2, 0x100, PT ;  /* 0x000001000200780c */ /* 0x000fda0003f06070 */
        /* <DEDUP_REMOVED lines=38> */
[----:B-1----:R-:W1:Y:S01]  /*0a70*/  LDS.64 R2, [UR4+0x20] ;  /* 0x00002004ff027984 */ /* 0x002e620008000a00 */
[----:B0-----:R-:W-:-:S04]  /*0a80*/  IADD3 R0, PT, PT, R4, R0, R9 ;  /* 0x0000000004007210 */ /* 0x001fc80007ffe009 */
[----:B------:R-:W-:-:S04]  /*0a90*/  IADD3 R0, PT, PT, R6, R0, R5 ;  /* 0x0000000006007210 */ /* 0x000fc80007ffe005 */
[----:B-1----:R-:W-:-:S05]  /*0aa0*/  IADD3 R0, PT, PT, R2, R0, R7 ;  /* 0x0000000002007210 */ /* 0x002fca0007ffe007 */
[----:B------:R-:W-:Y:S01]  /*0ab0*/  IMAD.IADD R9, R0, 0x1, R3 ;  /* 0x0000000100097824 */ /* 0x000fe200078e0203 */
[----:B------:R-:W-:Y:S06]  /*0ac0*/  BRA `(.L_x_407) ;  /* 0x0000001400207947 */ /* 0x000fec0003800000 */
.L_x_406:
[----:B------:R-:W-:Y:S01]  /*0ad0*/  LOP3.LUT R4, R3, 0x3e0, RZ, 0xc0, !PT ;  /* 0x000003e003047812 */ /* 0x000fe200078ec0ff */
[----:B------:R-:W1:Y:S03]  /*0ae0*/  S2R R10, SR_LANEID ;  /* 0x00000000000a7919 */ /* 0x000e660000000000 */
[----:B0-----:R-:W-:Y:S01]  /*0af0*/  LOP3.LUT R7, RZ, R4, RZ, 0x33, !PT ;  /* 0x00000004ff077212 */ /* 0x001fe200078e33ff */
[----:B------:R-:W-:-:S04]  /*0b00*/  VIADD R5, R4, 0x20 ;  /* 0x0000002004057836 */ /* 0x000fc80000000000 */
[----:B------:R-:W-:Y:S01]  /*0b10*/  IMAD.IADD R7, R7, 0x1, R2 ;  /* 0x0000000107077824 */ /* 0x000fe200078e0202 */
[----:B------:R-:W-:-:S04]  /*0b20*/  ISETP.GT.U32.AND P0, PT, R5, R2, PT ;  /* 0x000000020500720c */ /* 0x000fc80003f04070 */
        /* <DEDUP_REMOVED lines=40> */
[----:B------:R-:W-:Y:S01]  /*0db0*/  ISETP.GT.U32.AND P3, PT, R2, 0x80, PT ;  /* 0x000000800200780c */ /* 0x000fe20003f64070 */
[----:B-1----:R-:W-:-:S09]  /*0dc0*/  ULEA UR4, UR5, UR4, 0x18 ;  /* 0x0000000405047291 */ /* 0x002fd2000f8ec0ff */
[----:B------:R-:W1:Y:S04]  /*0dd0*/  LDS.128 R4, [UR4+0x10] ;  /* 0x00001004ff047984 */ /* 0x000e680008000c00 */
[----:B------:R-:W2:Y:S04]  /*0de0*/  LDS R0, [UR4+0xc] ;  /* 0x00000c04ff007984 */ /* 0x000ea80008000800 */
[----:B------:R-:W3:Y:S01]  /*0df0*/  LDS.64 R10, [UR4+0x20] ;  /* 0x00002004ff0a7984 */ /* 0x000ee20008000a00 */
[----:B-1----:R-:W-:Y:S02]  /*0e00*/  SEL R4, R4, RZ, P2 ;  /* 0x000000ff04047207 */ /* 0x002fe40001000000 */
[----:B------:R-:W-:-:S02]  /*0e10*/  ISETP.GT.U32.AND P2, PT, R2, 0x60, PT ;  /* 0x000000600200780c */ /* 0x000fc40003f44070 */
[----:B--2---:R-:W-:Y:S02]  /*0e20*/  SEL R0, R0, RZ, P1 ;  /* 0x000000ff00007207 */ /* 0x004fe40000800000 */
        /* <DEDUP_REMOVED lines=8> */
[----:B---3--:R-:W-:Y:S02]  /*0eb0*/  SEL R10, R10, RZ, P2 ;  /* 0x000000ff0a0a7207 */ /* 0x008fe40001000000 */
[----:B------:R-:W-:Y:S02]  /*0ec0*/  SEL R11, R11, RZ, P3 ;  /* 0x000000ff0b0b7207 */ /* 0x000fe40001800000 */
[----:B------:R-:W-:-:S05]  /*0ed0*/  IADD3 R0, PT, PT, R10, R0, R7 ;  /* 0x000000000a007210 */ /* 0x000fca0007ffe007 */
[----:B0-----:R-:W-:Y:S01]  /*0ee0*/  IMAD.IADD R9, R0, 0x1, R11 ;  /* 0x0000000100097824 */ /* 0x001fe200078e020b */
[----:B------:R-:W-:Y:S06]  /*0ef0*/  BRA `(.L_x_407) ;  /* 0x0000001000147947 */ /* 0x000fec0003800000 */
.L_x_393:
[----:B------:R-:W0:Y:S01]  /*0f00*/  S2R R0, SR_TID.X ;  /* 0x0000000000007919 */ /* 0x000e220000002100 */
[----:B------:R-:W1:Y:S02]  /*0f10*/  LDCU.64 UR4, c[0x0][0x380] ;  /* 0x00007000ff0477ac */ /* 0x000e640008000a00 */
[----:B-1----:R-:W-:Y:S02]  /*0f20*/  IMAD.U32 R12, RZ, RZ, UR4 ;  /* 0x00000004ff0c7e24 */ /* 0x002fe4000f8e00ff */
[----:B------:R-:W-:Y:S02]  /*0f30*/  IMAD.U32 R13, RZ, RZ, UR5 ;  /* 0x00000005ff0d7e24 */ /* 0x000fe4000f8e00ff */
        /* <DEDUP_REMOVED lines=17> */
[----:B------:R-:W-:Y:S01]  /*1050*/  UMOV UR4, 0x1000 ;  /* 0x0000100000047882 */ /* 0x000fe20000000000 */
[----:B--2---:R-:W-:-:S04]  /*1060*/  IADD3 R3, PT, PT, R7, R6, R3 ;  /* 0x0000000607037210 */ /* 0x004fc80007ffe003 */
[----:B---3--:R-:W-:-:S04]  /*1070*/  IADD3 R3, PT, PT, R9, R8, R3 ;  /* 0x0000000809037210 */ /* 0x008fc80007ffe003 */
[----:B----4-:R-:W-:-:S04]  /*1080*/  IADD3 R3, PT, PT, R11, R10, R3 ;  /* 0x0000000a0b037210 */ /* 0x010fc80007ffe003 */
[----:B-----5:R-:W-:-:S04]  /*1090*/  IADD3 R3, PT, PT, R15, R14, R3 ;  /* 0x0000000e0f037210 */ /* 0x020fc80007ffe003 */
[----:B------:R-:W-:Y:S01]  /*10a0*/  IADD3 R16, PT, PT, R17, R16, R3 ;  /* 0x0000001011107210 */ /* 0x000fe20007ffe003 */
[----:B------:R-:W-:-:S05]  /*10b0*/  VIADD R3, R2, 0xfffff000 ;  /* 0xfffff00002037836 */ /* 0x000fca0000000000 */
[----:B------:R-:W-:Y:S02]  /*10c0*/  ISETP.GE.U32.AND P0, PT, R3, 0x1000, PT ;  /* 0x000010000300780c */ /* 0x000fe40003f06070 */
[----:B------:R-:W-:-:S04]  /*10d0*/  IADD3 R16, PT, PT, R19, R18, R16 ;  /* 0x0000001213107210 */ /* 0x000fc80007ffe010 */
[----:B------:R-:W-:-:S05]  /*10e0*/  IADD3 R21, PT, PT, R21, R20, R16 ;  /* 0x0000001415157210 */ /* 0x000fca0007ffe010 */
[----:B------:R-:W-:Y:S02]  /*10f0*/  IMAD.IADD R7, R22, 0x1, R21 ;  /* 0x0000000116077824 */ /* 0x000fe400078e0215 */
[----:B------:R-:W-:Y:S05]  /*1100*/  @!P0 BRA `(.L_x_408) ;  /* 0x00000000008c8947 */ /* 0x000fea0003800000 */
[----:B------:R-:W0:Y:S01]  /*1110*/  LDC R2, c[0x0][0x390] ;  /* 0x0000e400ff027b82 */ /* 0x000e220000000800 */
[----:B------:R-:W-:-:S07]  /*1120*/  UMOV UR4, 0x1000 ;  /* 0x0000100000047882 */ /* 0x000fce0000000000 */
[----:B------:R-:W1:Y:S02]  /*1130*/  LDC.64 R12, c[0x0][0x380] ;  /* 0x0000e000ff0c7b82 */ /* 0x000e640000000a00 */
.L_x_410:
[----:B------:R-:W-:-:S04]  /*1140*/  VIADD R5, R0, UR4 ;  /* 0x0000000400057c36 */ /* 0x000fc80008000000 */
        /* <DEDUP_REMOVED lines=17> */
[----:B--2---:R-:W-:Y:S01]  /*1260*/  IADD3 R16, PT, PT, R18, R16, R7 ;  /* 0x0000001012107210 */ /* 0x004fe20007ffe007 */
[----:B0-----:R-:W-:-:S05]  /*1270*/  VIADD R7, R2, -UR4 ;  /* 0x8000000402077c36 */ /* 0x001fca0008000000 */
[----:B------:R-:W-:Y:S02]  /*1280*/  ISETP.GE.U32.AND P0, PT, R7, 0x1000, PT ;  /* 0x000010000700780c */ /* 0x000fe40003f06070 */
        /* <DEDUP_REMOVED lines=8> */
[----:B------:R-:W-:-:S06]  /*1310*/  UIADD3 UR4, UPT, UPT, UR4, 0x1000, URZ ;  /* 0x0000100004047890 */ /* 0x000fcc000fffe0ff */
[----:B------:R-:W-:-:S13]  /*1320*/  ISETP.LT.U32.AND P0, PT, R3, UR4, PT ;  /* 0x0000000403007c0c */ /* 0x000fda000bf01070 */
[----:B------:R-:W-:Y:S05]  /*1330*/  @!P0 BRA `(.L_x_410) ;  /* 0xfffffffc00808947 */ /* 0x000fea000383ffff */
.L_x_408:
[----:B------:R-:W-:Y:S01]  /*1340*/  VIADD R3, R2, -UR4 ;  /* 0x8000000402037c36 */ /* 0x000fe20008000000 */
[----:B------:R-:W-:Y:S04]  /*1350*/  BSSY.RECONVERGENT B1, `(.L_x_409) ;  /* 0x0000095000017945 */ /* 0x000fe80003800200 */
[----:B------:R-:W-:-:S04]  /*1360*/  ISETP.GE.AND P0, PT, R0, R3, PT ;  /* 0x000000030000720c */ /* 0x000fc80003f06270 */
[----:B------:R-:W-:-:S13]  /*1370*/  ISETP.LE.U32.OR P0, PT, R2, UR4, P0 ;  /* 0x0000000402007c0c */ /* 0x000fda0008703470 */
[----:B------:R-:W-:Y:S05]  /*1380*/  @P0 BRA `(.L_x_411) ;  /* 0x0000000800440947 */ /* 0x000fea0003800000 */
[----:B------:R-:W-:Y:S01]  /*1390*/  LOP3.LUT R3, RZ, R0, RZ, 0x33, !PT ;  /* 0x00000000ff037212 */ /* 0x000fe200078e33ff */
[----:B------:R-:W-:Y:S01]  /*13a0*/  BSSY.RECONVERGENT B2, `(.L_x_412) ;  /* 0x000004a000027945 */ /* 0x000fe20003800200 */
[----:B------:R-:W-:Y:S02]  /*13b0*/  IMAD.MOV.U32 R5, RZ, RZ, R0 ;  /* 0x000000ffff057224 */ /* 0x000fe400078e0000 */
[----:B------:R-:W-:-:S04]  /*13c0*/  IADD3 R3, PT, PT, R2, -UR4, R3 ;  /* 0x8000000402037c10 */ /* 0x000fc8000fffe003 */
[C---:B------:R-:W-:Y:S02]  /*13d0*/  ISETP.GE.U32.AND P0, PT, R3.reuse, 0xf00, PT ;  /* 0x00000f000300780c */ /* 0x040fe40003f06070 */
[----:B------:R-:W-:-:S04]  /*13e0*/  LEA.HI R3, R3, 0x1, RZ, 0x18 ;  /* 0x0000000103037811 */ /* 0x000fc800078fc0ff */
[----:B------:R-:W-:-:S07]  /*13f0*/  LOP3.LUT R4, R3, 0xf, RZ, 0xc0, !PT ;  /* 0x0000000f03047812 */ /* 0x000fce00078ec0ff */
[----:B------:R-:W-:Y:S05]  /*1400*/  @!P0 BRA `(.L_x_413) ;  /* 0x00000004000c8947 */ /* 0x000fea0003800000 */
[----:B------:R-:W-:Y:S01]  /*1410*/  LOP3.LUT R6, R3, 0x1fffff0, RZ, 0xc0, !PT ;  /* 0x01fffff003067812 */ /* 0x000fe200078ec0ff */
[----:B------:R-:W-:Y:S01]  /*1420*/  BSSY.RECONVERGENT B3, `(.L_x_414) ;  /* 0x0000040000037945 */ /* 0x000fe20003800200 */
[C---:B------:R-:W-:Y:S01]  /*1430*/  LOP3.LUT R5, R0.reuse, 0x800, RZ, 0xfc, !PT ;  /* 0x0000080000057812 */ /* 0x040fe200078efcff */
[----:B------:R-:W-:Y:S02]  /*1440*/  VIADD R2, R0, UR4 ;  /* 0x0000000400027c36 */ /* 0x000fe40008000000 */
[----:B------:R-:W-:-:S07]  /*1450*/  IMAD.MOV R6, RZ, RZ, -R6 ;  /* 0x000000ffff067224 */ /* 0x000fce00078e0a06 */
.L_x_415:
[----:B------:R-:W-:-:S04]  /*1460*/  IMAD.WIDE.U32 R26, R2, 0x4, R12 ;  /* 0x00000004021a7825 */ /* 0x000fc800078e000c */
[C---:B------:R-:W-:Y:S02]  /*1470*/  VIADD R9, R2.reuse, 0x100 ;  /* 0x0000010002097836 */ /* 0x040fe40000000000 */
[----:B------:R-:W-:Y:S01]  /*1480*/  VIADD R15, R2, 0x400 ;  /* 0x00000400020f7836 */ /* 0x000fe20000000000 */
[----:B------:R0:W2:Y:S01]  /*1490*/  LDG.E R26, desc[UR6][R26.64] ;  /* 0x000000061a1a7981 */ /* 0x0000a2000c1e1900 */
[----:B------:R-:W-:-:S04]  /*14a0*/  IMAD.WIDE.U32 R8, R9, 0x4, R12 ;  /* 0x0000000409087825 */ /* 0x000fc800078e000c */
[C---:B------:R-:W-:Y:S01]  /*14b0*/  VIADD R17, R2.reuse, 0x200 ;  /* 0x0000020002117836 */ /* 0x040fe20000000000 */
[----:B------:R1:W2:Y:S01]  /*14c0*/  LDG.E R25, desc[UR6][R8.64] ;  /* 0x0000000608197981 */ /* 0x0002a2000c1e1900 */
[C---:B------:R-:W-:Y:S02]  /*14d0*/  VIADD R11, R2.reuse, 0x300 ;  /* 0x00000300020b7836 */ /* 0x040fe40000000000 */
[----:B0-----:R-:W-:Y:S02]  /*14e0*/  VIADD R27, R2, 0x700 ;  /* 0x00000700021b7836 */ /* 0x001fe40000000000 */
[----:B------:R-:W-:-:S04]  /*14f0*/  IMAD.WIDE.U32 R14, R15, 0x4, R12 ;  /* 0x000000040f0e7825 */ /* 0x000fc800078e000c */
[--C-:B------:R-:W-:Y:S01]  /*1500*/  IMAD.WIDE.U32 R16, R17, 0x4, R12.reuse ;  /* 0x0000000411107825 */ /* 0x100fe200078e000c */
[----:B------:R0:W3:Y:S03]  /*1510*/  LDG.E R22, desc[UR6][R14.64] ;  /* 0x000000060e167981 */ /* 0x0000e6000c1e1900 */
[----:B------:R-:W-:Y:S01]  /*1520*/  VIADD R29, R2, 0x500 ;  /* 0x00000500021d7836 */ /* 0x000fe20000000000 */
[----:B------:R-:W4:Y:S01]  /*1530*/  LDG.E R24, desc[UR6][R16.64] ;  /* 0x0000000610187981 */ /* 0x000f22000c1e1900 */
[----:B------:R-:W-:-:S04]  /*1540*/  IMAD.WIDE.U32 R10, R11, 0x4, R12 ;  /* 0x000000040b0a7825 */ /* 0x000fc800078e000c */
[--C-:B-1----:R-:W-:Y:S01]  /*1550*/  IMAD.WIDE.U32 R8, R27, 0x4, R12.reuse ;  /* 0x000000041b087825 */ /* 0x102fe200078e000c */
[----:B------:R-:W4:Y:S03]  /*1560*/  LDG.E R23, desc[UR6][R10.64] ;  /* 0x000000060a177981 */ /* 0x000f26000c1e1900 */
[----:B------:R-:W-:Y:S02]  /*1570*/  VIADD R27, R2, 0x900 ;  /* 0x00000900021b7836 */ /* 0x000fe40000000000 */
[----:B------:R-:W-:-:S04]  /*1580*/  IMAD.WIDE.U32 R28, R29, 0x4, R12 ;  /* 0x000000041d1c7825 */ /* 0x000fc800078e000c */
[C---:B------:R-:W-:Y:S01]  /*1590*/  VIADD R19, R2.reuse, 0x600 ;  /* 0x0000060002137836 */ /* 0x040fe20000000000 */
[----:B------:R1:W5:Y:S01]  /*15a0*/  LDG.E R11, desc[UR6][R8.64] ;  /* 0x00000006080b7981 */ /* 0x000362000c1e1900 */
[C---:B0-----:R-:W-:Y:S02]  /*15b0*/  VIADD R15, R2.reuse, 0xa00 ;  /* 0x00000a00020f7836 */ /* 0x041fe40000000000 */
[----:B------:R-:W-:Y:S01]  /*15c0*/  VIADD R20, R2, 0x800 ;  /* 0x0000080002147836 */ /* 0x000fe20000000000 */
[----:B------:R0:W3:Y:S01]  /*15d0*/  LDG.E R21, desc[UR6][R28.64] ;  /* 0x000000061c157981 */ /* 0x0000e2000c1e1900 */
[----:B------:R-:W-:-:S04]  /*15e0*/  IMAD.WIDE.U32 R18, R19, 0x4, R12 ;  /* 0x0000000413127825 */ /* 0x000fc800078e000c */
[----:B-1----:R-:W-:-:S04]  /*15f0*/  IMAD.WIDE.U32 R8, R27, 0x4, R12 ;  /* 0x000000041b087825 */ /* 0x002fc800078e000c */
[--C-:B------:R-:W-:Y:S02]  /*1600*/  IMAD.WIDE.U32 R14, R15, 0x4, R12.reuse ;  /* 0x000000040f0e7825 */ /* 0x100fe400078e000c */
[----:B------:R-:W5:Y:S02]  /*1610*/  LDG.E R9, desc[UR6][R8.64] ;  /* 0x0000000608097981 */ /* 0x000f64000c1e1900 */
[--C-:B------:R-:W-:Y:S02]  /*1620*/  IMAD.WIDE.U32 R16, R20, 0x4, R12.reuse ;  /* 0x0000000414107825 */ /* 0x100fe400078e000c */
[----:B------:R1:W5:Y:S02]  /*1630*/  LDG.E R20, desc[UR6][R18.64] ;  /* 0x0000000612147981 */ /* 0x000364000c1e1900 */
[C---:B0-----:R-:W-:Y:S02]  /*1640*/  VIADD R29, R2.reuse, 0xb00 ;  /* 0x00000b00021d7836 */ /* 0x041fe40000000000 */
[----:B------:R-:W-:Y:S01]  /*1650*/  VIADD R27, R2, 0xc00 ;  /* 0x00000c00021b7836 */ /* 0x000fe20000000000 */
[----:B------:R0:W5:Y:S01]  /*1660*/  LDG.E R10, desc[UR6][R16.64] ;  /* 0x00000006100a7981 */ /* 0x000162000c1e1900 */
[----:B------:R-:W-:-:S03]  /*1670*/  IMAD.WIDE.U32 R28, R29, 0x4, R12 ;  /* 0x000000041d1c7825 */ /* 0x000fc600078e000c */
[----:B------:R0:W5:Y:S01]  /*1680*/  LDG.E R8, desc[UR6][R14.64] ;  /* 0x000000060e087981 */ /* 0x000162000c1e1900 */
[C---:B-1----:R-:W-:Y:S02]  /*1690*/  VIADD R19, R2.reuse, 0xe00 ;  /* 0x00000e0002137836 */ /* 0x042fe40000000000 */
[C---:B------:R-:W-:Y:S02]  /*16a0*/  VIADD R18, R2.reuse, 0xf00 ;  /* 0x00000f0002127836 */ /* 0x040fe40000000000 */
[----:B0-----:R-:W-:Y:S02]  /*16b0*/  IMAD.WIDE.U32 R16, R27, 0x4, R12 ;  /* 0x000000041b107825 */ /* 0x001fe400078e000c */
[----:B------:R-:W5:Y:S02]  /*16c0*/  LDG.E R27, desc[UR6][R28.64] ;  /* 0x000000061c1b7981 */ /* 0x000f64000c1e1900 */
[----:B------:R-:W-:-:S04]  /*16d0*/  VIADD R15, R2, 0xd00 ;  /* 0x00000d00020f7836 */ /* 0x000fc80000000000 */
[--C-:B------:R-:W-:Y:S01]  /*16e0*/  IMAD.WIDE.U32 R14, R15, 0x4, R12.reuse ;  /* 0x000000040f0e7825 */ /* 0x100fe200078e000c */
[----:B------:R0:W5:Y:S05]  /*16f0*/  LDG.E R28, desc[UR6][R16.64] ;  /* 0x00000006101c7981 */ /* 0x00016a000c1e1900 */
[----:B------:R-:W5:Y:S01]  /*1700*/  LDG.E R15, desc[UR6][R14.64] ;  /* 0x000000060e0f7981 */ /* 0x000f62000c1e1900 */
[----:B0-----:R-:W-:-:S04]  /*1710*/  IMAD.WIDE.U32 R16, R19, 0x4, R12 ;  /* 0x0000000413107825 */ /* 0x001fc800078e000c */
[----:B------:R-:W-:Y:S02]  /*1720*/  IMAD.WIDE.U32 R18, R18, 0x4, R12 ;  /* 0x0000000412127825 */ /* 0x000fe400078e000c */
[----:B------:R-:W5:Y:S04]  /*1730*/  LDG.E R16, desc[UR6][R16.64] ;  /* 0x0000000610107981 */ /* 0x000f68000c1e1900 */
[----:B------:R-:W5:Y:S01]  /*1740*/  LDG.E R19, desc[UR6][R18.64] ;  /* 0x0000000612137981 */ /* 0x000f62000c1e1900 */
[----:B------:R-:W-:-:S05]  /*1750*/  VIADD R6, R6, 0x10 ;  /* 0x0000001006067836 */ /* 0x000fca0000000000 */
[----:B------:R-:W-:Y:S01]  /*1760*/  ISETP.NE.AND P0, PT, R6, RZ, PT ;  /* 0x000000ff0600720c */ /* 0x000fe20003f05270 */
[----:B------:R-:W-:Y:S02]  /*1770*/  VIADD R5, R5, 0x1000 ;  /* 0x0000100005057836 */ /* 0x000fe40000000000 */
[----:B------:R-:W-:Y:S01]  /*1780*/  VIADD R2, R2, 0x1000 ;  /* 0x0000100002027836 */ /* 0x000fe20000000000 */
[----:B--2---:R-:W-:-:S04]  /*1790*/  IADD3 R25, PT, PT, R25, R26, R7 ;  /* 0x0000001a19197210 */ /* 0x004fc80007ffe007 */
[----:B----4-:R-:W-:-:S04]  /*17a0*/  IADD3 R23, PT, PT, R23, R24, R25 ;  /* 0x0000001817177210 */ /* 0x010fc80007ffe019 */
[----:B---3--:R-:W-:-:S04]  /*17b0*/  IADD3 R21, PT, PT, R21, R22, R23 ;  /* 0x0000001615157210 */ /* 0x008fc80007ffe017 */
[----:B-----5:R-:W-:-:S04]  /*17c0*/  IADD3 R11, PT, PT, R11, R20, R21 ;  /* 0x000000140b0b7210 */ /* 0x020fc80007ffe015 */
[----:B------:R-:W-:-:S04]  /*17d0*/  IADD3 R9, PT, PT, R9, R10, R11 ;  /* 0x0000000a09097210 */ /* 0x000fc80007ffe00b */
[----:B------:R-:W-:-:S04]  /*17e0*/  IADD3 R8, PT, PT, R27, R8, R9 ;  /* 0x000000081b087210 */ /* 0x000fc80007ffe009 */
[----:B------:R-:W-:-:S04]  /*17f0*/  IADD3 R8, PT, PT, R15, R28, R8 ;  /* 0x0000001c0f087210 */ /* 0x000fc80007ffe008 */
[----:B------:R-:W-:Y:S01]  /*1800*/  IADD3 R7, PT, PT, R19, R16, R8 ;  /* 0x0000001013077210 */ /* 0x000fe20007ffe008 */
[----:B------:R-:W-:Y:S06]  /*1810*/  @P0 BRA `(.L_x_415) ;  /* 0xfffffffc00100947 */ /* 0x000fec000383ffff */
[----:B------:R-:W-:Y:S05]  /*1820*/  BSYNC.RECONVERGENT B3 ;  /* 0x0000000000037941 */ /* 0x000fea0003800200 */
.L_x_414:
[----:B------:R-:W-:-:S07]  /*1830*/  VIADD R5, R5, 0xfffff800 ;  /* 0xfffff80005057836 */ /* 0x000fce0000000000 */
.L_x_413:
[----:B------:R-:W-:Y:S05]  /*1840*/  BSYNC.RECONVERGENT B2 ;  /* 0x0000000000027941 */ /* 0x000fea0003800200 */
.L_x_412:
[----:B------:R-:W-:-:S13]  /*1850*/  ISETP.NE.AND P0, PT, R4, RZ, PT ;  /* 0x000000ff0400720c */ /* 0x000fda0003f05270 */
[----:B------:R-:W-:Y:S05]  /*1860*/  @!P0 BRA `(.L_x_411) ;  /* 0x00000004000c8947 */ /* 0x000fea0003800000 */
[----:B------:R-:W-:Y:S01]  /*1870*/  ISETP.GE.U32.AND P0, PT, R4, 0x8, PT ;  /* 0x000000080400780c */ /* 0x000fe20003f06070 */
[----:B------:R-:W-:Y:S01]  /*1880*/  BSSY.RECONVERGENT B2, `(.L_x_416) ;  /* 0x0000021000027945 */ /* 0x000fe20003800200 */
[----:B------:R-:W-:-:S04]  /*1890*/  LOP3.LUT R24, R3, 0x7, RZ, 0xc0, !PT ;  /* 0x0000000703187812 */ /* 0x000fc800078ec0ff */
[----:B------:R-:W-:-:S07]  /*18a0*/  ISETP.NE.AND P1, PT, R24, RZ, PT ;  /* 0x000000ff1800720c */ /* 0x000fce0003f25270 */
[----:B------:R-:W-:Y:S06]  /*18b0*/  @!P0 BRA `(.L_x_417) ;  /* 0x0000000000748947 */ /* 0x000fec0003800000 */
[----:B------:R-:W-:-:S04]  /*18c0*/  VIADD R9, R5, UR4 ;  /* 0x0000000405097c36 */ /* 0x000fc80008000000 */
[C---:B------:R-:W-:Y:S02]  /*18d0*/  VIADD R21, R9.reuse, 0x100 ;  /* 0x0000010009157836 */ /* 0x040fe40000000000 */
[C---:B------:R-:W-:Y:S02]  /*18e0*/  VIADD R11, R9.reuse, 0x300 ;  /* 0x00000300090b7836 */ /* 0x040fe40000000000 */
[C---:B------:R-:W-:Y:S02]  /*18f0*/  VIADD R23, R9.reuse, 0x200 ;  /* 0x0000020009177836 */ /* 0x040fe40000000000 */
[----:B------:R-:W-:-:S04]  /*1900*/  IMAD.WIDE.U32 R16, R9, 0x4, R12 ;  /* 0x0000000409107825 */ /* 0x000fc800078e000c */
[--C-:B------:R-:W-:Y:S01]  /*1910*/  IMAD.WIDE.U32 R20, R21, 0x4, R12.reuse ;  /* 0x0000000415147825 */ /* 0x100fe200078e000c */
[----:B------:R0:W2:Y:S03]  /*1920*/  LDG.E R2, desc[UR6][R16.64] ;  /* 0x0000000610027981 */ /* 0x0000a6000c1e1900 */
[C---:B------:R-:W-:Y:S01]  /*1930*/  VIADD R15, R9.reuse, 0x400 ;  /* 0x00000400090f7836 */ /* 0x040fe20000000000 */
[----:B------:R-:W2:Y:S01]  /*1940*/  LDG.E R4, desc[UR6][R20.64] ;  /* 0x0000000614047981 */ /* 0x000ea2000c1e1900 */
[----:B------:R-:W-:Y:S02]  /*1950*/  VIADD R19, R9, 0x500 ;  /* 0x0000050009137836 */ /* 0x000fe40000000000 */
[----:B------:R-:W-:-:S04]  /*1960*/  IMAD.WIDE.U32 R10, R11, 0x4, R12 ;  /* 0x000000040b0a7825 */ /* 0x000fc800078e000c */
[--C-:B------:R-:W-:Y:S02]  /*1970*/  IMAD.WIDE.U32 R22, R23, 0x4, R12.reuse ;  /* 0x0000000417167825 */ /* 0x100fe400078e000c */
[----:B------:R-:W3:Y:S02]  /*1980*/  LDG.E R10, desc[UR6][R10.64] ;  /* 0x000000060a0a7981 */ /* 0x000ee4000c1e1900 */
[C---:B------:R-:W-:Y:S02]  /*1990*/  VIADD R25, R9.reuse, 0x600 ;  /* 0x0000060009197836 */ /* 0x040fe40000000000 */
[----:B------:R-:W-:Y:S01]  /*19a0*/  VIADD R27, R9, 0x700 ;  /* 0x00000700091b7836 */ /* 0x000fe20000000000 */
[----:B------:R-:W3:Y:S01]  /*19b0*/  LDG.E R6, desc[UR6][R22.64] ;  /* 0x0000000616067981 */ /* 0x000ee2000c1e1900 */
[----:B------:R-:W-:-:S04]  /*19c0*/  IMAD.WIDE.U32 R14, R15, 0x4, R12 ;  /* 0x000000040f0e7825 */ /* 0x000fc800078e000c */
[--C-:B------:R-:W-:Y:S02]  /*19d0*/  IMAD.WIDE.U32 R8, R19, 0x4, R12.reuse ;  /* 0x0000000413087825 */ /* 0x100fe400078e000c */
[----:B------:R-:W4:Y:S02]  /*19e0*/  LDG.E R15, desc[UR6][R14.64] ;  /* 0x000000060e0f7981 */ /* 0x000f24000c1e1900 */
[--C-:B------:R-:W-:Y:S02]  /*19f0*/  IMAD.WIDE.U32 R18, R25, 0x4, R12.reuse ;  /* 0x0000000419127825 */ /* 0x100fe400078e000c */
[----:B------:R-:W4:Y:S02]  /*1a00*/  LDG.E R8, desc[UR6][R8.64] ;  /* 0x0000000608087981 */ /* 0x000f24000c1e1900 */
[----:B0-----:R-:W-:Y:S02]  /*1a10*/  IMAD.WIDE.U32 R16, R27, 0x4, R12 ;  /* 0x000000041b107825 */ /* 0x001fe400078e000c */
[----:B------:R-:W5:Y:S04]  /*1a20*/  LDG.E R19, desc[UR6][R18.64] ;  /* 0x0000000612137981 */ /* 0x000f68000c1e1900 */
[----:B------:R-:W5:Y:S01]  /*1a30*/  LDG.E R16, desc[UR6][R16.64] ;  /* 0x0000000610107981 */ /* 0x000f62000c1e1900 */
[----:B------:R-:W-:Y:S01]  /*1a40*/  VIADD R5, R5, 0x800 ;  /* 0x0000080005057836 */ /* 0x000fe20000000000 */
[----:B--2---:R-:W-:-:S04]  /*1a50*/  IADD3 R7, PT, PT, R4, R2, R7 ;  /* 0x0000000204077210 */ /* 0x004fc80007ffe007 */
[----:B---3--:R-:W-:-:S04]  /*1a60*/  IADD3 R6, PT, PT, R10, R6, R7 ;  /* 0x000000060a067210 */ /* 0x008fc80007ffe007 */
[----:B----4-:R-:W-:-:S04]  /*1a70*/  IADD3 R6, PT, PT, R8, R15, R6 ;  /* 0x0000000f08067210 */ /* 0x010fc80007ffe006 */
[----:B-----5:R-:W-:-:S07]  /*1a80*/  IADD3 R7, PT, PT, R16, R19, R6 ;  /* 0x0000001310077210 */ /* 0x020fce0007ffe006 */
.L_x_417:
[----:B------:R-:W-:Y:S05]  /*1a90*/  BSYNC.RECONVERGENT B2 ;  /* 0x0000000000027941 */ /* 0x000fea0003800200 */
.L_x_416:
        /* <DEDUP_REMOVED lines=18> */
[----:B------:R-:W-:Y:S01]  /*1bc0*/  VIADD R5, R5, 0x400 ;  /* 0x0000040005057836 */ /* 0x000fe20000000000 */
[----:B--2---:R-:W-:-:S04]  /*1bd0*/  IADD3 R7, PT, PT, R8, R2, R7 ;  /* 0x0000000208077210 */ /* 0x004fc80007ffe007 */
[----:B---3--:R-:W-:-:S07]  /*1be0*/  IADD3 R7, PT, PT, R14, R10, R7 ;  /* 0x0000000a0e077210 */ /* 0x008fce0007ffe007 */
.L_x_419:
[----:B------:R-:W-:Y:S05]  /*1bf0*/  BSYNC.RECONVERGENT B2 ;  /* 0x0000000000027941 */ /* 0x000fea0003800200 */
.L_x_418:
[----:B------:R-:W-:Y:S05]  /*1c00*/  @!P1 BRA `(.L_x_411) ;  /* 0x0000000000249947 */ /* 0x000fea0003800000 */
[----:B------:R-:W-:Y:S02]  /*1c10*/  VIADD R5, R5, UR4 ;  /* 0x0000000405057c36 */ /* 0x000fe40008000000 */
[----:B------:R-:W-:-:S07]  /*1c20*/  IMAD.MOV R4, RZ, RZ, -R4 ;  /* 0x000000ffff047224 */ /* 0x000fce00078e0a04 */
.L_x_420:
[----:B------:R-:W-:-:S06]  /*1c30*/  IMAD.WIDE.U32 R2, R5, 0x4, R12 ;  /* 0x0000000405027825 */ /* 0x000fcc00078e000c */
[----:B------:R-:W2:Y:S01]  /*1c40*/  LDG.E R2, desc[UR6][R2.64] ;  /* 0x0000000602027981 */ /* 0x000ea2000c1e1900 */
[----:B------:R-:W-:Y:S02]  /*1c50*/  VIADD R4, R4, 0x1 ;  /* 0x0000000104047836 */ /* 0x000fe40000000000 */
[----:B------:R-:W-:-:S03]  /*1c60*/  VIADD R5, R5, 0x100 ;  /* 0x0000010005057836 */ /* 0x000fc60000000000 */
[----:B------:R-:W-:Y:S01]  /*1c70*/  ISETP.NE.AND P0, PT, R4, RZ, PT ;  /* 0x000000ff0400720c */ /* 0x000fe20003f05270 */
[----:B--2---:R-:W-:-:S12]  /*1c80*/  IMAD.IADD R7, R2, 0x1, R7 ;  /* 0x0000000102077824 */ /* 0x004fd800078e0207 */
[----:B------:R-:W-:Y:S05]  /*1c90*/  @P0 BRA `(.L_x_420) ;  /* 0xfffffffc00e40947 */ /* 0x000fea000383ffff */
.L_x_411:
[----:B------:R-:W-:Y:S05]  /*1ca0*/  BSYNC.RECONVERGENT B1 ;  /* 0x0000000000017941 */ /* 0x000fea0003800200 */
.L_x_409:
        /* <DEDUP_REMOVED lines=36> */
[----:B--2---:R-:W0:Y:S04]  /*1ef0*/  LDS.128 R4, [UR4+0x10] ;  /* 0x00001004ff047984 */ /* 0x004e280008000c00 */
[----:B------:R-:W1:Y:S01]  /*1f00*/  LDS.64 R2, [UR4+0x20] ;  /* 0x00002004ff027984 */ /* 0x000e620008000a00 */
[----:B0-----:R-:W-:-:S04]  /*1f10*/  IADD3 R0, PT, PT, R4, R0, R9 ;  /* 0x0000000004007210 */ /* 0x001fc80007ffe009 */
[----:B------:R-:W-:-:S04]  /*1f20*/  IADD3 R0, PT, PT, R6, R0, R5 ;  /* 0x0000000006007210 */ /* 0x000fc80007ffe005 */
[----:B-1----:R-:W-:-:S05]  /*1f30*/  IADD3 R0, PT, PT, R2, R0, R7 ;  /* 0x0000000002007210 */ /* 0x002fca0007ffe007 */
[----:B------:R-:W-:-:S07]  /*1f40*/  IMAD.IADD R9, R0, 0x1, R3 ;  /* 0x0000000100097824 */ /* 0x000fce00078e0203 */
.L_x_407:
[----:B------:R-:W-:Y:S05]  /*1f50*/  BSYNC.RECONVERGENT B0 ;  /* 0x0000000000007941 */ /* 0x000fea0003800200 */
.L_x_392:
[----:B------:R-:W-:Y:S05]  /*1f60*/  @P0 EXIT ;  /* 0x000000000000094d */ /* 0x000fea0003800000 */
[----:B-1----:R-:W1:Y:S01]  /*1f70*/  LDC.64 R2, c[0x0][0x388] ;  /* 0x0000e200ff027b82 */ /* 0x002e620000000a00 */
[----:B------:R-:W0:Y:S02]  /*1f80*/  LDCU UR4, c[0x0][0x398] ;  /* 0x00007300ff0477ac */ /* 0x000e240008000800 */
[----:B0-2---:R-:W-:-:S05]  /*1f90*/  VIADD R9, R9, UR4 ;  /* 0x0000000409097c36 */ /* 0x005fca0008000000 */
[----:B-1----:R-:W-:Y:S01]  /*1fa0*/  STG.E desc[UR6][R2.64], R9 ;  /* 0x0000000902007986 */ /* 0x002fe2000c101906 */
[----:B------:R-:W-:Y:S05]  /*1fb0*/  EXIT ;  /* 0x000000000000794d */ /* 0x000fea0003800000 */
.L_x_421:
        /* <DEDUP_REMOVED lines=12> */
.L_x_635:


//--------------------- .text._ZN3cub18CUB_300001_SM_10006detail6reduce28DeviceReduceSingleTileKernelINS2_10policy_hubIlyN4cuda3std3__44plusIlEEE10Policy1000EPlSC_iS9_llNS7_10__identityEEEvT0_T1_T2_T3_T4_T6_ --------------------------
	.section	.text._ZN3cub18CUB_300001_SM_10006detail6reduce28DeviceReduceSingleTileKernelINS2_10policy_hubIlyN4cuda3std3__44plusIlEEE10Policy1000EPlSC_iS9_llNS7_10__identityEEEvT0_T1_T2_T3_T4_T6_,"ax",@progbits
	.align	128
        .global         _ZN3cub18CUB_300001_SM_10006detail6reduce28DeviceReduceSingleTileKernelINS2_10policy_hubIlyN4cuda3std3__44plusIlEEE10Policy1000EPlSC_iS9_llNS7_10__identityEEEvT0_T1_T2_T3_T4_T6_
        .type           _ZN3cub18CUB_300001_SM_10006detail6reduce28DeviceReduceSingleTileKernelINS2_10policy_hubIlyN4cuda3std3__44plusIlEEE10Policy1000EPlSC_iS9_llNS7_10__identityEEEvT0_T1_T2_T3_T4_T6_,@function
        .size           _ZN3cub18CUB_300001_SM_10006detail6reduce28DeviceReduceSingleTileKernelINS2_10policy_hubIlyN4cuda3std3__44plusIlEEE10Policy1000EPlSC_iS9_llNS7_10__identityEEEvT0_T1_T2_T3_T4_T6_,(.L_x_636 - _ZN3cub18CUB_300001_SM_10006detail6reduce28DeviceReduceSingleTileKernelINS2_10policy_hubIlyN4cuda3std3__44plusIlEEE10Policy1000EPlSC_iS9_llNS7_10__identityEEEvT0_T1_T2_T3_T4_T6_)
        .other          _ZN3cub18CUB_300001_SM_10006detail6reduce28DeviceReduceSingleTileKernelINS2_10policy_hubIlyN4cuda3std3__44plusIlEEE10Policy1000EPlSC_iS9_llNS7_10__identityEEEvT0_T1_T2_T3_T4_T6_,@"STO_CUDA_ENTRY STV_DEFAULT"
_ZN3cub18CUB_300001_SM_10006detail6reduce28DeviceReduceSingleTileKernelINS2_10policy_hubIlyN4cuda3std3__44plusIlEEE10Policy1000EPlSC_iS9_llNS7_10__identityEEEvT0_T1_T2_T3_T4_T6_:
.text._ZN3cub18CUB_300001_SM_10006detail6reduce28DeviceReduceSingleTileKernelINS2_10policy_hubIlyN4cuda3std3__44plusIlEEE10Policy1000EPlSC_iS9_llNS7_10__identityEEEvT0_T1_T2_T3_T4_T6_:
        /* <DEDUP_REMOVED lines=9> */
[----:B------:R-:W0:Y:S08]  /*0090*/  LDC.64 R2, c[0x0][0x388] ;  /* 0x0000e200ff027b82 */ /* 0x000e300000000a00 */
[----:B------:R-:W0:Y:S02]  /*00a0*/  LDC.64 R4, c[0x0][0x398] ;  /* 0x0000e600ff047b82 */ /* 0x000e240000000a00 */
[----:B0-----:R-:W-:Y:S01]  /*00b0*/  STG.E.64 desc[UR6][R2.64], R4 ;  /* 0x0000000402007986 */ /* 0x001fe2000c101b06 */
[----:B------:R-:W-:Y:S05]  /*00c0*/  EXIT ;  /* 0x000000000000794d */ /* 0x000fea0003800000 */
.L_x_422:
[----:B------:R-:W-:Y:S01]  /*00d0*/  ISETP.GT.AND P0, PT, R4, 0xdff, PT ;  /* 0x00000dff0400780c */ /* 0x000fe20003f04270 */
[----:B------:R-:W-:-:S12]  /*00e0*/  BSSY.RECONVERGENT B0, `(.L_x_423) ;  /* 0x0000256000007945 */ /* 0x000fd80003800200 */
[----:B------:R-:W-:Y:S05]  /*00f0*/  @P0 BRA `(.L_x_424) ;  /* 0x00000014004c0947 */ /* 0x000fea0003800000 */
[----:B------:R-:W0:Y:S01]  /*0100*/  S2R R5, SR_TID.X ;  /* 0x0000000000057919 */ /* 0x000e220000002100 */
[----:B------:R-:W-:Y:S01]  /*0110*/  BSSY.RECONVERGENT B1, `(.L_x_425) ;  /* 0x0000009000017945 */ /* 0x000fe20003800200 */
[----:B------:R-:W-:Y:S02]  /*0120*/  CS2R R2, SRZ ;  /* 0x0000000000027805 */ /* 0x000fe4000001ff00 */
[----:B0-----:R-:W-:Y:S01]  /*0130*/  ISETP.GE.AND P0, PT, R5, R4, PT ;  /* 0x000000040500720c */ /* 0x001fe20003f06270 */
[----:B------:R-:W-:-:S12]  /*0140*/  IMAD.MOV.U32 R7, RZ, RZ, R5 ;  /* 0x000000ffff077224 */ /* 0x000fd800078e0005 */
[----:B------:R-:W-:Y:S05]  /*0150*/  @P0 BRA `(.L_x_426) ;  /* 0x0000000000100947 */ /* 0x000fea0003800000 */
[----:B------:R-:W0:Y:S02]  /*0160*/  LDC.64 R2, c[0x0][0x380] ;  /* 0x0000e000ff027b82 */ /* 0x000e240000000a00 */
[----:B0-----:R-:W-:-:S06]  /*0170*/  IMAD.WIDE.U32 R2, R5, 0x8, R2 ;  /* 0x0000000805027825 */ /* 0x001fcc00078e0002 */
[----:B------:R-:W5:Y:S01]  /*0180*/  LDG.E.64.CONSTANT R2, desc[UR6][R2.64] ;  /* 0x0000000602027981 */ /* 0x000f62000c1e9b00 */
[----:B------:R-:W-:-:S07]  /*0190*/  VIADD R7, R5, 0x200 ;  /* 0x0000020005077836 */ /* 0x000fce0000000000 */
.L_x_426:
[----:B------:R-:W-:Y:S05]  /*01a0*/  BSYNC.RECONVERGENT B1 ;  /* 0x0000000000017941 */ /* 0x000fea0003800200 */
.L_x_425:
[----:B------:R-:W-:Y:S01]  /*01b0*/  ISETP.GE.AND P0, PT, R7, R4, PT ;  /* 0x000000040700720c */ /* 0x000fe20003f06270 */
[----:B------:R-:W-:-:S12]  /*01c0*/  BSSY.RECONVERGENT B1, `(.L_x_427) ;  /* 0x0000077000017945 */ /* 0x000fd80003800200 */
[----:B------:R-:W-:Y:S05]  /*01d0*/  @P0 BRA `(.L_x_428) ;  /* 0x0000000400d40947 */ /* 0x000fea0003800000 */
[----:B------:R-:W-:Y:S01]  /*01e0*/  LOP3.LUT R9, RZ, R7, RZ, 0x33, !PT ;  /* 0x00000007ff097212 */ /* 0x000fe200078e33ff */
        /* <DEDUP_REMOVED lines=11> */
[----:B------:R-:W-:Y:S02]  /*02a0*/  IMAD.MOV.U32 R6, RZ, RZ, R8 ;  /* 0x000000ffff067224 */ /* 0x000fe400078e0008 */
[----:B------:R-:W-:-:S07]  /*02b0*/  IMAD.MOV.U32 R11, RZ, RZ, R9 ;  /* 0x000000ffff0b7224 */ /* 0x000fce00078e0009 */
.L_x_431:
[----:B------:R-:W-:Y:S02]  /*02c0*/  IMAD.MOV.U32 R8, RZ, RZ, R6 ;  /* 0x000000ffff087224 */ /* 0x000fe400078e0006 */
[----:B------:R-:W-:-:S06]  /*02d0*/  IMAD.MOV.U32 R9, RZ, RZ, R11 ;  /* 0x000000ffff097224 */ /* 0x000fcc00078e000b */
[----:B------:R-:W2:Y:S01]  /*02e0*/  LDG.E.64.CONSTANT R8, desc[UR6][R8.64] ;  /* 0x0000000608087981 */ /* 0x000ea2000c1e9b00 */
[----:B------:R-:W-:Y:S01]  /*02f0*/  VIADD R0, R0, 0x1 ;  /* 0x0000000100007836 */ /* 0x000fe20000000000 */
[----:B------:R-:W-:Y:S01]  /*0300*/  IADD3 R6, P3, PT, R6, 0x1000, RZ ;  /* 0x0000100006067810 */ /* 0x000fe20007f7e0ff */
[----:B------:R-:W-:-:S03]  /*0310*/  VIADD R7, R7, 0x200 ;  /* 0x0000020007077836 */ /* 0x000fc60000000000 */
[----:B------:R-:W-:Y:S01]  /*0320*/  ISETP.NE.AND P0, PT, R0, RZ, PT ;  /* 0x000000ff0000720c */ /* 0x000fe20003f05270 */
[----:B------:R-:W-:Y:S01]  /*0330*/  IMAD.X R11, RZ, RZ, R11, P3 ;  /* 0x000000ffff0b7224 */ /* 0x000fe200018e060b */
[----:B--2--5:R-:W-:-:S05]  /*0340*/  IADD3 R2, P2, PT, R8, R2, RZ ;  /* 0x0000000208027210 */ /* 0x024fca0007f5e0ff */
[----:B------:R-:W-:-:S06]  /*0350*/  IMAD.X R3, R9, 0x1, R3, P2 ;  /* 0x0000000109037824 */ /* 0x000fcc00010e0603 */
[----:B------:R-:W-:Y:S05]  /*0360*/  @P0 BRA `(.L_x_431) ;  /* 0xfffffffc00d40947 */ /* 0x000fea000383ffff */
.L_x_430:
[----:B------:R-:W-:Y:S05]  /*0370*/  BSYNC.RECONVERGENT B2 ;  /* 0x0000000000027941 */ /* 0x000fea0003800200 */
.L_x_429:
        /* <DEDUP_REMOVED lines=8> */
.L_x_434:
[----:B------:R-:W0:Y:S01]  /*0400*/  LDC.64 R44, c[0x0][0x380] ;  /* 0x0000e000ff2c7b82 */ /* 0x000e220000000a00 */
[C---:B------:R-:W-:Y:S02]  /*0410*/  VIADD R41, R7.reuse, 0x800 ;  /* 0x0000080007297836 */ /* 0x040fe40000000000 */
[C---:B------:R-:W-:Y:S02]  /*0420*/  VIADD R43, R7.reuse, 0x1000 ;  /* 0x00001000072b7836 */ /* 0x040fe40000000000 */
[----:B0-----:R-:W-:-:S05]  /*0430*/  IMAD.WIDE R28, R7, 0x8, R44 ;  /* 0x00000008071c7825 */ /* 0x001fca00078e022c */
[----:B------:R-:W2:Y:S01]  /*0440*/  LDG.E.64.CONSTANT R8, desc[UR6][R28.64] ;  /* 0x000000061c087981 */ /* 0x000ea2000c1e9b00 */
[----:B------:R-:W-:-:S03]  /*0450*/  IMAD.WIDE R40, R41, 0x8, R44 ;  /* 0x0000000829287825 */ /* 0x000fc600078e022c */
[----:B------:R-:W2:Y:S04]  /*0460*/  LDG.E.64.CONSTANT R10, desc[UR6][R28.64+0x1000] ;  /* 0x001000061c0a7981 */ /* 0x000ea8000c1e9b00 */
[----:B------:R-:W3:Y:S04]  /*0470*/  LDG.E.64.CONSTANT R12, desc[UR6][R28.64+0x2000] ;  /* 0x002000061c0c7981 */ /* 0x000ee8000c1e9b00 */
[----:B------:R-:W3:Y:S01]  /*0480*/  LDG.E.64.CONSTANT R14, desc[UR6][R28.64+0x3000] ;  /* 0x003000061c0e7981 */ /* 0x000ee2000c1e9b00 */
[----:B------:R-:W-:-:S03]  /*0490*/  IMAD.WIDE R42, R43, 0x8, R44 ;  /* 0x000000082b2a7825 */ /* 0x000fc600078e022c */
[----:B------:R-:W4:Y:S04]  /*04a0*/  LDG.E.64.CONSTANT R16, desc[UR6][R40.64] ;  /* 0x0000000628107981 */ /* 0x000f28000c1e9b00 */
[----:B------:R-:W4:Y:S04]  /*04b0*/  LDG.E.64.CONSTANT R18, desc[UR6][R40.64+0x1000] ;  /* 0x0010000628127981 */ /* 0x000f28000c1e9b00 */
[----:B------:R-:W4:Y:S04]  /*04c0*/  LDG.E.64.CONSTANT R20, desc[UR6][R40.64+0x2000] ;  /* 0x0020000628147981 */ /* 0x000f28000c1e9b00 */
[----:B------:R2:W4:Y:S01]  /*04d0*/  LDG.E.64.CONSTANT R26, desc[UR6][R40.64+0x3000] ;  /* 0x00300006281a7981 */ /* 0x000522000c1e9b00 */
[----:B------:R-:W-:-:S03]  /*04e0*/  VIADD R31, R7, 0x1800 ;  /* 0x00001800071f7836 */ /* 0x000fc60000000000 */
[----:B------:R-:W4:Y:S04]  /*04f0*/  LDG.E.64.CONSTANT R24, desc[UR6][R42.64] ;  /* 0x000000062a187981 */ /* 0x000f28000c1e9b00 */
[----:B------:R-:W4:Y:S01]  /*0500*/  LDG.E.64.CONSTANT R22, desc[UR6][R42.64+0x1000] ;  /* 0x001000062a167981 */ /* 0x000f22000c1e9b00 */
[----:B------:R-:W-:-:S03]  /*0510*/  IMAD.WIDE R44, R31, 0x8, R44 ;  /* 0x000000081f2c7825 */ /* 0x000fc600078e022c */
[----:B------:R-:W4:Y:S04]  /*0520*/  LDG.E.64.CONSTANT R28, desc[UR6][R42.64+0x2000] ;  /* 0x002000062a1c7981 */ /* 0x000f28000c1e9b00 */
[----:B------:R-:W4:Y:S04]  /*0530*/  LDG.E.64.CONSTANT R36, desc[UR6][R42.64+0x3000] ;  /* 0x003000062a247981 */ /* 0x000f28000c1e9b00 */
[----:B------:R-:W4:Y:S04]  /*0540*/  LDG.E.64.CONSTANT R34, desc[UR6][R44.64] ;  /* 0x000000062c227981 */ /* 0x000f28000c1e9b00 */
[----:B------:R-:W4:Y:S04]  /*0550*/  LDG.E.64.CONSTANT R32, desc[UR6][R44.64+0x1000] ;  /* 0x001000062c207981 */ /* 0x000f28000c1e9b00 */
[----:B------:R-:W4:Y:S04]  /*0560*/  LDG.E.64.CONSTANT R30, desc[UR6][R44.64+0x2000] ;  /* 0x002000062c1e7981 */ /* 0x000f28000c1e9b00 */
[----:B------:R-:W4:Y:S01]  /*0570*/  LDG.E.64.CONSTANT R38, desc[UR6][R44.64+0x3000] ;  /* 0x003000062c267981 */ /* 0x000f22000c1e9b00 */
[----:B------:R-:W-:Y:S01]  /*0580*/  VIADD R7, R7, 0x2000 ;  /* 0x0000200007077836 */ /* 0x000fe20000000000 */
[----:B--2--5:R-:W-:-:S04]  /*0590*/  IADD3 R41, P1, P2, R10, R8, R2 ;  /* 0x000000080a297210 */ /* 0x024fc80007a3e002 */
[----:B------:R-:W-:Y:S02]  /*05a0*/  IADD3.X R9, PT, PT, R11, R9, R3, P1, P2 ;  /* 0x000000090b097210 */ /* 0x000fe40000fe4403 */
[----:B---3--:R-:W-:-:S04]  /*05b0*/  IADD3 R41, P3, P4, R14, R12, R41 ;  /* 0x0000000c0e297210 */ /* 0x008fc80007c7e029 */
[----:B------:R-:W-:Y:S02]  /*05c0*/  IADD3.X R13, PT, PT, R15, R13, R9, P3, P4 ;  /* 0x0000000d0f0d7210 */ /* 0x000fe40001fe8409 */
[----:B----4-:R-:W-:-:S04]  /*05d0*/  IADD3 R3, P1, P2, R18, R16, R41 ;  /* 0x0000001012037210 */ /* 0x010fc80007a3e029 */
[----:B------:R-:W-:Y:S02]  /*05e0*/  IADD3.X R17, PT, PT, R19, R17, R13, P1, P2 ;  /* 0x0000001113117210 */ /* 0x000fe40000fe440d */
[----:B------:R-:W-:-:S04]  /*05f0*/  IADD3 R3, P3, P4, R26, R20, R3 ;  /* 0x000000141a037210 */ /* 0x000fc80007c7e003 */
[----:B------:R-:W-:Y:S02]  /*0600*/  IADD3.X R21, PT, PT, R27, R21, R17, P3, P4 ;  /* 0x000000151b157210 */ /* 0x000fe40001fe8411 */
[----:B------:R-:W-:-:S04]  /*0610*/  IADD3 R3, P1, P2, R22, R24, R3 ;  /* 0x0000001816037210 */ /* 0x000fc80007a3e003 */
[----:B------:R-:W-:Y:S02]  /*0620*/  IADD3.X R23, PT, PT, R23, R25, R21, P1, P2 ;  /* 0x0000001917177210 */ /* 0x000fe40000fe4415 */
[----:B------:R-:W-:-:S04]  /*0630*/  IADD3 R3, P3, P4, R36, R28, R3 ;  /* 0x0000001c24037210 */ /* 0x000fc80007c7e003 */
[----:B------:R-:W-:Y:S02]  /*0640*/  IADD3.X R29, PT, PT, R37, R29, R23, P3, P4 ;  /* 0x0000001d251d7210 */ /* 0x000fe40001fe8417 */
[----:B------:R-:W-:Y:S02]  /*0650*/  ISETP.GE.AND P3, PT, R7, R0, PT ;  /* 0x000000000700720c */ /* 0x000fe40003f66270 */
[----:B------:R-:W-:-:S04]  /*0660*/  IADD3 R3, P2, P1, R32, R34, R3 ;  /* 0x0000002220037210 */ /* 0x000fc8000795e003 */
[----:B------:R-:W-:Y:S02]  /*0670*/  IADD3 R2, P4, P5, R38, R30, R3 ;  /* 0x0000001e26027210 */ /* 0x000fe40007d9e003 */
[----:B------:R-:W-:-:S04]  /*0680*/  IADD3.X R3, PT, PT, R33, R35, R29, P2, P1 ;  /* 0x0000002321037210 */ /* 0x000fc800017e241d */
[----:B------:R-:W-:Y:S01]  /*0690*/  IADD3.X R3, PT, PT, R39, R31, R3, P4, P5 ;  /* 0x0000001f27037210 */ /* 0x000fe200027ea403 */
[----:B------:R-:W-:Y:S06]  /*06a0*/  @!P3 BRA `(.L_x_434) ;  /* 0xfffffffc0054b947 */ /* 0x000fec000383ffff */
.L_x_433:
[----:B------:R-:W-:Y:S05]  /*06b0*/  BSYNC.RECONVERGENT B2 ;  /* 0x0000000000027941 */ /* 0x000fea0003800200 */
.L_x_432:
[----:B------:R-:W-:Y:S01]  /*06c0*/  IMAD.IADD R0, R4, 0x1, -R7 ;  /* 0x0000000104007824 */ /* 0x000fe200078e0a07 */
[----:B------:R-:W-:Y:S04]  /*06d0*/  BSSY.RECONVERGENT B2, `(.L_x_435) ;  /* 0x0000019000027945 */ /* 0x000fe80003800200 */
[----:B------:R-:W-:-:S13]  /*06e0*/  ISETP.GT.AND P1, PT, R0, 0x800, PT ;  /* 0x000008000000780c */ /* 0x000fda0003f24270 */
[----:B------:R-:W-:Y:S05]  /*06f0*/  @!P1 BRA `(.L_x_436) ;  /* 0x0000000000589947 */ /* 0x000fea0003800000 */
[----:B------:R-:W0:Y:S01]  /*0700*/  LDC.64 R18, c[0x0][0x380] ;  /* 0x0000e000ff127b82 */ /* 0x000e220000000a00 */
[C---:B------:R-:W-:Y:S02]  /*0710*/  VIADD R15, R7.reuse, 0x800 ;  /* 0x00000800070f7836 */ /* 0x040fe40000000000 */
[----:B0-----:R-:W-:-:S05]  /*0720*/  IMAD.WIDE R8, R7, 0x8, R18 ;  /* 0x0000000807087825 */ /* 0x001fca00078e0212 */
[----:B------:R-:W2:Y:S01]  /*0730*/  LDG.E.64.CONSTANT R10, desc[UR6][R8.64] ;  /* 0x00000006080a7981 */ /* 0x000ea2000c1e9b00 */
[----:B------:R-:W-:-:S03]  /*0740*/  IMAD.WIDE R18, R15, 0x8, R18 ;  /* 0x000000080f127825 */ /* 0x000fc600078e0212 */
[----:B------:R-:W2:Y:S04]  /*0750*/  LDG.E.64.CONSTANT R12, desc[UR6][R8.64+0x1000] ;  /* 0x00100006080c7981 */ /* 0x000ea8000c1e9b00 */
[----:B------:R-:W3:Y:S04]  /*0760*/  LDG.E.64.CONSTANT R14, desc[UR6][R8.64+0x2000] ;  /* 0x00200006080e7981 */ /* 0x000ee8000c1e9b00 */
[----:B------:R-:W3:Y:S04]  /*0770*/  LDG.E.64.CONSTANT R16, desc[UR6][R8.64+0x3000] ;  /* 0x0030000608107981 */ /* 0x000ee8000c1e9b00 */
[----:B------:R-:W4:Y:S04]  /*0780*/  LDG.E.64.CONSTANT R20, desc[UR6][R18.64] ;  /* 0x0000000612147981 */ /* 0x000f28000c1e9b00 */
[----:B------:R-:W4:Y:S04]  /*0790*/  LDG.E.64.CONSTANT R22, desc[UR6][R18.64+0x1000] ;  /* 0x0010000612167981 */ /* 0x000f28000c1e9b00 */
[----:B------:R-:W4:Y:S04]  /*07a0*/  LDG.E.64.CONSTANT R24, desc[UR6][R18.64+0x2000] ;  /* 0x0020000612187981 */ /* 0x000f28000c1e9b00 */
[----:B------:R-:W4:Y:S01]  /*07b0*/  LDG.E.64.CONSTANT R26, desc[UR6][R18.64+0x3000] ;  /* 0x00300006121a7981 */ /* 0x000f22000c1e9b00 */
[----:B------:R-:W-:Y:S01]  /*07c0*/  VIADD R7, R7, 0x1000 ;  /* 0x0000100007077836 */ /* 0x000fe20000000000 */
[----:B--2--5:R-:W-:-:S04]  /*07d0*/  IADD3 R29, P0, P1, R12, R10, R2 ;  /* 0x0000000a0c1d7210 */ /* 0x024fc8000791e002 */
[----:B------:R-:W-:Y:S02]  /*07e0*/  IADD3.X R11, PT, PT, R13, R11, R3, P0, P1 ;  /* 0x0000000b0d0b7210 */ /* 0x000fe400007e2403 */
[----:B------:R-:W-:Y:S02]  /*07f0*/  PLOP3.LUT P0, PT, PT, PT, PT, 0x8, 0x80 ;  /* 0x000000000080781c */ /* 0x000fe40003f0e170 */
[----:B---3--:R-:W-:-:S04]  /*0800*/  IADD3 R29, P2, P3, R16, R14, R29 ;  /* 0x0000000e101d7210 */ /* 0x008fc80007b5e01d */
[----:B------:R-:W-:Y:S02]  /*0810*/  IADD3.X R15, PT, PT, R17, R15, R11, P2, P3 ;  /* 0x0000000f110f7210 */ /* 0x000fe400017e640b */
[----:B----4-:R-:W-:-:S04]  /*0820*/  IADD3 R3, P1, P4, R22, R20, R29 ;  /* 0x0000001416037210 */ /* 0x010fc80007c3e01d */
[----:B------:R-:W-:Y:S02]  /*0830*/  IADD3 R2, P2, P3, R26, R24, R3 ;  /* 0x000000181a027210 */ /* 0x000fe40007b5e003 */
[----:B------:R-:W-:-:S04]  /*0840*/  IADD3.X R3, PT, PT, R23, R21, R15, P1, P4 ;  /* 0x0000001517037210 */ /* 0x000fc80000fe840f */
[----:B------:R-:W-:-:S07]  /*0850*/  IADD3.X R3, PT, PT, R27, R25, R3, P2, P3 ;  /* 0x000000191b037210 */ /* 0x000fce00017e6403 */
.L_x_436:
[----:B------:R-:W-:Y:S05]  /*0860*/  BSYNC.RECONVERGENT B2 ;  /* 0x0000000000027941 */ /* 0x000fea0003800200 */
.L_x_435:
[----:B------:R-:W-:-:S13]  /*0870*/  ISETP.LT.OR P0, PT, R7, R4, P0 ;  /* 0x000000040700720c */ /* 0x000fda0000701670 */
[----:B------:R-:W-:Y:S05]  /*0880*/  @!P0 BRA `(.L_x_428) ;  /* 0x0000000000288947 */ /* 0x000fea0003800000 */
[----:B------:R-:W0:Y:S02]  /*0890*/  LDC.64 R8, c[0x0][0x380] ;  /* 0x0000e000ff087b82 */ /* 0x000e240000000a00 */
[----:B0-----:R-:W-:-:S05]  /*08a0*/  IMAD.WIDE R6, R7, 0x8, R8 ;  /* 0x0000000807067825 */ /* 0x001fca00078e0208 */
[----:B------:R-:W2:Y:S04]  /*08b0*/  LDG.E.64.CONSTANT R8, desc[UR6][R6.64] ;  /* 0x0000000606087981 */ /* 0x000ea8000c1e9b00 */
[----:B------:R-:W2:Y:S04]  /*08c0*/  LDG.E.64.CONSTANT R10, desc[UR6][R6.64+0x1000] ;  /* 0x00100006060a7981 */ /* 0x000ea8000c1e9b00 */
[----:B------:R-:W3:Y:S04]  /*08d0*/  LDG.E.64.CONSTANT R12, desc[UR6][R6.64+0x2000] ;  /* 0x00200006060c7981 */ /* 0x000ee8000c1e9b00 */
[----:B------:R-:W3:Y:S01]  /*08e0*/  LDG.E.64.CONSTANT R14, desc[UR6][R6.64+0x3000] ;  /* 0x00300006060e7981 */ /* 0x000ee2000c1e9b00 */
[----:B--2--5:R-:W-:-:S04]  /*08f0*/  IADD3 R17, P0, P1, R10, R8, R2 ;  /* 0x000000080a117210 */ /* 0x024fc8000791e002 */
[----:B------:R-:W-:Y:S02]  /*0900*/  IADD3.X R3, PT, PT, R11, R9, R3, P0, P1 ;  /* 0x000000090b037210 */ /* 0x000fe400007e2403 */
[----:B---3--:R-:W-:-:S04]  /*0910*/  IADD3 R2, P2, P3, R14, R12, R17 ;  /* 0x0000000c0e027210 */ /* 0x008fc80007b5e011 */
[----:B------:R-:W-:-:S09]  /*0920*/  IADD3.X R3, PT, PT, R15, R13, R3, P2, P3 ;  /* 0x0000000d0f037210 */ /* 0x000fd200017e6403 */
.L_x_428:
[----:B------:R-:W-:Y:S05]  /*0930*/  BSYNC.RECONVERGENT B1 ;  /* 0x0000000000017941 */ /* 0x000fea0003800200 */
.L_x_427:
[----:B------:R-:W-:-:S13]  /*0940*/  ISETP.GE.AND P0, PT, R4, 0x200, PT ;  /* 0x000002000400780c */ /* 0x000fda0003f06270 */
[----:B------:R-:W-:Y:S05]  /*0950*/  @!P0 BRA `(.L_x_437) ;  /* 0x00000004002c8947 */ /* 0x000fea0003800000 */
[----:B------:R-:W0:Y:S01]  /*0960*/  S2R R8, SR_LANEID ;  /* 0x0000000000087919 */ /* 0x000e220000000000 */
[----:B-----5:R-:W1:Y:S04]  /*0970*/  SHFL.DOWN PT, R0, R2, 0x1, 0x1f ;  /* 0x08201f0002007f89 */ /* 0x020e6800000e0000 */
[----:B------:R-:W2:Y:S01]  /*0980*/  SHFL.DOWN PT, R4, R3, 0x1, 0x1f ;  /* 0x08201f0003047f89 */ /* 0x000ea200000e0000 */
[----:B0-----:R-:W-:-:S04]  /*0990*/  ISETP.GT.AND P0, PT, R8, 0x1e, PT ;  /* 0x0000001e0800780c */ /* 0x001fc80003f04270 */
[----:B-1----:R-:W-:Y:S02]  /*09a0*/  SEL R9, R0, RZ, !P0 ;  /* 0x000000ff00097207 */ /* 0x002fe40004000000 */
[----:B--2---:R-:W-:Y:S02]  /*09b0*/  SEL R4, R4, RZ, !P0 ;  /* 0x000000ff04047207 */ /* 0x004fe40004000000 */
[----:B------:R-:W-:-:S05]  /*09c0*/  IADD3 R9, P0, PT, R2, R9, RZ ;  /* 0x0000000902097210 */ /* 0x000fca0007f1e0ff */
[----:B------:R-:W-:Y:S01]  /*09d0*/  IMAD.X R6, R3, 0x1, R4, P0 ;  /* 0x0000000103067824 */ /* 0x000fe200000e0604 */
[----:B------:R-:W0:Y:S01]  /*09e0*/  SHFL.DOWN PT, R0, R9, 0x2, 0x1f ;  /* 0x08401f0009007f89 */ /* 0x000e2200000e0000 */
[----:B------:R-:W-:-:S03]  /*09f0*/  ISETP.GT.AND P0, PT, R8, 0x1d, PT ;  /* 0x0000001d0800780c */ /* 0x000fc60003f04270 */
[----:B------:R-:W1:Y:S01]  /*0a00*/  SHFL.DOWN PT, R4, R6, 0x2, 0x1f ;  /* 0x08401f0006047f89 */ /* 0x000e6200000e0000 */
[----:B0-----:R-:W-:-:S04]  /*0a10*/  SEL R0, R0, RZ, !P0 ;  /* 0x000000ff00007207 */ /* 0x001fc80004000000 */
[----:B------:R-:W-:Y:S02]  /*0a20*/  IADD3 R7, P1, PT, R0, R9, RZ ;  /* 0x0000000900077210 */ /* 0x000fe40007f3e0ff */
[----:B-1----:R-:W-:Y:S02]  /*0a30*/  SEL R3, R4, RZ, !P0 ;  /* 0x000000ff04037207 */ /* 0x002fe40004000000 */
[----:B------:R-:W-:Y:S01]  /*0a40*/  ISETP.GT.AND P0, PT, R8, 0x1b, PT ;  /* 0x0000001b0800780c */ /* 0x000fe20003f04270 */
[----:B------:R-:W0:Y:S02]  /*0a50*/  SHFL.DOWN PT, R0, R7, 0x4, 0x1f ;  /* 0x08801f0007007f89 */ /* 0x000e2400000e0000 */
[----:B------:R-:W-:-:S05]  /*0a60*/  IMAD.X R3, R3, 0x1, R6, P1 ;  /* 0x0000000103037824 */ /* 0x000fca00008e0606 */
[----:B------:R-:W1:Y:S01]  /*0a70*/  SHFL.DOWN PT, R2, R3, 0x4, 0x1f ;  /* 0x08801f0003027f89 */ /* 0x000e6200000e0000 */
[----:B0-----:R-:W-:-:S04]  /*0a80*/  SEL R0, R0, RZ, !P0 ;  /* 0x000000ff00007207 */ /* 0x001fc80004000000 */
[----:B------:R-:W-:Y:S02]  /*0a90*/  IADD3 R11, P1, PT, R0, R7, RZ ;  /* 0x00000007000b7210 */ /* 0x000fe40007f3e0ff */
[----:B-1----:R-:W-:-:S03]  /*0aa0*/  SEL R2, R2, RZ, !P0 ;  /* 0x000000ff02027207 */ /* 0x002fc60004000000 */
[----:B------:R-:W0:Y:S01]  /*0ab0*/  SHFL.DOWN PT, R0, R11, 0x8, 0x1f ;  /* 0x09001f000b007f89 */ /* 0x000e2200000e0000 */
[----:B------:R-:W-:Y:S01]  /*0ac0*/  ISETP.GT.AND P0, PT, R8, 0x17, PT ;  /* 0x000000170800780c */ /* 0x000fe20003f04270 */
[----:B------:R-:W-:Y:S01]  /*0ad0*/  IMAD.X R13, R2, 0x1, R3, P1 ;  /* 0x00000001020d7824 */ /* 0x000fe200008e0603 */
[----:B------:R-:W-:-:S04]  /*0ae0*/  ISETP.NE.AND P1, PT, R8, RZ, PT ;  /* 0x000000ff0800720c */ /* 0x000fc80003f25270 */
[----:B------:R-:W1:Y:S09]  /*0af0*/  SHFL.DOWN PT, R2, R13, 0x8, 0x1f ;  /* 0x09001f000d027f89 */ /* 0x000e7200000e0000 */
[----:B------:R-:W2:Y:S01]  /*0b00*/  @!P1 S2R R7, SR_CgaCtaId ;  /* 0x0000000000079919 */ /* 0x000ea20000008800 */
[----:B0-----:R-:W-:-:S04]  /*0b10*/  SEL R0, R0, RZ, !P0 ;  /* 0x000000ff00007207 */ /* 0x001fc80004000000 */
[----:B------:R-:W-:Y:S02]  /*0b20*/  IADD3 R9, P2, PT, R0, R11, RZ ;  /* 0x0000000b00097210 */ /* 0x000fe40007f5e0ff */
[----:B-1----:R-:W-:-:S03]  /*0b30*/  SEL R2, R2, RZ, !P0 ;  /* 0x000000ff02027207 */ /* 0x002fc60004000000 */
[----:B------:R-:W0:Y:S01]  /*0b40*/  SHFL.DOWN PT, R0, R9, 0x10, 0x1f ;  /* 0x0a001f0009007f89 */ /* 0x000e2200000e0000 */
[----:B------:R-:W-:Y:S01]  /*0b50*/  ISETP.GT.AND P0, PT, R8, 0xf, PT ;  /* 0x0000000f0800780c */ /* 0x000fe20003f04270 */
[----:B------:R-:W-:Y:S01]  /*0b60*/  IMAD.X R6, R2, 0x1, R13, P2 ;  /* 0x0000000102067824 */ /* 0x000fe200010e060d */
[----:B------:R-:W-:-:S04]  /*0b70*/  @!P1 MOV R2, 0x400 ;  /* 0x0000040000029802 */ /* 0x000fc80000000f00 */
[----:B------:R-:W1:Y:S01]  /*0b80*/  SHFL.DOWN PT, R3, R6, 0x10, 0x1f ;  /* 0x0a001f0006037f89 */ /* 0x000e6200000e0000 */
[----:B--2---:R-:W-:Y:S02]  /*0b90*/  @!P1 LEA R7, R7, R2, 0x18 ;  /* 0x0000000207079211 */ /* 0x004fe400078ec0ff */
[----:B0-----:R-:W-:Y:S02]  /*0ba0*/  SEL R4, R0, RZ, !P0 ;  /* 0x000000ff00047207 */ /* 0x001fe40004000000 */
[----:B------:R-:W-:Y:S02]  /*0bb0*/  @!P1 SHF.R.U32.HI R0, RZ, 0x2, R5 ;  /* 0x00000002ff009819 */ /* 0x000fe40000011605 */
[----:B------:R-:W-:Y:S02]  /*0bc0*/  IADD3 R2, P2, PT, R4, R9, RZ ;  /* 0x0000000904027210 */ /* 0x000fe40007f5e0ff */
[----:B------:R-:W-:Y:S02]  /*0bd0*/  @!P1 LOP3.LUT R0, R0, 0xf8, RZ, 0xc0, !PT ;  /* 0x000000f800009812 */ /* 0x000fe400078ec0ff */
[----:B-1----:R-:W-:-:S02]  /*0be0*/  SEL R3, R3, RZ, !P0 ;  /* 0x000000ff03037207 */ /* 0x002fc40004000000 */
[----:B------:R-:W-:Y:S01]  /*0bf0*/  ISETP.NE.AND P0, PT, R5, RZ, PT ;  /* 0x000000ff0500720c */ /* 0x000fe20003f05270 */
[----:B------:R-:W-:Y:S02]  /*0c00*/  @!P1 IMAD.IADD R7, R0, 0x1, R7 ;  /* 0x0000000100079824 */ /* 0x000fe400078e0207 */
[----:B------:R-:W-:-:S05]  /*0c10*/  IMAD.X R3, R3, 0x1, R6, P2 ;  /* 0x0000000103037824 */ /* 0x000fca00010e0606 */
[----:B------:R2:W-:Y:S01]  /*0c20*/  @!P1 STS.64 [R7+0x10], R2 ;  /* 0x0000100207009388 */ /* 0x0005e20000000a00 */
[----:B------:R-:W-:Y:S06]  /*0c30*/  BAR.SYNC.DEFER_BLOCKING 0x0 ;  /* 0x0000000000007b1d */ /* 0x000fec0000010000 */
[----:B------:R-:W-:Y:S05]  /*0c40*/  @P0 BRA `(.L_x_438) ;  /* 0x00000018007c0947 */ /* 0x000fea0003800000 */
[----:B------:R-:W0:Y:S01]  /*0c50*/  S2UR UR5, SR_CgaCtaId ;  /* 0x00000000000579c3 */ /* 0x000e220000008800 */
[----:B------:R-:W-:Y:S02]  /*0c60*/  UMOV UR4, 0x400 ;  /* 0x0000040000047882 */ /* 0x000fe40000000000 */
[----:B0-----:R-:W-:-:S09]  /*0c70*/  ULEA UR4, UR5, UR4, 0x18 ;  /* 0x0000000405047291 */ /* 0x001fd2000f8ec0ff */
[----:B------:R-:W-:Y:S04]  /*0c80*/  LDS.64 R32, [UR4+0x18] ;  /* 0x00001804ff207984 */ /* 0x000fe80008000a00 */
[----:B------:R-:W0:Y:S04]  /*0c90*/  LDS.128 R28, [UR4+0x20] ;  /* 0x00002004ff1c7984 */ /* 0x000e280008000c00 */
[----:B------:R-:W1:Y:S04]  /*0ca0*/  LDS.128 R24, [UR4+0x30] ;  /* 0x00003004ff187984 */ /* 0x000e680008000c00 */
[----:B------:R-:W3:Y:S04]  /*0cb0*/  LDS.128 R20, [UR4+0x40] ;  /* 0x00004004ff147984 */ /* 0x000ee80008000c00 */
[----:B------:R-:W4:Y:S04]  /*0cc0*/  LDS.128 R16, [UR4+0x50] ;  /* 0x00005004ff107984 */ /* 0x000f280008000c00 */
[----:B------:R-:W5:Y:S04]  /*0cd0*/  LDS.128 R12, [UR4+0x60] ;  /* 0x00006004ff0c7984 */ /* 0x000f680008000c00 */
[----:B------:R-:W5:Y:S04]  /*0ce0*/  LDS.128 R8, [UR4+0x70] ;  /* 0x00007004ff087984 */ /* 0x000f680008000c00 */
[----:B--2---:R-:W2:Y:S01]  /*0cf0*/  LDS.128 R4, [UR4+0x80] ;  /* 0x00008004ff047984 */ /* 0x004ea20008000c00 */
[----:B0-----:R-:W-:-:S04]  /*0d00*/  IADD3 R35, P1, P2, R28, R32, R2 ;  /* 0x000000201c237210 */ /* 0x001fc80007a3e002 */
[----:B-1----:R-:W-:Y:S02]  /*0d10*/  IADD3 R35, P3, P4, R24, R35, R30 ;  /* 0x0000002318237210 */ /* 0x002fe40007c7e01e */
[----:B------:R-:W-:Y:S02]  /*0d20*/  IADD3.X R29, PT, PT, R29, R33, R3, P1, P2 ;  /* 0x000000211d1d7210 */ /* 0x000fe40000fe4403 */
[----:B---3--:R-:W-:Y:S02]  /*0d30*/  IADD3 R3, P1, P2, R20, R35, R26 ;  /* 0x0000002314037210 */ /* 0x008fe40007a3e01a */
[----:B------:R-:W-:Y:S02]  /*0d40*/  IADD3.X R25, PT, PT, R25, R29, R31, P3, P4 ;  /* 0x0000001d19197210 */ /* 0x000fe40001fe841f */
[----:B----4-:R-:W-:Y:S02]  /*0d50*/  IADD3 R3, P3, P4, R16, R3, R22 ;  /* 0x0000000310037210 */ /* 0x010fe40007c7e016 */
[----:B------:R-:W-:-:S02]  /*0d60*/  IADD3.X R21, PT, PT, R21, R25, R27, P1, P2 ;  /* 0x0000001915157210 */ /* 0x000fc40000fe441b */
[----:B-----5:R-:W-:Y:S02]  /*0d70*/  IADD3 R3, P1, P2, R12, R3, R18 ;  /* 0x000000030c037210 */ /* 0x020fe40007a3e012 */
[----:B------:R-:W-:Y:S02]  /*0d80*/  IADD3.X R17, PT, PT, R17, R21, R23, P3, P4 ;  /* 0x0000001511117210 */ /* 0x000fe40001fe8417 */
[----:B------:R-:W-:Y:S02]  /*0d90*/  IADD3 R3, P3, P4, R8, R3, R14 ;  /* 0x0000000308037210 */ /* 0x000fe40007c7e00e */
[----:B------:R-:W-:Y:S02]  /*0da0*/  IADD3.X R13, PT, PT, R13, R17, R19, P1, P2 ;  /* 0x000000110d0d7210 */ /* 0x000fe40000fe4413 */
[----:B--2---:R-:W-:Y:S02]  /*0db0*/  IADD3 R3, P1, P2, R4, R3, R10 ;  /* 0x0000000304037210 */ /* 0x004fe40007a3e00a */
[----:B------:R-:W-:-:S02]  /*0dc0*/  IADD3.X R9, PT, PT, R9, R13, R15, P3, P4 ;  /* 0x0000000d09097210 */ /* 0x000fc40001fe840f */
[----:B------:R-:W-:Y:S02]  /*0dd0*/  IADD3 R2, P3, PT, R3, R6, RZ ;  /* 0x0000000603027210 */ /* 0x000fe40007f7e0ff */
[----:B------:R-:W-:-:S05]  /*0de0*/  IADD3.X R3, PT, PT, R5, R9, R11, P1, P2 ;  /* 0x0000000905037210 */ /* 0x000fca0000fe440b */
[----:B------:R-:W-:Y:S01]  /*0df0*/  IMAD.X R3, R3, 0x1, R7, P3 ;  /* 0x0000000103037824 */ /* 0x000fe200018e0607 */
[----:B------:R-:W-:Y:S06]  /*0e00*/  BRA `(.L_x_438) ;  /* 0x00000018000c7947 */ /* 0x000fec0003800000 */
.L_x_437:
[----:B------:R-:W-:Y:S01]  /*0e10*/  LOP3.LUT R0, R5, 0x3e0, RZ, 0xc0, !PT ;  /* 0x000003e005007812 */ /* 0x000fe200078ec0ff */
[----:B------:R-:W0:Y:S03]  /*0e20*/  S2R R12, SR_LANEID ;  /* 0x00000000000c7919 */ /* 0x000e260000000000 */
[----:B------:R-:W-:Y:S01]  /*0e30*/  LOP3.LUT R9, RZ, R0, RZ, 0x33, !PT ;  /* 0x00000000ff097212 */ /* 0x000fe200078e33ff */
[----:B------:R-:W-:-:S04]  /*0e40*/  VIADD R7, R0, 0x20 ;  /* 0x0000002000077836 */ /* 0x000fc80000000000 */
[----:B------:R-:W-:Y:S01]  /*0e50*/  IMAD.IADD R9, R9, 0x1, R4 ;  /* 0x0000000109097824 */ /* 0x000fe200078e0204 */
[----:B------:R-:W-:-:S04]  /*0e60*/  ISETP.GT.AND P0, PT, R7, R4, PT ;  /* 0x000000040700720c */ /* 0x000fc80003f04270 */
[----:B------:R-:W-:-:S05]  /*0e70*/  SEL R9, R9, 0x1f, P0 ;  /* 0x0000001f09097807 */ /* 0x000fca0000000000 */
[----:B-----5:R-:W1:Y:S04]  /*0e80*/  SHFL.DOWN PT, R0, R2, 0x1, R9 ;  /* 0x0820000002007989 */ /* 0x020e6800000e0009 */
[----:B------:R-:W2:Y:S01]  /*0e90*/  SHFL.DOWN PT, R6, R3, 0x1, R9 ;  /* 0x0820000003067989 */ /* 0x000ea200000e0009 */
[C---:B0-----:R-:W-:Y:S01]  /*0ea0*/  ISETP.GE.AND P0, PT, R12.reuse, R9, PT ;  /* 0x000000090c00720c */ /* 0x041fe20003f06270 */
[C---:B------:R-:W-:Y:S01]  /*0eb0*/  VIADD R8, R12.reuse, 0x2 ;  /* 0x000000020c087836 */ /* 0x040fe20000000000 */
[----:B------:R-:W-:Y:S02]  /*0ec0*/  ISETP.NE.AND P2, PT, R12, RZ, PT ;  /* 0x000000ff0c00720c */ /* 0x000fe40003f45270 */
[----:B-1----:R-:W-:Y:S02]  /*0ed0*/  SEL R7, R0, RZ, !P0 ;  /* 0x000000ff00077207 */ /* 0x002fe40004000000 */
[----:B--2---:R-:W-:-:S02]  /*0ee0*/  SEL R6, R6, RZ, !P0 ;  /* 0x000000ff06067207 */ /* 0x004fc40004000000 */
[----:B------:R-:W-:-:S05]  /*0ef0*/  IADD3 R7, P0, PT, R2, R7, RZ ;  /* 0x0000000702077210 */ /* 0x000fca0007f1e0ff */
[----:B------:R-:W-:Y:S01]  /*0f00*/  IMAD.X R11, R3, 0x1, R6, P0 ;  /* 0x00000001030b7824 */ /* 0x000fe200000e0606 */
[----:B------:R-:W0:Y:S01]  /*0f10*/  SHFL.DOWN PT, R0, R7, 0x2, R9 ;  /* 0x0840000007007989 */ /* 0x000e2200000e0009 */
[----:B------:R-:W-:-:S03]  /*0f20*/  ISETP.GT.AND P0, PT, R8, R9, PT ;  /* 0x000000090800720c */ /* 0x000fc60003f04270 */
[----:B------:R-:W1:Y:S01]  /*0f30*/  SHFL.DOWN PT, R6, R11, 0x2, R9 ;  /* 0x084000000b067989 */ /* 0x000e6200000e0009 */
[----:B0-----:R-:W-:-:S04]  /*0f40*/  SEL R0, R0, RZ, !P0 ;  /* 0x000000ff00007207 */ /* 0x001fc80004000000 */
[----:B------:R-:W-:Y:S02]  /*0f50*/  IADD3 R8, P1, PT, R0, R7, RZ ;  /* 0x0000000700087210 */ /* 0x000fe40007f3e0ff */
[----:B-1----:R-:W-:-:S03]  /*0f60*/  SEL R6, R6, RZ, !P0 ;  /* 0x000000ff06067207 */ /* 0x002fc60004000000 */
[----:B------:R-:W0:Y:S02]  /*0f70*/  SHFL.DOWN PT, R0, R8, 0x4, R9 ;  /* 0x0880000008007989 */ /* 0x000e2400000e0009 */
[----:B------:R-:W-:Y:S02]  /*0f80*/  IMAD.X R10, R6, 0x1, R11, P1 ;  /* 0x00000001060a7824 */ /* 0x000fe400008e060b */
[----:B------:R-:W-:Y:S01]  /*0f90*/  VIADD R6, R12, 0x4 ;  /* 0x000000040c067836 */ /* 0x000fe20000000000 */
[----:B------:R-:W1:Y:S02]  /*0fa0*/  @!P2 S2R R11, SR_CgaCtaId ;  /* 0x00000000000ba919 */ /* 0x000e640000008800 */
[----:B------:R-:W2:Y:S02]  /*0fb0*/  SHFL.DOWN PT, R2, R10, 0x4, R9 ;  /* 0x088000000a027989 */ /* 0x000ea400000e0009 */
[----:B------:R-:W-:Y:S01]  /*0fc0*/  ISETP.GT.AND P0, PT, R6, R9, PT ;  /* 0x000000090600720c */ /* 0x000fe20003f04270 */
[----:B------:R-:W-:-:S03]  /*0fd0*/  VIADD R6, R12, 0x8 ;  /* 0x000000080c067836 */ /* 0x000fc60000000000 */
[----:B0-----:R-:W-:-:S04]  /*0fe0*/  SEL R0, R0, RZ, !P0 ;  /* 0x000000ff00007207 */ /* 0x001fc80004000000 */
[----:B------:R-:W-:Y:S02]  /*0ff0*/  IADD3 R3, P1, PT, R0, R8, RZ ;  /* 0x0000000800037210 */ /* 0x000fe40007f3e0ff */
[----:B--2---:R-:W-:-:S03]  /*1000*/  SEL R2, R2, RZ, !P0 ;  /* 0x000000ff02027207 */ /* 0x004fc60004000000 */
[----:B------:R-:W0:Y:S01]  /*1010*/  SHFL.DOWN PT, R0, R3, 0x8, R9 ;  /* 0x0900000003007989 */ /* 0x000e2200000e0009 */
[----:B------:R-:W-:Y:S01]  /*1020*/  ISETP.GT.AND P0, PT, R6, R9, PT ;  /* 0x000000090600720c */ /* 0x000fe20003f04270 */
[----:B------:R-:W-:-:S05]  /*1030*/  IMAD.X R7, R2, 0x1, R10, P1 ;  /* 0x0000000102077824 */ /* 0x000fca00008e060a */
[----:B------:R-:W2:Y:S01]  /*1040*/  SHFL.DOWN PT, R2, R7, 0x8, R9 ;  /* 0x0900000007027989 */ /* 0x000ea200000e0009 */
[----:B0-----:R-:W-:-:S04]  /*1050*/  SEL R0, R0, RZ, !P0 ;  /* 0x000000ff00007207 */ /* 0x001fc80004000000 */
[----:B------:R-:W-:Y:S02]  /*1060*/  IADD3 R6, P1, PT, R0, R3, RZ ;  /* 0x0000000300067210 */ /* 0x000fe40007f3e0ff */
[----:B--2---:R-:W-:-:S03]  /*1070*/  SEL R2, R2, RZ, !P0 ;  /* 0x000000ff02027207 */ /* 0x004fc60004000000 */
[----:B------:R-:W0:Y:S02]  /*1080*/  SHFL.DOWN PT, R0, R6, 0x10, R9 ;  /* 0x0a00000006007989 */ /* 0x000e2400000e0009 */
[----:B------:R-:W-:Y:S01]  /*1090*/  IMAD.X R8, R2, 0x1, R7, P1 ;  /* 0x0000000102087824 */ /* 0x000fe200008e0607 */
[----:B------:R-:W-:Y:S01]  /*10a0*/  @!P2 SHF.R.U32.HI R7, RZ, 0x2, R5 ;  /* 0x00000002ff07a819 */ /* 0x000fe20000011605 */
[----:B------:R-:W-:-:S03]  /*10b0*/  VIADD R2, R12, 0x10 ;  /* 0x000000100c027836 */ /* 0x000fc60000000000 */
[----:B------:R-:W2:Y:S01]  /*10c0*/  SHFL.DOWN PT, R3, R8, 0x10, R9 ;  /* 0x0a00000008037989 */ /* 0x000ea200000e0009 */
[----:B------:R-:W-:Y:S02]  /*10d0*/  @!P2 LOP3.LUT R7, R7, 0xf8, RZ, 0xc0, !PT ;  /* 0x000000f80707a812 */ /* 0x000fe400078ec0ff */
[----:B------:R-:W-:Y:S02]  /*10e0*/  ISETP.GT.AND P0, PT, R2, R9, PT ;  /* 0x000000090200720c */ /* 0x000fe40003f04270 */
[----:B------:R-:W-:-:S04]  /*10f0*/  @!P2 MOV R2, 0x400 ;  /* 0x000004000002a802 */ /* 0x000fc80000000f00 */
[----:B-1----:R-:W-:-:S05]  /*1100*/  @!P2 LEA R10, R11, R2, 0x18 ;  /* 0x000000020b0aa211 */ /* 0x002fca00078ec0ff */
[----:B------:R-:W-:Y:S01]  /*1110*/  @!P2 IMAD.IADD R7, R7, 0x1, R10 ;  /* 0x000000010707a824 */ /* 0x000fe200078e020a */
[----:B0-----:R-:W-:-:S04]  /*1120*/  SEL R0, R0, RZ, !P0 ;  /* 0x000000ff00007207 */ /* 0x001fc80004000000 */
[----:B------:R-:W-:Y:S02]  /*1130*/  IADD3 R2, P1, PT, R0, R6, RZ ;  /* 0x0000000600027210 */ /* 0x000fe40007f3e0ff */
[----:B--2---:R-:W-:Y:S02]  /*1140*/  SEL R3, R3, RZ, !P0 ;  /* 0x000000ff03037207 */ /* 0x004fe40004000000 */
[----:B------:R-:W-:-:S03]  /*1150*/  ISETP.NE.AND P0, PT, R5, RZ, PT ;  /* 0x000000ff0500720c */ /* 0x000fc60003f05270 */
[----:B------:R-:W-:-:S05]  /*1160*/  IMAD.X R3, R3, 0x1, R8, P1 ;  /* 0x0000000103037824 */ /* 0x000fca00008e0608 */
[----:B------:R1:W-:Y:S01]  /*1170*/  @!P2 STS.64 [R7+0x10], R2 ;  /* 0x000010020700a388 */ /* 0x0003e20000000a00 */
[----:B------:R-:W-:Y:S06]  /*1180*/  BAR.SYNC.DEFER_BLOCKING 0x0 ;  /* 0x0000000000007b1d */ /* 0x000fec0000010000 */
[----:B------:R-:W-:Y:S05]  /*1190*/  @P0 BRA `(.L_x_438) ;  /* 0x0000001400280947 */ /* 0x000fea0003800000 */
[----:B------:R-:W0:Y:S01]  /*11a0*/  S2UR UR5, SR_CgaCtaId ;  /* 0x00000000000579c3 */ /* 0x000e220000008800 */
[----:B------:R-:W-:Y:S01]  /*11b0*/  UMOV UR4, 0x400 ;  /* 0x0000040000047882 */ /* 0x000fe20000000000 */
[C---:B------:R-:W-:Y:S02]  /*11c0*/  ISETP.GT.AND P2, PT, R4.reuse, 0x40, PT ;  /* 0x000000400400780c */ /* 0x040fe40003f44270 */
[C---:B------:R-:W-:Y:S02]  /*11d0*/  ISETP.GT.AND P1, PT, R4.reuse, 0x20, PT ;  /* 0x000000200400780c */ /* 0x040fe40003f24270 */
[C---:B------:R-:W-:Y:S02]  /*11e0*/  ISETP.GT.AND P5, PT, R4.reuse, 0x180, PT ;  /* 0x000001800400780c */ /* 0x040fe40003fa4270 */
[----:B------:R-:W-:Y:S01]  /*11f0*/  ISETP.GT.AND P6, PT, R4, 0x1a0, PT ;  /* 0x000001a00400780c */ /* 0x000fe20003fc4270 */
[----:B0-----:R-:W-:-:S09]  /*1200*/  ULEA UR4, UR5, UR4, 0x18 ;  /* 0x0000000405047291 */ /* 0x001fd2000f8ec0ff */
[----:B------:R-:W0:Y:S04]  /*1210*/  LDS.128 R8, [UR4+0x20] ;  /* 0x00002004ff087984 */ /* 0x000e280008000c00 */
[----:B-1----:R-:W1:Y:S04]  /*1220*/  LDS.64 R6, [UR4+0x18] ;  /* 0x00001804ff067984 */ /* 0x002e680008000a00 */
[----:B------:R-:W2:Y:S04]  /*1230*/  LDS.128 R12, [UR4+0x30] ;  /* 0x00003004ff0c7984 */ /* 0x000ea80008000c00 */
[----:B------:R-:W3:Y:S04]  /*1240*/  LDS.128 R16, [UR4+0x40] ;  /* 0x00004004ff107984 */ /* 0x000ee80008000c00 */
[----:B------:R-:W4:Y:S04]  /*1250*/  LDS.128 R20, [UR4+0x50] ;  /* 0x00005004ff147984 */ /* 0x000f280008000c00 */
[----:B------:R-:W5:Y:S04]  /*1260*/  LDS.128 R24, [UR4+0x60] ;  /* 0x00006004ff187984 */ /* 0x000f680008000c00 */
[----:B------:R-:W5:Y:S04]  /*1270*/  LDS.128 R32, [UR4+0x70] ;  /* 0x00007004ff207984 */ /* 0x000f680008000c00 */
[----:B------:R-:W5:Y:S01]  /*1280*/  LDS.128 R28, [UR4+0x80] ;  /* 0x00008004ff1c7984 */ /* 0x000f620008000c00 */
[----:B0-----:R-:W-:-:S02]  /*1290*/  SEL R5, R8, RZ, P2 ;  /* 0x000000ff08057207 */ /* 0x001fc40001000000 */
[----:B------:R-:W-:Y:S02]  /*12a0*/  SEL R8, R9, RZ, P2 ;  /* 0x000000ff09087207 */ /* 0x000fe40001000000 */
[----:B-1----:R-:W-:Y:S02]  /*12b0*/  SEL R0, R6, RZ, P1 ;  /* 0x000000ff06007207 */ /* 0x002fe40000800000 */
[----:B------:R-:W-:Y:S02]  /*12c0*/  SEL R7, R7, RZ, P1 ;  /* 0x000000ff07077207 */ /* 0x000fe40000800000 */
[C---:B------:R-:W-:Y:S02]  /*12d0*/  ISETP.GT.AND P1, PT, R4.reuse, 0x60, PT ;  /* 0x000000600400780c */ /* 0x040fe40003f24270 */
[----:B------:R-:W-:Y:S02]  /*12e0*/  ISETP.GT.AND P2, PT, R4, 0x80, PT ;  /* 0x000000800400780c */ /* 0x000fe40003f44270 */
[----:B------:R-:W-:-:S02]  /*12f0*/  IADD3 R0, P3, P4, R5, R0, R2 ;  /* 0x0000000005007210 */ /* 0x000fc40007c7e002 */
[----:B------:R-:W-:Y:S02]  /*1300*/  SEL R5, R10, RZ, P1 ;  /* 0x000000ff0a057207 */ /* 0x000fe40000800000 */
[----:B------:R-:W-:Y:S02]  /*1310*/  SEL R11, R11, RZ, P1 ;  /* 0x000000ff0b0b7207 */ /* 0x000fe40000800000 */
[----:B--2---:R-:W-:Y:S02]  /*1320*/  SEL R2, R12, RZ, P2 ;  /* 0x000000ff0c027207 */ /* 0x004fe40001000000 */
[----:B------:R-:W-:Y:S02]  /*1330*/  SEL R6, R13, RZ, P2 ;  /* 0x000000ff0d067207 */ /* 0x000fe40001000000 */
[C---:B------:R-:W-:Y:S02]  /*1340*/  ISETP.GT.AND P1, PT, R4.reuse, 0xa0, PT ;  /* 0x000000a00400780c */ /* 0x040fe40003f24270 */
[----:B------:R-:W-:-:S02]  /*1350*/  ISETP.GT.AND P2, PT, R4, 0xc0, PT ;  /* 0x000000c00400780c */ /* 0x000fc40003f44270 */
[----:B------:R-:W-:Y:S02]  /*1360*/  IADD3.X R7, PT, PT, R8, R7, R3, P3, P4 ;  /* 0x0000000708077210 */ /* 0x000fe40001fe8403 */
[----:B------:R-:W-:Y:S02]  /*1370*/  IADD3 R2, P3, P4, R2, R0, R5 ;  /* 0x0000000002027210 */ /* 0x000fe40007c7e005 */
[----:B------:R-:W-:Y:S02]  /*1380*/  SEL R3, R14, RZ, P1 ;  /* 0x000000ff0e037207 */ /* 0x000fe40000800000 */
[----:B---3--:R-:W-:Y:S02]  /*1390*/  SEL R0, R16, RZ, P2 ;  /* 0x000000ff10007207 */ /* 0x008fe40001000000 */
[----:B------:R-:W-:Y:S02]  /*13a0*/  SEL R14, R15, RZ, P1 ;  /* 0x000000ff0f0e7207 */ /* 0x000fe40000800000 */
[----:B------:R-:W-:-:S02]  /*13b0*/  ISETP.GT.AND P1, PT, R4, 0xe0, PT ;  /* 0x000000e00400780c */ /* 0x000fc40003f24270 */
[----:B------:R-:W-:Y:S02]  /*13c0*/  IADD3.X R6, PT, PT, R6, R7, R11, P3, P4 ;  /* 0x0000000706067210 */ /* 0x000fe40001fe840b */
[----:B------:R-:W-:Y:S02]  /*13d0*/  SEL R5, R17, RZ, P2 ;  /* 0x000000ff11057207 */ /* 0x000fe40001000000 */
[----:B------:R-:W-:Y:S02]  /*13e0*/  IADD3 R0, P3, P4, R0, R2, R3 ;  /* 0x0000000200007210 */ /* 0x000fe40007c7e003 */
[----:B------:R-:W-:Y:S02]  /*13f0*/  ISETP.GT.AND P2, PT, R4, 0x100, PT ;  /* 0x000001000400780c */ /* 0x000fe40003f44270 */
[----:B------:R-:W-:Y:S02]  /*1400*/  SEL R3, R18, RZ, P1 ;  /* 0x000000ff12037207 */ /* 0x000fe40000800000 */
[----:B------:R-:W-:-:S02]  /*1410*/  SEL R19, R19, RZ, P1 ;  /* 0x000000ff13137207 */ /* 0x000fc40000800000 */
[----:B------:R-:W-:Y:S02]  /*1420*/  ISETP.GT.AND P1, PT, R4, 0x120, PT ;  /* 0x000001200400780c */ /* 0x000fe40003f24270 */
[----:B------:R-:W-:Y:S02]  /*1430*/  IADD3.X R5, PT, PT, R5, R6, R14, P3, P4 ;  /* 0x0000000605057210 */ /* 0x000fe40001fe840e */
[----:B----4-:R-:W-:Y:S02]  /*1440*/  SEL R2, R20, RZ, P2 ;  /* 0x000000ff14027207 */ /* 0x010fe40001000000 */
[----:B------:R-:W-:Y:S02]  /*1450*/  SEL R6, R21, RZ, P2 ;  /* 0x000000ff15067207 */ /* 0x000fe40001000000 */
[----:B------:R-:W-:Y:S02]  /*1460*/  ISETP.GT.AND P2, PT, R4, 0x140, PT ;  /* 0x000001400400780c */ /* 0x000fe40003f44270 */
[----:B------:R-:W-:-:S02]  /*1470*/  SEL R7, R22, RZ, P1 ;  /* 0x000000ff16077207 */ /* 0x000fc40000800000 */
[----:B------:R-:W-:Y:S02]  /*1480*/  SEL R22, R23, RZ, P1 ;  /* 0x000000ff17167207 */ /* 0x000fe40000800000 */
[----:B------:R-:W-:Y:S02]  /*1490*/  IADD3 R2, P3, P4, R2, R0, R3 ;  /* 0x0000000002027210 */ /* 0x000fe40007c7e003 */
[----:B------:R-:W-:Y:S02]  /*14a0*/  ISETP.GT.AND P1, PT, R4, 0x160, PT ;  /* 0x000001600400780c */ /* 0x000fe40003f24270 */
[----:B-----5:R-:W-:Y:S02]  /*14b0*/  SEL R0, R24, RZ, P2 ;  /* 0x000000ff18007207 */ /* 0x020fe40001000000 */
[----:B------:R-:W-:Y:S02]  /*14c0*/  IADD3.X R6, PT, PT, R6, R5, R19, P3, P4 ;  /* 0x0000000506067210 */ /* 0x000fe40001fe8413 */
[----:B------:R-:W-:-:S02]  /*14d0*/  SEL R3, R26, RZ, P1 ;  /* 0x000000ff1a037207 */ /* 0x000fc40000800000 */
[----:B------:R-:W-:Y:S02]  /*14e0*/  SEL R27, R27, RZ, P1 ;  /* 0x000000ff1b1b7207 */ /* 0x000fe40000800000 */
[----:B------:R-:W-:Y:S02]  /*14f0*/  SEL R5, R25, RZ, P2 ;  /* 0x000000ff19057207 */ /* 0x000fe40001000000 */
[----:B------:R-:W-:Y:S02]  /*1500*/  IADD3 R0, P1, P3, R0, R2, R7 ;  /* 0x0000000200007210 */ /* 0x000fe40007b3e007 */
[----:B------:R-:W-:Y:S02]  /*1510*/  SEL R2, R32, RZ, P5 ;  /* 0x000000ff20027207 */ /* 0x000fe40002800000 */
[----:B------:R-:W-:Y:S02]  /*1520*/  ISETP.GT.AND P2, PT, R4, 0x1c0, PT ;  /* 0x000001c00400780c */ /* 0x000fe40003f44270 */
[----:B------:R-:W-:-:S02]  /*1530*/  IADD3.X R5, PT, PT, R5, R6, R22, P1, P3 ;  /* 0x0000000605057210 */ /* 0x000fc40000fe6416 */
[----:B------:R-:W-:Y:S02]  /*1540*/  IADD3 R2, P3, P4, R2, R0, R3 ;  /* 0x0000000002027210 */ /* 0x000fe40007c7e003 */
[----:B------:R-:W-:Y:S02]  /*1550*/  SEL R0, R34, RZ, P6 ;  /* 0x000000ff22007207 */ /* 0x000fe40003000000 */
[----:B------:R-:W-:Y:S02]  /*1560*/  SEL R3, R28, RZ, P2 ;  /* 0x000000ff1c037207 */ /* 0x000fe40001000000 */
[----:B------:R-:W-:Y:S02]  /*1570*/  ISETP.GT.AND P1, PT, R4, 0x1e0, PT ;  /* 0x000001e00400780c */ /* 0x000fe40003f24270 */
[----:B------:R-:W-:Y:S02]  /*1580*/  SEL R4, R33, RZ, P5 ;  /* 0x000000ff21047207 */ /* 0x000fe40002800000 */
[----:B------:R-:W-:-:S02]  /*1590*/  SEL R35, R35, RZ, P6 ;  /* 0x000000ff23237207 */ /* 0x000fc40003000000 */
[----:B------:R-:W-:Y:S02]  /*15a0*/  IADD3 R3, P5, P6, R3, R2, R0 ;  /* 0x0000000203037210 */ /* 0x000fe40007ebe000 */
[----:B------:R-:W-:Y:S02]  /*15b0*/  SEL R2, R30, RZ, P1 ;  /* 0x000000ff1e027207 */ /* 0x000fe40000800000 */
[----:B------:R-:W-:Y:S02]  /*15c0*/  IADD3.X R4, PT, PT, R4, R5, R27, P3, P4 ;  /* 0x0000000504047210 */ /* 0x000fe40001fe841b */
[----:B------:R-:W-:Y:S02]  /*15d0*/  SEL R0, R29, RZ, P2 ;  /* 0x000000ff1d007207 */ /* 0x000fe40001000000 */
[----:B------:R-:W-:Y:S02]  /*15e0*/  IADD3 R2, P2, PT, R2, R3, RZ ;  /* 0x0000000302027210 */ /* 0x000fe40007f5e0ff */
[----:B------:R-:W-:-:S02]  /*15f0*/  SEL R3, R31, RZ, P1 ;  /* 0x000000ff1f037207 */ /* 0x000fc40000800000 */
[----:B------:R-:W-:-:S05]  /*1600*/  IADD3.X R0, PT, PT, R0, R4, R35, P5, P6 ;  /* 0x0000000400007210 */ /* 0x000fca0002fec423 */
[----:B------:R-:W-:Y:S01]  /*1610*/  IMAD.X R3, R3, 0x1, R0, P2 ;  /* 0x0000000103037824 */ /* 0x000fe200010e0600 */
[----:B------:R-:W-:Y:S06]  /*1620*/  BRA `(.L_x_438) ;  /* 0x0000001000047947 */ /* 0x000fec0003800000 */
.L_x_424:
[----:B------:R-:W0:Y:S01]  /*1630*/  S2R R39, SR_TID.X ;  /* 0x0000000000277919 */ /* 0x000e220000002100 */
[----:B------:R-:W1:Y:S02]  /*1640*/  LDCU.64 UR4, c[0x0][0x380] ;  /* 0x00007000ff0477ac */ /* 0x000e640008000a00 */
[----:B-1----:R-:W-:Y:S02]  /*1650*/  IMAD.U32 R2, RZ, RZ, UR4 ;  /* 0x00000004ff027e24 */ /* 0x002fe4000f8e00ff */
[----:B------:R-:W-:Y:S02]  /*1660*/  IMAD.U32 R3, RZ, RZ, UR5 ;  /* 0x00000005ff037e24 */ /* 0x000fe4000f8e00ff */
[----:B0-----:R-:W-:-:S05]  /*1670*/  IMAD.WIDE.U32 R18, R39, 0x8, R2 ;  /* 0x0000000827127825 */ /* 0x001fca00078e0002 */
[----:B------:R-:W2:Y:S04]  /*1680*/  LDG.E.64.CONSTANT R20, desc[UR6][R18.64] ;  /* 0x0000000612147981 */ /* 0x000ea8000c1e9b00 */
[----:B------:R-:W2:Y:S04]  /*1690*/  LDG.E.64.CONSTANT R6, desc[UR6][R18.64+0x1000] ;  /* 0x0010000612067981 */ /* 0x000ea8000c1e9b00 */
[----:B------:R-:W2:Y:S04]  /*16a0*/  LDG.E.64.CONSTANT R8, desc[UR6][R18.64+0x2000] ;  /* 0x0020000612087981 */ /* 0x000ea8000c1e9b00 */
[----:B------:R-:W3:Y:S04]  /*16b0*/  LDG.E.64.CONSTANT R10, desc[UR6][R18.64+0x3000] ;  /* 0x00300006120a7981 */ /* 0x000ee8000c1e9b00 */
[----:B------:R-:W3:Y:S04]  /*16c0*/  LDG.E.64.CONSTANT R12, desc[UR6][R18.64+0x4000] ;  /* 0x00400006120c7981 */ /* 0x000ee8000c1e9b00 */
[----:B------:R-:W4:Y:S04]  /*16d0*/  LDG.E.64.CONSTANT R14, desc[UR6][R18.64+0x5000] ;  /* 0x00500006120e7981 */ /* 0x000f28000c1e9b00 */
[----:B------:R-:W4:Y:S01]  /*16e0*/  LDG.E.64.CONSTANT R16, desc[UR6][R18.64+0x6000] ;  /* 0x0060000612107981 */ /* 0x000f22000c1e9b00 */
[----:B------:R-:W-:Y:S01]  /*16f0*/  UMOV UR4, 0xe00 ;  /* 0x00000e0000047882 */ /* 0x000fe20000000000 */
[----:B--2---:R-:W-:-:S04]  /*1700*/  IADD3 R43, P0, P1, R8, R6, R20 ;  /* 0x00000006082b7210 */ /* 0x004fc8000791e014 */
[----:B------:R-:W-:Y:S02]  /*1710*/  IADD3.X R7, PT, PT, R9, R7, R21, P0, P1 ;  /* 0x0000000709077210 */ /* 0x000fe400007e2415 */
[----:B------:R-:W-:Y:S02]  /*1720*/  ISETP.GE.U32.AND P0, PT, R4, 0x1c00, PT ;  /* 0x00001c000400780c */ /* 0x000fe40003f06070 */
[----:B---3--:R-:W-:-:S04]  /*1730*/  IADD3 R43, P2, P3, R12, R10, R43 ;  /* 0x0000000a0c2b7210 */ /* 0x008fc80007b5e02b */
[----:B------:R-:W-:Y:S02]  /*1740*/  IADD3.X R11, PT, PT, R13, R11, R7, P2, P3 ;  /* 0x0000000b0d0b7210 */ /* 0x000fe400017e6407 */
[----:B----4-:R-:W-:-:S04]  /*1750*/  IADD3 R43, P1, P4, R16, R14, R43 ;  /* 0x0000000e102b7210 */ /* 0x010fc80007c3e02b */
[----:B------:R-:W-:Y:S01]  /*1760*/  IADD3.X R41, PT, PT, R17, R15, R11, P1, P4 ;  /* 0x0000000f11297210 */ /* 0x000fe20000fe840b */
[----:B------:R-:W-:Y:S08]  /*1770*/  @!P0 BRA `(.L_x_439) ;  /* 0x0000000000708947 */ /* 0x000ff00003800000 */
[----:B------:R-:W0:Y:S01]  /*1780*/  LDC R20, c[0x0][0x390] ;  /* 0x0000e400ff147b82 */ /* 0x000e220000000800 */
[----:B------:R-:W-:Y:S01]  /*1790*/  VIADD R21, R4, 0xfffff200 ;  /* 0xfffff20004157836 */ /* 0x000fe20000000000 */
[----:B------:R-:W-:-:S06]  /*17a0*/  UMOV UR4, 0xe00 ;  /* 0x00000e0000047882 */ /* 0x000fcc0000000000 */
[----:B------:R-:W1:Y:S02]  /*17b0*/  LDC.64 R2, c[0x0][0x380] ;  /* 0x0000e000ff027b82 */ /* 0x000e640000000a00 */
.L_x_441:
[----:B------:R-:W-:-:S04]  /*17c0*/  VIADD R7, R39, UR4 ;  /* 0x0000000427077c36 */ /* 0x000fc80008000000 */
[----:B-1----:R-:W-:-:S05]  /*17d0*/  IMAD.WIDE.U32 R6, R7, 0x8, R2 ;  /* 0x0000000807067825 */ /* 0x002fca00078e0002 */
[----:B------:R-:W2:Y:S04]  /*17e0*/  LDG.E.64.CONSTANT R4, desc[UR6][R6.64] ;  /* 0x0000000606047981 */ /* 0x000ea8000c1e9b00 */
[----:B------:R-:W2:Y:S04]  /*17f0*/  LDG.E.64.CONSTANT R8, desc[UR6][R6.64+0x1000] ;  /* 0x0010000606087981 */ /* 0x000ea8000c1e9b00 */
[----:B------:R-:W3:Y:S04]  /*1800*/  LDG.E.64.CONSTANT R10, desc[UR6][R6.64+0x2000] ;  /* 0x00200006060a7981 */ /* 0x000ee8000c1e9b00 */
[----:B------:R-:W3:Y:S04]  /*1810*/  LDG.E.64.CONSTANT R12, desc[UR6][R6.64+0x3000] ;  /* 0x00300006060c7981 */ /* 0x000ee8000c1e9b00 */
[----:B------:R-:W4:Y:S04]  /*1820*/  LDG.E.64.CONSTANT R14, desc[UR6][R6.64+0x4000] ;  /* 0x00400006060e7981 */ /* 0x000f28000c1e9b00 */
[----:B------:R-:W4:Y:S04]  /*1830*/  LDG.E.64.CONSTANT R16, desc[UR6][R6.64+0x5000] ;  /* 0x0050000606107981 */ /* 0x000f28000c1e9b00 */
[----:B------:R-:W5:Y:S01]  /*1840*/  LDG.E.64.CONSTANT R18, desc[UR6][R6.64+0x6000] ;  /* 0x0060000606127981 */ /* 0x000f62000c1e9b00 */
[----:B--2---:R-:W-:Y:S01]  /*1850*/  IADD3 R43, P0, P1, R8, R4, R43 ;  /* 0x00000004082b7210 */ /* 0x004fe2000791e02b */
[----:B0-----:R-:W-:-:S03]  /*1860*/  IMAD.MOV.U32 R4, RZ, RZ, R20 ;  /* 0x000000ffff047224 */ /* 0x001fc600078e0014 */
[----:B------:R-:W-:Y:S01]  /*1870*/  IADD3.X R5, PT, PT, R9, R5, R41, P0, P1 ;  /* 0x0000000509057210 */ /* 0x000fe200007e2429 */
[----:B------:R-:W-:Y:S01]  /*1880*/  VIADD R0, R4, -UR4 ;  /* 0x8000000404007c36 */ /* 0x000fe20008000000 */
[----:B---3--:R-:W-:-:S04]  /*1890*/  IADD3 R43, P2, P3, R12, R10, R43 ;  /* 0x0000000a0c2b7210 */ /* 0x008fc80007b5e02b */
[----:B------:R-:W-:Y:S02]  /*18a0*/  ISETP.GE.AND P0, PT, R0, 0xe00, PT ;  /* 0x00000e000000780c */ /* 0x000fe40003f06270 */
[----:B------:R-:W-:Y:S02]  /*18b0*/  IADD3.X R11, PT, PT, R13, R11, R5, P2, P3 ;  /* 0x0000000b0d0b7210 */ /* 0x000fe400017e6405 */
[----:B----4-:R-:W-:-:S04]  /*18c0*/  IADD3 R43, P1, P4, R16, R14, R43 ;  /* 0x0000000e102b7210 */ /* 0x010fc80007c3e02b */
[----:B-----5:R-:W-:Y:S02]  /*18d0*/  IADD3 R43, P2, PT, R18, R43, RZ ;  /* 0x0000002b122b7210 */ /* 0x020fe40007f5e0ff */
[----:B------:R-:W-:-:S05]  /*18e0*/  IADD3.X R15, PT, PT, R17, R15, R11, P1, P4 ;  /* 0x0000000f110f7210 */ /* 0x000fca0000fe840b */
[----:B------:R-:W-:Y:S01]  /*18f0*/  IMAD.X R41, R19, 0x1, R15, P2 ;  /* 0x0000000113297824 */ /* 0x000fe200010e060f */
[----:B------:R-:W-:Y:S06]  /*1900*/  @!P0 BRA `(.L_x_440) ;  /* 0x0000000800248947 */ /* 0x000fec0003800000 */
[----:B------:R-:W-:-:S06]  /*1910*/  UIADD3 UR4, UPT, UPT, UR4, 0xe00, URZ ;  /* 0x00000e0004047890 */ /* 0x000fcc000fffe0ff */
[----:B------:R-:W-:-:S13]  /*1920*/  ISETP.LT.AND P0, PT, R21, UR4, PT ;  /* 0x0000000415007c0c */ /* 0x000fda000bf01270 */
[----:B------:R-:W-:Y:S05]  /*1930*/  @!P0 BRA `(.L_x_441) ;  /* 0xfffffffc00a08947 */ /* 0x000fea000383ffff */
.L_x_439:
[----:B------:R-:W-:-:S13]  /*1940*/  ISETP.LE.AND P0, PT, R4, UR4, PT ;  /* 0x0000000404007c0c */ /* 0x000fda000bf03270 */
[----:B------:R-:W-:Y:S05]  /*1950*/  @P0 BRA `(.L_x_440) ;  /* 0x0000000800100947 */ /* 0x000fea0003800000 */
[----:B------:R-:W-:Y:S01]  /*1960*/  VIADD R0, R4, -UR4 ;  /* 0x8000000404007c36 */ /* 0x000fe20008000000 */
[----:B------:R-:W-:Y:S04]  /*1970*/  BSSY.RECONVERGENT B1, `(.L_x_440) ;  /* 0x0000082000017945 */ /* 0x000fe80003800200 */
[----:B------:R-:W-:-:S13]  /*1980*/  ISETP.GE.AND P0, PT, R39, R0, PT ;  /* 0x000000002700720c */ /* 0x000fda0003f06270 */
[----:B------:R-:W-:Y:S05]  /*1990*/  @P0 BRA `(.L_x_442) ;  /* 0x0000000400fc0947 */ /* 0x000fea0003800000 */
[----:B------:R-:W-:Y:S01]  /*19a0*/  LOP3.LUT R5, RZ, R39, RZ, 0x33, !PT ;  /* 0x00000027ff057212 */ /* 0x000fe200078e33ff */
[----:B------:R-:W-:Y:S01]  /*19b0*/  BSSY.RECONVERGENT B2, `(.L_x_443) ;  /* 0x0000015000027945 */ /* 0x000fe20003800200 */
[----:B------:R-:W-:Y:S02]  /*19c0*/  IMAD.MOV.U32 R45, RZ, RZ, R39 ;  /* 0x000000ffff2d7224 */ /* 0x000fe400078e0027 */
[----:B------:R-:W-:-:S04]  /*19d0*/  IADD3 R4, PT, PT, R4, -UR4, R5 ;  /* 0x8000000404047c10 */ /* 0x000fc8000fffe005 */
[C---:B------:R-:W-:Y:S02]  /*19e0*/  LOP3.LUT R5, R4.reuse, 0x600, RZ, 0xc0, !PT ;  /* 0x0000060004057812 */ /* 0x040fe400078ec0ff */
[----:B------:R-:W-:Y:S02]  /*19f0*/  ISETP.GE.U32.AND P1, PT, R4, 0x600, PT ;  /* 0x000006000400780c */ /* 0x000fe40003f26070 */
[----:B------:R-:W-:-:S13]  /*1a00*/  ISETP.NE.AND P0, PT, R5, 0x600, PT ;  /* 0x000006000500780c */ /* 0x000fda0003f05270 */
[----:B------:R-:W-:Y:S05]  /*1a10*/  @!P0 BRA `(.L_x_444) ;  /* 0x0000000000388947 */ /* 0x000fea0003800000 */
[----:B------:R-:W-:Y:S01]  /*1a20*/  LEA.HI R4, R4, 0x1, RZ, 0x17 ;  /* 0x0000000104047811 */ /* 0x000fe200078fb8ff */
[----:B------:R-:W-:Y:S02]  /*1a30*/  VIADD R7, R39, UR4 ;  /* 0x0000000427077c36 */ /* 0x000fe40008000000 */
[----:B------:R-:W-:Y:S01]  /*1a40*/  IMAD.MOV.U32 R45, RZ, RZ, R39 ;  /* 0x000000ffff2d7224 */ /* 0x000fe200078e0027 */
[----:B------:R-:W-:-:S05]  /*1a50*/  LOP3.LUT R4, R4, 0x3, RZ, 0xc0, !PT ;  /* 0x0000000304047812 */ /* 0x000fca00078ec0ff */
[----:B------:R-:W-:-:S07]  /*1a60*/  IMAD.MOV R6, RZ, RZ, -R4 ;  /* 0x000000ffff067224 */ /* 0x000fce00078e0a04 */
.L_x_445:
[----:B------:R-:W-:-:S06]  /*1a70*/  IMAD.WIDE.U32 R4, R7, 0x8, R2 ;  /* 0x0000000807047825 */ /* 0x000fcc00078e0002 */
[----:B------:R-:W2:Y:S01]  /*1a80*/  LDG.E.64.CONSTANT R4, desc[UR6][R4.64] ;  /* 0x0000000604047981 */ /* 0x000ea2000c1e9b00 */
[----:B------:R-:W-:Y:S02]  /*1a90*/  VIADD R6, R6, 0x1 ;  /* 0x0000000106067836 */ /* 0x000fe40000000000 */
[----:B------:R-:W-:Y:S02]  /*1aa0*/  VIADD R45, R45, 0x200 ;  /* 0x000002002d2d7836 */ /* 0x000fe40000000000 */
[----:B------:R-:W-:Y:S01]  /*1ab0*/  VIADD R7, R7, 0x200 ;  /* 0x0000020007077836 */ /* 0x000fe20000000000 */
[----:B------:R-:W-:Y:S02]  /*1ac0*/  ISETP.NE.AND P0, PT, R6, RZ, PT ;  /* 0x000000ff0600720c */ /* 0x000fe40003f05270 */
[----:B--2---:R-:W-:-:S05]  /*1ad0*/  IADD3 R43, P2, PT, R4, R43, RZ ;  /* 0x0000002b042b7210 */ /* 0x004fca0007f5e0ff */
[----:B------:R-:W-:-:S06]  /*1ae0*/  IMAD.X R41, R5, 0x1, R41, P2 ;  /* 0x0000000105297824 */ /* 0x000fcc00010e0629 */
[----:B------:R-:W-:Y:S05]  /*1af0*/  @P0 BRA `(.L_x_445) ;  /* 0xfffffffc00dc0947 */ /* 0x000fea000383ffff */
.L_x_444:
[----:B------:R-:W-:Y:S05]  /*1b00*/  BSYNC.RECONVERGENT B2 ;  /* 0x0000000000027941 */ /* 0x000fea0003800200 */
.L_x_443:
[----:B------:R-:W-:Y:S05]  /*1b10*/  @!P1 BRA `(.L_x_442) ;  /* 0x00000004009c9947 */ /* 0x000fea0003800000 */
[----:B------:R-:W0:Y:S01]  /*1b20*/  LDCU.64 UR8, c[0x0][0x380] ;  /* 0x00007000ff0877ac */ /* 0x000e220008000a00 */
[----:B------:R-:W-:Y:S01]  /*1b30*/  IMAD.IADD R7, R0, 0x1, -R45 ;  /* 0x0000000100077824 */ /* 0x000fe200078e0a2d */
[C---:B------:R-:W-:Y:S01]  /*1b40*/  IADD3 R4, P0, PT, R45.reuse, UR4, RZ ;  /* 0x000000042d047c10 */ /* 0x040fe2000ff1e0ff */
[----:B------:R-:W-:Y:S01]  /*1b50*/  BSSY.RECONVERGENT B2, `(.L_x_446) ;  /* 0x0000039000027945 */ /* 0x000fe20003800200 */
[----:B------:R-:W-:Y:S02]  /*1b60*/  VIADD R38, R45, UR4 ;  /* 0x000000042d267c36 */ /* 0x000fe40008000000 */
        /* <DEDUP_REMOVED lines=10> */
.L_x_448:
[C-C-:B------:R-:W-:Y:S01]  /*1c10*/  IMAD.WIDE.U32 R8, R38.reuse, 0x8, R2.reuse ;  /* 0x0000000826087825 */ /* 0x140fe200078e0002 */
[----:B------:R-:W2:Y:S03]  /*1c20*/  LDG.E.64.CONSTANT R4, desc[UR6][R6.64+-0x1000] ;  /* 0xfff0000606047981 */ /* 0x000ea6000c1e9b00 */
[----:B------:R-:W-:Y:S01]  /*1c30*/  VIADD R25, R38, 0x800 ;  /* 0x0000080026197836 */ /* 0x000fe20000000000 */
[----:B------:R-:W3:Y:S04]  /*1c40*/  LDG.E.64.CONSTANT R10, desc[UR6][R6.64] ;  /* 0x00000006060a7981 */ /* 0x000ee8000c1e9b00 */
[----:B------:R-:W2:Y:S01]  /*1c50*/  LDG.E.64.CONSTANT R8, desc[UR6][R8.64] ;  /* 0x0000000608087981 */ /* 0x000ea2000c1e9b00 */
[----:B------:R-:W-:-:S03]  /*1c60*/  IMAD.WIDE.U32 R24, R25, 0x8, R2 ;  /* 0x0000000819187825 */ /* 0x000fc600078e0002 */
[----:B------:R-:W3:Y:S01]  /*1c70*/  LDG.E.64.CONSTANT R26, desc[UR6][R6.64+0x1000] ;  /* 0x00100006061a7981 */ /* 0x000ee2000c1e9b00 */
[----:B------:R-:W-:-:S03]  /*1c80*/  VIADD R17, R38, 0x1000 ;  /* 0x0000100026117836 */ /* 0x000fc60000000000 */
[----:B------:R-:W4:Y:S01]  /*1c90*/  LDG.E.64.CONSTANT R22, desc[UR6][R6.64+0x3000] ;  /* 0x0030000606167981 */ /* 0x000f22000c1e9b00 */
[----:B------:R-:W-:-:S03]  /*1ca0*/  IMAD.WIDE.U32 R16, R17, 0x8, R2 ;  /* 0x0000000811107825 */ /* 0x000fc600078e0002 */
[----:B------:R-:W4:Y:S04]  /*1cb0*/  LDG.E.64.CONSTANT R24, desc[UR6][R24.64] ;  /* 0x0000000618187981 */ /* 0x000f28000c1e9b00 */
[----:B------:R-:W5:Y:S04]  /*1cc0*/  LDG.E.64.CONSTANT R20, desc[UR6][R6.64+0x4000] ;  /* 0x0040000606147981 */ /* 0x000f68000c1e9b00 */
[----:B------:R-:W5:Y:S04]  /*1cd0*/  LDG.E.64.CONSTANT R18, desc[UR6][R6.64+0x5000] ;  /* 0x0050000606127981 */ /* 0x000f68000c1e9b00 */
[----:B------:R-:W5:Y:S04]  /*1ce0*/  LDG.E.64.CONSTANT R14, desc[UR6][R6.64+0x7000] ;  /* 0x00700006060e7981 */ /* 0x000f68000c1e9b00 */
[----:B------:R-:W5:Y:S01]  /*1cf0*/  LDG.E.64.CONSTANT R16, desc[UR6][R16.64] ;  /* 0x0000000610107981 */ /* 0x000f62000c1e9b00 */
[----:B------:R-:W-:-:S03]  /*1d00*/  VIADD R33, R38, 0x1800 ;  /* 0x0000180026217836 */ /* 0x000fc60000000000 */
[----:B------:R-:W5:Y:S04]  /*1d10*/  LDG.E.64.CONSTANT R12, desc[UR6][R6.64+0x8000] ;  /* 0x00800006060c7981 */ /* 0x000f68000c1e9b00 */
[----:B------:R-:W5:Y:S01]  /*1d20*/  LDG.E.64.CONSTANT R28, desc[UR6][R6.64+0x9000] ;  /* 0x00900006061c7981 */ /* 0x000f62000c1e9b00 */
[----:B------:R-:W-:-:S03]  /*1d30*/  IMAD.WIDE.U32 R32, R33, 0x8, R2 ;  /* 0x0000000821207825 */ /* 0x000fc600078e0002 */
[----:B------:R-:W5:Y:S04]  /*1d40*/  LDG.E.64.CONSTANT R30, desc[UR6][R6.64+0xb000] ;  /* 0x00b00006061e7981 */ /* 0x000f68000c1e9b00 */
[----:B------:R-:W5:Y:S04]  /*1d50*/  LDG.E.64.CONSTANT R32, desc[UR6][R32.64] ;  /* 0x0000000620207981 */ /* 0x000f68000c1e9b00 */
[----:B------:R-:W5:Y:S04]  /*1d60*/  LDG.E.64.CONSTANT R34, desc[UR6][R6.64+0xc000] ;  /* 0x00c0000606227981 */ /* 0x000f68000c1e9b00 */
[----:B------:R0:W5:Y:S01]  /*1d70*/  LDG.E.64.CONSTANT R36, desc[UR6][R6.64+0xd000] ;  /* 0x00d0000606247981 */ /* 0x000162000c1e9b00 */
[----:B------:R-:W-:-:S02]  /*1d80*/  VIADD R45, R45, 0x2000 ;  /* 0x000020002d2d7836 */ /* 0x000fc40000000000 */
[----:B------:R-:W-:Y:S01]  /*1d90*/  VIADD R38, R38, 0x2000 ;  /* 0x0000200026267836 */ /* 0x000fe20000000000 */
[----:B0-----:R-:W-:-:S05]  /*1da0*/  IADD3 R6, P6, PT, R6, 0x10000, RZ ;  /* 0x0001000006067810 */ /* 0x001fca0007fde0ff */
[----:B------:R-:W-:Y:S01]  /*1db0*/  IMAD.X R7, RZ, RZ, R7, P6 ;  /* 0x000000ffff077224 */ /* 0x000fe200030e0607 */
[----:B--2---:R-:W-:-:S04]  /*1dc0*/  IADD3 R43, P1, P2, R4, R8, R43 ;  /* 0x00000008042b7210 */ /* 0x004fc80007a3e02b */
[----:B---3--:R-:W-:Y:S02]  /*1dd0*/  IADD3 R43, P3, P4, R26, R10, R43 ;  /* 0x0000000a1a2b7210 */ /* 0x008fe40007c7e02b */
[----:B------:R-:W-:-:S04]  /*1de0*/  IADD3.X R5, PT, PT, R5, R9, R41, P1, P2 ;  /* 0x0000000905057210 */ /* 0x000fc80000fe4429 */
[----:B------:R-:W-:Y:S02]  /*1df0*/  IADD3.X R11, PT, PT, R27, R11, R5, P3, P4 ;  /* 0x0000000b1b0b7210 */ /* 0x000fe40001fe8405 */
[----:B----4-:R-:W-:-:S04]  /*1e00*/  IADD3 R43, P1, P2, R22, R24, R43 ;  /* 0x00000018162b7210 */ /* 0x010fc80007a3e02b */
[----:B------:R-:W-:Y:S02]  /*1e10*/  IADD3.X R23, PT, PT, R23, R25, R11, P1, P2 ;  /* 0x0000001917177210 */ /* 0x000fe40000fe440b */
[----:B-----5:R-:W-:-:S04]  /*1e20*/  IADD3 R43, P3, P4, R18, R20, R43 ;  /* 0x00000014122b7210 */ /* 0x020fc80007c7e02b */
[----:B------:R-:W-:Y:S02]  /*1e30*/  IADD3.X R19, PT, PT, R19, R21, R23, P3, P4 ;  /* 0x0000001513137210 */ /* 0x000fe40001fe8417 */
[----:B------:R-:W-:-:S04]  /*1e40*/  IADD3 R43, P1, P2, R14, R16, R43 ;  /* 0x000000100e2b7210 */ /* 0x000fc80007a3e02b */
[----:B------:R-:W-:Y:S02]  /*1e50*/  IADD3.X R15, PT, PT, R15, R17, R19, P1, P2 ;  /* 0x000000110f0f7210 */ /* 0x000fe40000fe4413 */
[----:B------:R-:W-:-:S04]  /*1e60*/  IADD3 R43, P3, P4, R28, R12, R43 ;  /* 0x0000000c1c2b7210 */ /* 0x000fc80007c7e02b */
[----:B------:R-:W-:Y:S02]  /*1e70*/  IADD3.X R13, PT, PT, R29, R13, R15, P3, P4 ;  /* 0x0000000d1d0d7210 */ /* 0x000fe40001fe840f */
[----:B------:R-:W-:Y:S02]  /*1e80*/  ISETP.GE.AND P3, PT, R45, R40, PT ;  /* 0x000000282d00720c */ /* 0x000fe40003f66270 */
[----:B------:R-:W-:-:S04]  /*1e90*/  IADD3 R43, P2, P1, R30, R32, R43 ;  /* 0x000000201e2b7210 */ /* 0x000fc8000795e02b */
[----:B------:R-:W-:Y:S02]  /*1ea0*/  IADD3.X R31, PT, PT, R31, R33, R13, P2, P1 ;  /* 0x000000211f1f7210 */ /* 0x000fe400017e240d */
[----:B------:R-:W-:-:S04]  /*1eb0*/  IADD3 R43, P4, P5, R36, R34, R43 ;  /* 0x00000022242b7210 */ /* 0x000fc80007d9e02b */
[----:B------:R-:W-:Y:S01]  /*1ec0*/  IADD3.X R41, PT, PT, R37, R35, R31, P4, P5 ;  /* 0x0000002325297210 */ /* 0x000fe200027ea41f */
[----:B------:R-:W-:Y:S08]  /*1ed0*/  @!P3 BRA `(.L_x_448) ;  /* 0xfffffffc004cb947 */ /* 0x000ff0000383ffff */
.L_x_447:
[----:B------:R-:W-:Y:S05]  /*1ee0*/  BSYNC.RECONVERGENT B2 ;  /* 0x0000000000027941 */ /* 0x000fea0003800200 */
.L_x_446:
[----:B------:R-:W-:Y:S01]  /*1ef0*/  IMAD.IADD R4, R0, 0x1, -R45 ;  /* 0x0000000100047824 */ /* 0x000fe200078e0a2d */
[----:B------:R-:W-:Y:S04]  /*1f00*/  BSSY.RECONVERGENT B2, `(.L_x_449) ;  /* 0x000001d000027945 */ /* 0x000fe80003800200 */
[----:B------:R-:W-:-:S13]  /*1f10*/  ISETP.GT.AND P1, PT, R4, 0x800, PT ;  /* 0x000008000400780c */ /* 0x000fda0003f24270 */
[----:B------:R-:W-:Y:S05]  /*1f20*/  @!P1 BRA `(.L_x_450) ;  /* 0x0000000000689947 */ /* 0x000fea0003800000 */
[C-C-:B------:R-:W-:Y:S01]  /*1f30*/  IMAD.WIDE.U32 R10, R38.reuse, 0x8, R2.reuse ;  /* 0x00000008260a7825 */ /* 0x140fe200078e0002 */
[----:B------:R-:W2:Y:S03]  /*1f40*/  LDG.E.64.CONSTANT R12, desc[UR6][R6.64+-0x1000] ;  /* 0xfff00006060c7981 */ /* 0x000ea6000c1e9b00 */
[----:B------:R-:W-:Y:S01]  /*1f50*/  VIADD R19, R38, 0x800 ;  /* 0x0000080026137836 */ /* 0x000fe20000000000 */
[----:B------:R-:W3:Y:S04]  /*1f60*/  LDG.E.64.CONSTANT R14, desc[UR6][R6.64] ;  /* 0x00000006060e7981 */ /* 0x000ee8000c1e9b00 */
[----:B------:R-:W2:Y:S01]  /*1f70*/  LDG.E.64.CONSTANT R10, desc[UR6][R10.64] ;  /* 0x000000060a0a7981 */ /* 0x000ea2000c1e9b00 */
[----:B------:R-:W-:-:S03]  /*1f80*/  IMAD.WIDE.U32 R18, R19, 0x8, R2 ;  /* 0x0000000813127825 */ /* 0x000fc600078e0002 */
[----:B------:R-:W3:Y:S04]  /*1f90*/  LDG.E.64.CONSTANT R16, desc[UR6][R6.64+0x1000] ;  /* 0x0010000606107981 */ /* 0x000ee8000c1e9b00 */
[----:B------:R-:W4:Y:S04]  /*1fa0*/  LDG.E.64.CONSTANT R20, desc[UR6][R6.64+0x3000] ;  /* 0x0030000606147981 */ /* 0x000f28000c1e9b00 */
[----:B------:R-:W4:Y:S04]  /*1fb0*/  LDG.E.64.CONSTANT R18, desc[UR6][R18.64] ;  /* 0x0000000612127981 */ /* 0x000f28000c1e9b00 */
[----:B------:R-:W5:Y:S04]  /*1fc0*/  LDG.E.64.CONSTANT R4, desc[UR6][R6.64+0x4000] ;  /* 0x0040000606047981 */ /* 0x000f68000c1e9b00 */
[----:B------:R-:W5:Y:S01]  /*1fd0*/  LDG.E.64.CONSTANT R8, desc[UR6][R6.64+0x5000] ;  /* 0x0050000606087981 */ /* 0x000f62000c1e9b00 */
[----:B------:R-:W-:-:S02]  /*1fe0*/  VIADD R45, R45, 0x1000 ;  /* 0x000010002d2d7836 */ /* 0x000fc40000000000 */
[----:B------:R-:W-:Y:S01]  /*1ff0*/  VIADD R38, R38, 0x1000 ;  /* 0x0000100026267836 */ /* 0x000fe20000000000 */
[----:B--2---:R-:W-:-:S04]  /*2000*/  IADD3 R43, P0, P1, R12, R10, R43 ;  /* 0x0000000a0c2b7210 */ /* 0x004fc8000791e02b */
[----:B------:R-:W-:Y:S02]  /*2010*/  IADD3.X R13, PT, PT, R13, R11, R41, P0, P1 ;  /* 0x0000000b0d0d7210 */ /* 0x000fe400007e2429 */
[----:B---3--:R-:W-:Y:S02]  /*2020*/  IADD3 R43, P0, P1, R16, R14, R43 ;  /* 0x0000000e102b7210 */ /* 0x008fe4000791e02b */
[----:B------:R-:W-:Y:S02]  /*2030*/  IADD3 R10, P3, PT, R6, 0x8000, RZ ;  /* 0x00008000060a7810 */ /* 0x000fe40007f7e0ff */
[----:B------:R-:W-:Y:S02]  /*2040*/  IADD3.X R15, PT, PT, R17, R15, R13, P0, P1 ;  /* 0x0000000f110f7210 */ /* 0x000fe400007e240d */
[----:B----4-:R-:W-:Y:S01]  /*2050*/  IADD3 R43, P0, P1, R20, R18, R43 ;  /* 0x00000012142b7210 */ /* 0x010fe2000791e02b */
[----:B------:R-:W-:-:S03]  /*2060*/  IMAD.X R11, RZ, RZ, R7, P3 ;  /* 0x000000ffff0b7224 */ /* 0x000fc600018e0607 */
[----:B------:R-:W-:Y:S02]  /*2070*/  IADD3.X R21, PT, PT, R21, R19, R15, P0, P1 ;  /* 0x0000001315157210 */ /* 0x000fe400007e240f */
[----:B-----5:R-:W-:Y:S01]  /*2080*/  IADD3 R43, P1, P2, R8, R4, R43 ;  /* 0x00000004082b7210 */ /* 0x020fe20007a3e02b */
[----:B------:R-:W-:Y:S01]  /*2090*/  IMAD.MOV.U32 R6, RZ, RZ, R10 ;  /* 0x000000ffff067224 */ /* 0x000fe200078e000a */
[----:B------:R-:W-:Y:S01]  /*20a0*/  PLOP3.LUT P0, PT, PT, PT, PT, 0x8, 0x80 ;  /* 0x000000000080781c */ /* 0x000fe20003f0e170 */
[----:B------:R-:W-:Y:S01]  /*20b0*/  IMAD.MOV.U32 R7, RZ, RZ, R11 ;  /* 0x000000ffff077224 */ /* 0x000fe200078e000b */
[----:B------:R-:W-:-:S11]  /*20c0*/  IADD3.X R41, PT, PT, R9, R5, R21, P1, P2 ;  /* 0x0000000509297210 */ /* 0x000fd60000fe4415 */
.L_x_450:
[----:B------:R-:W-:Y:S05]  /*20d0*/  BSYNC.RECONVERGENT B2 ;  /* 0x0000000000027941 */ /* 0x000fea0003800200 */
.L_x_449:
[----:B------:R-:W-:-:S13]  /*20e0*/  ISETP.LT.OR P0, PT, R45, R0, P0 ;  /* 0x000000002d00720c */ /* 0x000fda0000701670 */
[----:B------:R-:W-:Y:S05]  /*20f0*/  @!P0 BRA `(.L_x_442) ;  /* 0x0000000000248947 */ /* 0x000fea0003800000 */
[----:B------:R-:W-:Y:S01]  /*2100*/  IMAD.WIDE.U32 R2, R38, 0x8, R2 ;  /* 0x0000000826027825 */ /* 0x000fe200078e0002 */
[----:B------:R-:W2:Y:S04]  /*2110*/  LDG.E.64.CONSTANT R4, desc[UR6][R6.64+-0x1000] ;  /* 0xfff0000606047981 */ /* 0x000ea8000c1e9b00 */
[----:B------:R-:W3:Y:S04]  /*2120*/  LDG.E.64.CONSTANT R8, desc[UR6][R6.64] ;  /* 0x0000000606087981 */ /* 0x000ee8000c1e9b00 */
[----:B------:R-:W2:Y:S04]  /*2130*/  LDG.E.64.CONSTANT R2, desc[UR6][R2.64] ;  /* 0x0000000602027981 */ /* 0x000ea8000c1e9b00 */
[----:B------:R-:W3:Y:S01]  /*2140*/  LDG.E.64.CONSTANT R10, desc[UR6][R6.64+0x1000] ;  /* 0x00100006060a7981 */ /* 0x000ee2000c1e9b00 */
[----:B--2---:R-:W-:-:S04]  /*2150*/  IADD3 R43, P0, P1, R4, R2, R43 ;  /* 0x00000002042b7210 */ /* 0x004fc8000791e02b */
[----:B---3--:R-:W-:Y:S02]  /*2160*/  IADD3 R43, P2, P3, R10, R8, R43 ;  /* 0x000000080a2b7210 */ /* 0x008fe40007b5e02b */
[----:B------:R-:W-:-:S04]  /*2170*/  IADD3.X R41, PT, PT, R5, R3, R41, P0, P1 ;  /* 0x0000000305297210 */ /* 0x000fc800007e2429 */
[----:B------:R-:W-:-:S07]  /*2180*/  IADD3.X R41, PT, PT, R11, R9, R41, P2, P3 ;  /* 0x000000090b297210 */ /* 0x000fce00017e6429 */
.L_x_442:
[----:B------:R-:W-:Y:S05]  /*2190*/  BSYNC.RECONVERGENT B1 ;  /* 0x0000000000017941 */ /* 0x000fea0003800200 */
.L_x_440:
[----:B------:R-:W0:Y:S01]  /*21a0*/  S2R R6, SR_LANEID ;  /* 0x0000000000067919 */ /* 0x000e220000000000 */
[----:B------:R-:W1:Y:S04]  /*21b0*/  SHFL.DOWN PT, R0, R43, 0x1, 0x1f ;  /* 0x08201f002b007f89 */ /* 0x000e6800000e0000 */
[----:B------:R-:W2:Y:S01]  /*21c0*/  SHFL.DOWN PT, R2, R41, 0x1, 0x1f ;  /* 0x08201f0029027f89 */ /* 0x000ea200000e0000 */
[C---:B0-----:R-:W-:Y:S02]  /*21d0*/  ISETP.GT.AND P0, PT, R6.reuse, 0x1e, PT ;  /* 0x0000001e0600780c */ /* 0x041fe40003f04270 */
[----:B------:R-:W-:Y:S02]  /*21e0*/  ISETP.GT.AND P1, PT, R6, 0x1d, PT ;  /* 0x0000001d0600780c */ /* 0x000fe40003f24270 */
[----:B-1----:R-:W-:-:S02]  /*21f0*/  SEL R0, R0, RZ, !P0 ;  /* 0x000000ff00007207 */ /* 0x002fc40004000000 */
[----:B--2---:R-:W-:Y:S02]  /*2200*/  SEL R2, R2, RZ, !P0 ;  /* 0x000000ff02027207 */ /* 0x004fe40004000000 */
[----:B------:R-:W-:Y:S02]  /*2210*/  IADD3 R7, P0, PT, R43, R0, RZ ;  /* 0x000000002b077210 */ /* 0x000fe40007f1e0ff */
[----:B------:R-:W-:-:S03]  /*2220*/  ISETP.NE.AND P2, PT, R6, RZ, PT ;  /* 0x000000ff0600720c */ /* 0x000fc60003f45270 */
[----:B------:R-:W-:Y:S01]  /*2230*/  IMAD.X R9, R41, 0x1, R2, P0 ;  /* 0x0000000129097824 */ /* 0x000fe200000e0602 */
[----:B------:R-:W0:Y:S04]  /*2240*/  SHFL.DOWN PT, R0, R7, 0x2, 0x1f ;  /* 0x08401f0007007f89 */ /* 0x000e2800000e0000 */
[----:B------:R-:W1:Y:S05]  /*2250*/  SHFL.DOWN PT, R2, R9, 0x2, 0x1f ;  /* 0x08401f0009027f89 */ /* 0x000e6a00000e0000 */
[----:B------:R-:W2:Y:S01]  /*2260*/  @!P2 S2R R11, SR_CgaCtaId ;  /* 0x00000000000ba919 */ /* 0x000ea20000008800 */
        /* <DEDUP_REMOVED lines=12> */
[----:B------:R-:W-:-:S05]  /*2330*/  IMAD.X R9, R2, 0x1, R5, P0 ;  /* 0x0000000102097824 */ /* 0x000fca00000e0605 */
[----:B------:R-:W1:Y:S01]  /*2340*/  SHFL.DOWN PT, R2, R9, 0x8, 0x1f ;  /* 0x09001f0009027f89 */ /* 0x000e6200000e0000 */
[----:B0-----:R-:W-:-:S04]  /*2350*/  SEL R0, R0, RZ, !P1 ;  /* 0x000000ff00007207 */ /* 0x001fc80004800000 */
[----:B------:R-:W-:Y:S02]  /*2360*/  IADD3 R5, P0, PT, R0, R7, RZ ;  /* 0x0000000700057210 */ /* 0x000fe40007f1e0ff */
[----:B-1----:R-:W-:-:S03]  /*2370*/  SEL R2, R2, RZ, !P1 ;  /* 0x000000ff02027207 */ /* 0x002fc60004800000 */
[----:B------:R-:W0:Y:S01]  /*2380*/  SHFL.DOWN PT, R0, R5, 0x10, 0x1f ;  /* 0x0a001f0005007f89 */ /* 0x000e2200000e0000 */
[----:B------:R-:W-:Y:S02]  /*2390*/  ISETP.GT.AND P1, PT, R6, 0xf, PT ;  /* 0x0000000f0600780c */ /* 0x000fe40003f24270 */
[----:B------:R-:W-:Y:S01]  /*23a0*/  @!P2 SHF.R.U32.HI R6, RZ, 0x2, R39 ;  /* 0x00000002ff06a819 */ /* 0x000fe20000011627 */
[----:B------:R-:W-:Y:S01]  /*23b0*/  IMAD.X R4, R2, 0x1, R9, P0 ;  /* 0x0000000102047824 */ /* 0x000fe200000e0609 */
[----:B------:R-:W-:Y:S02]  /*23c0*/  @!P2 MOV R2, 0x400 ;  /* 0x000004000002a802 */ /* 0x000fe40000000f00 */
[----:B------:R-:W-:Y:S02]  /*23d0*/  @!P2 LOP3.LUT R6, R6, 0xf8, RZ, 0xc0, !PT ;  /* 0x000000f80606a812 */ /* 0x000fe400078ec0ff */
[----:B------:R-:W1:Y:S01]  /*23e0*/  SHFL.DOWN PT, R3, R4, 0x10, 0x1f ;  /* 0x0a001f0004037f89 */ /* 0x000e6200000e0000 */
[----:B--2---:R-:W-:-:S05]  /*23f0*/  @!P2 LEA R11, R11, R2, 0x18 ;  /* 0x000000020b0ba211 */ /* 0x004fca00078ec0ff */
[----:B------:R-:W-:Y:S01]  /*2400*/  @!P2 IMAD.IADD R11, R6, 0x1, R11 ;  /* 0x00000001060ba824 */ /* 0x000fe200078e020b */
[----:B0-----:R-:W-:-:S04]  /*2410*/  SEL R0, R0, RZ, !P1 ;  /* 0x000000ff00007207 */ /* 0x001fc80004800000 */
[----:B------:R-:W-:Y:S02]  /*2420*/  IADD3 R2, P0, PT, R0, R5, RZ ;  /* 0x0000000500027210 */ /* 0x000fe40007f1e0ff */
[----:B-1----:R-:W-:-:S05]  /*2430*/  SEL R3, R3, RZ, !P1 ;  /* 0x000000ff03037207 */ /* 0x002fca0004800000 */
[----:B------:R-:W-:Y:S01]  /*2440*/  IMAD.X R3, R3, 0x1, R4, P0 ;  /* 0x0000000103037824 */ /* 0x000fe200000e0604 */
[----:B------:R-:W-:-:S04]  /*2450*/  ISETP.NE.AND P0, PT, R39, RZ, PT ;  /* 0x000000ff2700720c */ /* 0x000fc80003f05270 */
[----:B------:R0:W-:Y:S01]  /*2460*/  @!P2 STS.64 [R11+0x10], R2 ;  /* 0x000010020b00a388 */ /* 0x0001e20000000a00 */
[----:B------:R-:W-:Y:S08]  /*2470*/  BAR.SYNC.DEFER_BLOCKING 0x0 ;  /* 0x0000000000007b1d */ /* 0x000ff00000010000 */
[----:B------:R-:W-:Y:S05]  /*2480*/  @P0 BRA `(.L_x_438) ;  /* 0x00000000006c0947 */ /* 0x000fea0003800000 */
[----:B------:R-:W1:Y:S01]  /*2490*/  S2UR UR5, SR_CgaCtaId ;  /* 0x00000000000579c3 */ /* 0x000e620000008800 */
[----:B------:R-:W-:Y:S02]  /*24a0*/  UMOV UR4, 0x400 ;  /* 0x0000040000047882 */ /* 0x000fe40000000000 */
[----:B-1----:R-:W-:-:S09]  /*24b0*/  ULEA UR4, UR5, UR4, 0x18 ;  /* 0x0000000405047291 */ /* 0x002fd2000f8ec0ff */
[----:B------:R-:W-:Y:S04]  /*24c0*/  LDS.64 R32, [UR4+0x18] ;  /* 0x00001804ff207984 */ /* 0x000fe80008000a00 */
[----:B------:R-:W1:Y:S04]  /*24d0*/  LDS.128 R28, [UR4+0x20] ;  /* 0x00002004ff1c7984 */ /* 0x000e680008000c00 */
[----:B------:R-:W2:Y:S04]  /*24e0*/  LDS.128 R24, [UR4+0x30] ;  /* 0x00003004ff187984 */ /* 0x000ea80008000c00 */
[----:B------:R-:W3:Y:S04]  /*24f0*/  LDS.128 R20, [UR4+0x40] ;  /* 0x00004004ff147984 */ /* 0x000ee80008000c00 */
[----:B------:R-:W4:Y:S04]  /*2500*/  LDS.128 R16, [UR4+0x50] ;  /* 0x00005004ff107984 */ /* 0x000f280008000c00 */
[----:B------:R-:W5:Y:S04]  /*2510*/  LDS.128 R12, [UR4+0x60] ;  /* 0x00006004ff0c7984 */ /* 0x000f680008000c00 */
[----:B0-----:R-:W0:Y:S04]  /*2520*/  LDS.128 R8, [UR4+0x70] ;  /* 0x00007004ff087984 */ /* 0x001e280008000c00 */
[----:B------:R-:W0:Y:S01]  /*2530*/  LDS.128 R4, [UR4+0x80] ;  /* 0x00008004ff047984 */ /* 0x000e220008000c00 */
[----:B-1----:R-:W-:-:S04]  /*2540*/  IADD3 R35, P1, P2, R28, R32, R2 ;  /* 0x000000201c237210 */ /* 0x002fc80007a3e002 */
[----:B--2---:R-:W-:Y:S02]  /*2550*/  IADD3 R35, P3, P4, R24, R35, R30 ;  /* 0x0000002318237210 */ /* 0x004fe40007c7e01e */
[----:B------:R-:W-:Y:S02]  /*2560*/  IADD3.X R29, PT, PT, R29, R33, R3, P1, P2 ;  /* 0x000000211d1d7210 */ /* 0x000fe40000fe4403 */
[----:B---3--:R-:W-:Y:S02]  /*2570*/  IADD3 R3, P1, P2, R20, R35, R26 ;  /* 0x0000002314037210 */ /* 0x008fe40007a3e01a */
[----:B------:R-:W-:Y:S02]  /*2580*/  IADD3.X R25, PT, PT, R25, R29, R31, P3, P4 ;  /* 0x0000001d19197210 */ /* 0x000fe40001fe841f */
[----:B----4-:R-:W-:Y:S02]  /*2590*/  IADD3 R3, P3, P4, R16, R3, R22 ;  /* 0x0000000310037210 */ /* 0x010fe40007c7e016 */
[----:B------:R-:W-:-:S02]  /*25a0*/  IADD3.X R21, PT, PT, R21, R25, R27, P1, P2 ;  /* 0x0000001915157210 */ /* 0x000fc40000fe441b */
[----:B-----5:R-:W-:Y:S02]  /*25b0*/  IADD3 R3, P1, P2, R12, R3, R18 ;  /* 0x000000030c037210 */ /* 0x020fe40007a3e012 */
[----:B------:R-:W-:Y:S02]  /*25c0*/  IADD3.X R17, PT, PT, R17, R21, R23, P3, P4 ;  /* 0x0000001511117210 */ /* 0x000fe40001fe8417 */
[----:B0-----:R-:W-:Y:S02]  /*25d0*/  IADD3 R3, P3, P4, R8, R3, R14 ;  /* 0x0000000308037210 */ /* 0x001fe40007c7e00e */
[----:B------:R-:W-:Y:S02]  /*25e0*/  IADD3.X R13, PT, PT, R13, R17, R19, P1, P2 ;  /* 0x000000110d0d7210 */ /* 0x000fe40000fe4413 */
[----:B------:R-:W-:Y:S02]  /*25f0*/  IADD3 R3, P1, P2, R4, R3, R10 ;  /* 0x0000000304037210 */ /* 0x000fe40007a3e00a */
[----:B------:R-:W-:-:S02]  /*2600*/  IADD3.X R9, PT, PT, R9, R13, R15, P3, P4 ;  /* 0x0000000d09097210 */ /* 0x000fc40001fe840f */
[----:B------:R-:W-:Y:S02]  /*2610*/  IADD3 R2, P3, PT, R3, R6, RZ ;  /* 0x0000000603027210 */ /* 0x000fe40007f7e0ff */
[----:B------:R-:W-:-:S05]  /*2620*/  IADD3.X R3, PT, PT, R5, R9, R11, P1, P2 ;  /* 0x0000000905037210 */ /* 0x000fca0000fe440b */
[----:B------:R-:W-:-:S07]  /*2630*/  IMAD.X R3, R3, 0x1, R7, P3 ;  /* 0x0000000103037824 */ /* 0x000fce00018e0607 */
.L_x_438:
[----:B------:R-:W-:Y:S05]  /*2640*/  BSYNC.RECONVERGENT B0 ;  /* 0x0000000000007941 */ /* 0x000fea0003800200 */
.L_x_423:
[----:B------:R-:W-:Y:S05]  /*2650*/  @P0 EXIT ;  /* 0x000000000000094d */ /* 0x000fea0003800000 */
[----:B------:R-:W0:Y:S01]  /*2660*/  LDCU.64 UR4, c[0x0][0x398] ;  /* 0x00007300ff0477ac */ /* 0x000e220008000a00 */
[----:B------:R-:W3:Y:S01]  /*2670*/  LDC.64 R4, c[0x0][0x388] ;  /* 0x0000e200ff047b82 */ /* 0x000ee20000000a00 */
[----:B012---:R-:W-:-:S04]  /*2680*/  IADD3 R2, P0, PT, R2, UR4, RZ ;  /* 0x0000000402027c10 */ /* 0x007fc8000ff1e0ff */
[----:B------:R-:W-:-:S05]  /*2690*/  IADD3.X R3, PT, PT, R3, UR5, RZ, P0, !PT ;  /* 0x0000000503037c10 */ /* 0x000fca00087fe4ff */
[----:B---3--:R-:W-:Y:S01]  /*26a0*/  STG.E.64 desc[UR6][R4.64], R2 ;  /* 0x0000000204007986 */ /* 0x008fe2000c101b06 */
[----:B------:R-:W-:Y:S05]  /*26b0*/  EXIT ;  /* 0x000000000000794d */ /* 0x000fea0003800000 */
.L_x_451:
        /* <DEDUP_REMOVED lines=12> */
.L_x_636:


//--------------------- .text._ZN3cub18CUB_300001_SM_10006detail6reduce18DeviceReduceKernelINS2_10policy_hubIlyN4cuda3std3__44plusIlEEE10Policy1000EN6thrust24THRUST_300001_SM_1000_NS18transform_iteratorINSD_6detail14equal_to_valueIiEENSF_15normal_iteratorINSD_10device_ptrIbEEEEllEEyS9_lNS7_10__identityEEEvT0_PT3_T1_NS0_13GridEvenShareISR_EET2_T4_ --------------------------
	.section	.text._ZN3cub18CUB_300001_SM_10006detail6reduce18DeviceReduceKernelINS2_10policy_hubIlyN4cuda3std3__44plusIlEEE10Policy1000EN6thrust24THRUST_300001_SM_1000_NS18transform_iteratorINSD_6detail14equal_to_valueIiEENSF_15normal_iteratorINSD_10device_ptrIbEEEEllEEyS9_lNS7_10__identityEEEvT0_PT3_T1_NS0_13GridEvenShareISR_EET2_T4_,"ax",@progbits
	.align	128
        .global         _ZN3cub18CUB_300001_SM_10006detail6reduce18DeviceReduceKernelINS2_10policy_hubIlyN4cuda3std3__44plusIlEEE10Policy1000EN6thrust24THRUST_300001_SM_1000_NS18transform_iteratorINSD_6detail14equal_to_valueIiEENSF_15normal_iteratorINSD_10device_ptrIbEEEEllEEyS9_lNS7_10__identityEEEvT0_PT3_T1_NS0_13GridEvenShareISR_EET2_T4_
        .type           _ZN3cub18CUB_300001_SM_10006detail6reduce18DeviceReduceKernelINS2_10policy_hubIlyN4cuda3std3__44plusIlEEE10Policy1000EN6thrust24THRUST_300001_SM_1000_NS18transform_iteratorINSD_6detail14equal_to_valueIiEENSF_15normal_iteratorINSD_10device_ptrIbEEEEllEEyS9_lNS7_10__identityEEEvT0_PT3_T1_NS0_13GridEvenShareISR_EET2_T4_,@function
        .size           _ZN3cub18CUB_300001_SM_10006detail6reduce18DeviceReduceKernelINS2_10policy_hubIlyN4cuda3std3__44plusIlEEE10Policy1000EN6thrust24THRUST_300001_SM_1000_NS18transform_iteratorINSD_6detail14equal_to_valueIiEENSF_15normal_iteratorINSD_10device_ptrIbEEEEllEEyS9_lNS7_10__identityEEEvT0_PT3_T1_NS0_13GridEvenShareISR_EET2_T4_,(.L_x_637 - _ZN3cub18CUB_300001_SM_10006detail6reduce18DeviceReduceKernelINS2_10policy_hubIlyN4cuda3std3__44plusIlEEE10Policy1000EN6thrust24THRUST_300001_SM_1000_NS18transform_iteratorINSD_6detail14equal_to_valueIiEENSF_15normal_iteratorINSD_10device_ptrIbEEEEllEEyS9_lNS7_10__identityEEEvT0_PT3_T1_NS0_13GridEvenShareISR_EET2_T4_)
        .other          _ZN3cub18CUB_300001_SM_10006detail6reduce18DeviceReduceKernelINS2_10policy_hubIlyN4cuda3std3__44plusIlEEE10Policy1000EN6thrust24THRUST_300001_SM_1000_NS18transform_iteratorINSD_6detail14equal_to_valueIiEENSF_15normal_iteratorINSD_10device_ptrIbEEEEllEEyS9_lNS7_10__identityEEEvT0_PT3_T1_NS0_13GridEvenShareISR_EET2_T4_,@"STO_CUDA_ENTRY STV_DEFAULT"
_ZN3cub18CUB_300001_SM_10006detail6reduce18DeviceReduceKernelINS2_10policy_hubIlyN4cuda3std3__44plusIlEEE10Policy1000EN6thrust24THRUST_300001_SM_1000_NS18transform_iteratorINSD_6detail14equal_to_valueIiEENSF_15normal_iteratorINSD_10device_ptrIbEEEEllEEyS9_lNS7_10__identityEEEvT0_PT3_T1_NS0_13GridEvenShareISR_EET2_T4_:
.text._ZN3cub18CUB_300001_SM_10006detail6reduce18DeviceReduceKernelINS2_10policy_hubIlyN4cuda3std3__44plusIlEEE10Policy1000EN6thrust24THRUST_300001_SM_1000_NS18transform_iteratorINSD_6detail14equal_to_valueIiEENSF_15normal_iteratorINSD_10device_ptrIbEEEEllEEyS9_lNS7_10__identityEEEvT0_PT3_T1_NS0_13GridEvenShareISR_EET2_T4_:
[----:B------:R-:W-:Y:S01]  /*0000*/  LDC R1, c[0x0][0x37c] ;  /* 0x0000df00ff017b82 */ /* 0x000fe20000000800 */
[----:B------:R-:W0:Y:S01]  /*0010*/  S2R R0, SR_CTAID.X ;  /* 0x0000000000007919 */ /* 0x000e220000002500 */
[----:B------:R-:W1:Y:S01]  /*0020*/  LDCU.64 UR6, c[0x0][0x3c0] ;  /* 0x00007800ff0677ac */ /* 0x000e620008000a00 */
[----:B------:R-:W-:Y:S01]  /*0030*/  BSSY.RECONVERGENT B0, `(.L_x_452) ;  /* 0x0000311000007945 */ /* 0x000fe20003800200 */
[----:B------:R-:W2:Y:S01]  /*0040*/  LDCU UR5, c[0x0][0x3c8] ;  /* 0x00007900ff0577ac */ /* 0x000ea20008000800 */
[----:B------:R-:W3:Y:S01]  /*0050*/  LDCU.64 UR10, c[0x0][0x358] ;  /* 0x00006b00ff0a77ac */ /* 0x000ee20008000a00 */
[----:B-1----:R-:W-:Y:S02]  /*0060*/  IMAD.U32 R2, RZ, RZ, UR6 ;  /* 0x00000006ff027e24 */ /* 0x002fe4000f8e00ff */
[----:B------:R-:W-:Y:S01]  /*0070*/  IMAD.U32 R3, RZ, RZ, UR7 ;  /* 0x00000007ff037e24 */ /* 0x000fe2000f8e00ff */
[----:B--2---:R-:W-:-:S04]  /*0080*/  UIMAD UR4, UR5, 0xe00, URZ ;  /* 0x00000e00050478a4 */ /* 0x004fc8000f8e02ff */
[----:B------:R-:W-:Y:S01]  /*0090*/  USHF.R.S32.HI UR9, URZ, 0x1f, UR4 ;  /* 0x0000001fff097899 */ /* 0x000fe20008011404 */
[----:B0-----:R-:W-:-:S05]  /*00a0*/  IMAD R9, R0, 0xe00, RZ ;  /* 0x00000e0000097824 */ /* 0x001fca00078e02ff */
[----:B------:R-:W-:-:S04]  /*00b0*/  IADD3 R15, P1, PT, -R9, R2, RZ ;  /* 0x00000002090f7210 */ /* 0x000fc80007f3e1ff */
[----:B------:R-:W-:Y:S02]  /*00c0*/  ISETP.GT.U32.AND P0, PT, R15, 0xdff, PT ;  /* 0x00000dff0f00780c */ /* 0x000fe40003f04070 */
[----:B------:R-:W-:-:S04]  /*00d0*/  IADD3.X R16, PT, PT, R3, -0x1, RZ, P1, !PT ;  /* 0xffffffff03107810 */ /* 0x000fc80000ffe4ff */
[----:B------:R-:W-:-:S13]  /*00e0*/  ISETP.GT.U32.AND.EX P0, PT, R16, RZ, PT, P0 ;  /* 0x000000ff1000720c */ /* 0x000fda0003f04100 */
[----:B---3--:R-:W-:Y:S05]  /*00f0*/  @P0 BRA `(.L_x_453) ;  /* 0x0000001800600947 */ /* 0x008fea0003800000 */
[----:B------:R-:W0:Y:S01]  /*0100*/  S2R R4, SR_TID.X ;  /* 0x0000000000047919 */ /* 0x000e220000002100 */
[----:B------:R-:W-:Y:S01]  /*0110*/  IMAD.IADD R28, R2, 0x1, -R9 ;  /* 0x00000001021c7824 */ /* 0x000fe200078e0a09 */
[----:B------:R-:W1:Y:S01]  /*0120*/  LDCU UR6, c[0x0][0x388] ;  /* 0x00007100ff0677ac */ /* 0x000e620008000800 */
[----:B------:R-:W-:Y:S01]  /*0130*/  BSSY.RECONVERGENT B1, `(.L_x_454) ;  /* 0x0000010000017945 */ /* 0x000fe20003800200 */
[----:B------:R-:W-:Y:S02]  /*0140*/  IMAD.MOV.U32 R7, RZ, RZ, RZ ;  /* 0x000000ffff077224 */ /* 0x000fe400078e00ff */
[----:B------:R-:W-:Y:S01]  /*0150*/  IMAD.MOV.U32 R5, RZ, RZ, RZ ;  /* 0x000000ffff057224 */ /* 0x000fe200078e00ff */
[----:B0-----:R-:W-:Y:S01]  /*0160*/  ISETP.GE.AND P0, PT, R4, R28, PT ;  /* 0x0000001c0400720c */ /* 0x001fe20003f06270 */
[----:B------:R-:W-:-:S12]  /*0170*/  IMAD.MOV.U32 R6, RZ, RZ, R4 ;  /* 0x000000ffff067224 */ /* 0x000fd800078e0004 */
[----:B-1----:R-:W-:Y:S05]  /*0180*/  @P0 BRA `(.L_x_455) ;  /* 0x0000000000280947 */ /* 0x002fea0003800000 */
[----:B------:R-:W0:Y:S01]  /*0190*/  LDCU.64 UR4, c[0x0][0x380] ;  /* 0x00007000ff0477ac */ /* 0x000e220008000a00 */
[----:B------:R-:W-:-:S05]  /*01a0*/  IMAD.IADD R10, R9, 0x1, R4 ;  /* 0x00000001090a7824 */ /* 0x000fca00078e0204 */
[----:B0-----:R-:W-:Y:S01]  /*01b0*/  IADD3 R10, P0, PT, R10, UR4, RZ ;  /* 0x000000040a0a7c10 */ /* 0x001fe2000ff1e0ff */
[----:B------:R-:W0:Y:S04]  /*01c0*/  LDCU UR4, c[0x0][0x388] ;  /* 0x00007100ff0477ac */ /* 0x000e280008000800 */
[----:B------:R-:W-:-:S05]  /*01d0*/  IMAD.X R11, RZ, RZ, UR5, P0 ;  /* 0x00000005ff0b7e24 */ /* 0x000fca00080e06ff */
[----:B------:R-:W0:Y:S01]  /*01e0*/  LDG.E.S8 R10, desc[UR10][R10.64] ;  /* 0x0000000a0a0a7981 */ /* 0x000e22000c1e1300 */
[----:B------:R-:W-:Y:S02]  /*01f0*/  VIADD R6, R4, 0x200 ;  /* 0x0000020004067836 */ /* 0x000fe40000000000 */
[----:B------:R-:W-:Y:S01]  /*0200*/  IMAD.MOV.U32 R5, RZ, RZ, RZ ;  /* 0x000000ffff057224 */ /* 0x000fe200078e00ff */
[----:B0-----:R-:W-:-:S04]  /*0210*/  ISETP.NE.AND P0, PT, R10, UR4, PT ;  /* 0x000000040a007c0c */ /* 0x001fc8000bf05270 */
[----:B------:R-:W-:-:S09]  /*0220*/  SEL R7, RZ, 0x1, P0 ;  /* 0x00000001ff077807 */ /* 0x000fd20000000000 */
.L_x_455:
[----:B------:R-:W-:Y:S05]  /*0230*/  BSYNC.RECONVERGENT B1 ;  /* 0x0000000000017941 */ /* 0x000fea0003800200 */
.L_x_454:
[----:B------:R-:W-:Y:S01]  /*0240*/  ISETP.GE.AND P0, PT, R6, R28, PT ;  /* 0x0000001c0600720c */ /* 0x000fe20003f06270 */
[----:B------:R-:W-:-:S12]  /*0250*/  BSSY.RECONVERGENT B1, `(.L_x_456) ;  /* 0x00000b3000017945 */ /* 0x000fd80003800200 */
[----:B------:R-:W-:Y:S05]  /*0260*/  @P0 BRA `(.L_x_457) ;  /* 0x0000000800c40947 */ /* 0x000fea0003800000 */
[----:B------:R-:W-:Y:S01]  /*0270*/  LOP3.LUT R3, RZ, R6, RZ, 0x33, !PT ;  /* 0x00000006ff037212 */ /* 0x000fe200078e33ff */
[----:B------:R-:W-:Y:S03]  /*0280*/  BSSY.RECONVERGENT B2, `(.L_x_458) ;  /* 0x0000054000027945 */ /* 0x000fe60003800200 */
[----:B------:R-:W-:-:S04]  /*0290*/  IADD3 R3, PT, PT, -R9, R2, R3 ;  /* 0x0000000209037210 */ /* 0x000fc80007ffe103 */
[C---:B------:R-:W-:Y:S02]  /*02a0*/  ISETP.GE.U32.AND P1, PT, R3.reuse, 0x1e00, PT ;  /* 0x00001e000300780c */ /* 0x040fe40003f26070 */
[----:B------:R-:W-:-:S04]  /*02b0*/  LEA.HI R8, R3, 0x1, RZ, 0x17 ;  /* 0x0000000103087811 */ /* 0x000fc800078fb8ff */
[----:B------:R-:W-:-:S04]  /*02c0*/  LOP3.LUT R24, R8, 0xf, RZ, 0xc0, !PT ;  /* 0x0000000f08187812 */ /* 0x000fc800078ec0ff */
[----:B------:R-:W-:-:S03]  /*02d0*/  ISETP.NE.AND P0, PT, R24, RZ, PT ;  /* 0x000000ff1800720c */ /* 0x000fc60003f05270 */
[----:B------:R-:W-:Y:S10]  /*02e0*/  @!P1 BRA `(.L_x_459) ;  /* 0x0000000400349947 */ /* 0x000ff40003800000 */
[----:B------:R-:W0:Y:S01]  /*02f0*/  LDCU.64 UR4, c[0x0][0x380] ;  /* 0x00007000ff0477ac */ /* 0x000e220008000a00 */
[----:B------:R-:W-:-:S05]  /*0300*/  LOP3.LUT R10, R8, 0xfffff0, RZ, 0xc0, !PT ;  /* 0x00fffff0080a7812 */ /* 0x000fca00078ec0ff */
[----:B------:R-:W-:Y:S01]  /*0310*/  IMAD.MOV R10, RZ, RZ, -R10 ;  /* 0x000000ffff0a7224 */ /* 0x000fe200078e0a0a */
[----:B0-----:R-:W-:-:S04]  /*0320*/  IADD3 R2, P1, P2, R9, UR4, R6 ;  /* 0x0000000409027c10 */ /* 0x001fc8000fa3e006 */
[----:B------:R-:W-:Y:S02]  /*0330*/  IADD3 R2, P3, PT, R2, 0x1000, RZ ;  /* 0x0000100002027810 */ /* 0x000fe40007f7e0ff */
[----:B------:R-:W-:-:S05]  /*0340*/  IADD3.X R3, PT, PT, RZ, UR5, RZ, P1, P2 ;  /* 0x00000005ff037c10 */ /* 0x000fca0008fe44ff */
[----:B------:R-:W-:-:S07]  /*0350*/  IMAD.X R3, RZ, RZ, R3, P3 ;  /* 0x000000ffff037224 */ /* 0x000fce00018e0603 */
.L_x_460:
[----:B------:R-:W2:Y:S04]  /*0360*/  LDG.E.S8 R12, desc[UR10][R2.64+-0x1000] ;  /* 0xfff0000a020c7981 */ /* 0x000ea8000c1e1300 */
[----:B------:R-:W3:Y:S04]  /*0370*/  LDG.E.S8 R11, desc[UR10][R2.64+-0xe00] ;  /* 0xfff2000a020b7981 */ /* 0x000ee8000c1e1300 */
[----:B------:R-:W4:Y:S04]  /*0380*/  LDG.E.S8 R21, desc[UR10][R2.64+-0xc00] ;  /* 0xfff4000a02157981 */ /* 0x000f28000c1e1300 */
[----:B------:R-:W5:Y:S04]  /*0390*/  LDG.E.S8 R22, desc[UR10][R2.64+-0xa00] ;  /* 0xfff6000a02167981 */ /* 0x000f68000c1e1300 */
        /* <DEDUP_REMOVED lines=8> */
[----:B------:R-:W5:Y:S01]  /*0420*/  LDG.E.S8 R13, desc[UR10][R2.64+0x800] ;  /* 0x0008000a020d7981 */ /* 0x000f62000c1e1300 */
[----:B--2---:R-:W-:-:S03]  /*0430*/  ISETP.NE.AND P1, PT, R12, UR6, PT ;  /* 0x000000060c007c0c */ /* 0x004fc6000bf25270 */
[----:B------:R-:W2:Y:S01]  /*0440*/  LDG.E.S8 R12, desc[UR10][R2.64+0xa00] ;  /* 0x000a000a020c7981 */ /* 0x000ea2000c1e1300 */
[----:B---3--:R-:W-:Y:S02]  /*0450*/  ISETP.NE.AND P2, PT, R11, UR6, PT ;  /* 0x000000060b007c0c */ /* 0x008fe4000bf45270 */
[----:B------:R-:W-:Y:S01]  /*0460*/  SEL R25, RZ, 0x1, P1 ;  /* 0x00000001ff197807 */ /* 0x000fe20000800000 */
[----:B------:R-:W3:Y:S01]  /*0470*/  LDG.E.S8 R11, desc[UR10][R2.64+0xc00] ;  /* 0x000c000a020b7981 */ /* 0x000ee2000c1e1300 */
[----:B------:R-:W-:-:S04]  /*0480*/  SEL R26, RZ, 0x1, P2 ;  /* 0x00000001ff1a7807 */ /* 0x000fc80001000000 */
[----:B------:R-:W-:Y:S02]  /*0490*/  IADD3 R25, P5, P6, R26, R7, R25 ;  /* 0x000000071a197210 */ /* 0x000fe40007ebe019 */
[----:B------:R-:W3:Y:S01]  /*04a0*/  LDG.E.S8 R7, desc[UR10][R2.64+0xe00] ;  /* 0x000e000a02077981 */ /* 0x000ee2000c1e1300 */
[----:B----4-:R-:W-:Y:S02]  /*04b0*/  ISETP.NE.AND P1, PT, R21, UR6, PT ;  /* 0x0000000615007c0c */ /* 0x010fe4000bf25270 */
[----:B-----5:R-:W-:Y:S02]  /*04c0*/  ISETP.NE.AND P2, PT, R22, UR6, PT ;  /* 0x0000000616007c0c */ /* 0x020fe4000bf45270 */
[----:B------:R-:W-:Y:S02]  /*04d0*/  SEL R21, RZ, 0x1, P1 ;  /* 0x00000001ff157807 */ /* 0x000fe40000800000 */
[----:B------:R-:W-:Y:S02]  /*04e0*/  SEL R22, RZ, 0x1, P2 ;  /* 0x00000001ff167807 */ /* 0x000fe40001000000 */
[----:B------:R-:W-:-:S02]  /*04f0*/  ISETP.NE.AND P3, PT, R23, UR6, PT ;  /* 0x0000000617007c0c */ /* 0x000fc4000bf65270 */
[----:B------:R-:W-:Y:S02]  /*0500*/  ISETP.NE.AND P4, PT, R20, UR6, PT ;  /* 0x0000000614007c0c */ /* 0x000fe4000bf85270 */
[----:B------:R-:W-:Y:S02]  /*0510*/  IADD3 R22, P2, P1, R22, R25, R21 ;  /* 0x0000001916167210 */ /* 0x000fe4000795e015 */
[----:B------:R-:W-:Y:S02]  /*0520*/  SEL R21, RZ, 0x1, P3 ;  /* 0x00000001ff157807 */ /* 0x000fe40001800000 */
[----:B------:R-:W-:Y:S02]  /*0530*/  SEL R20, RZ, 0x1, P4 ;  /* 0x00000001ff147807 */ /* 0x000fe40002000000 */
[----:B------:R-:W-:Y:S02]  /*0540*/  ISETP.NE.AND P3, PT, R19, UR6, PT ;  /* 0x0000000613007c0c */ /* 0x000fe4000bf65270 */
[----:B------:R-:W-:-:S02]  /*0550*/  ISETP.NE.AND P4, PT, R18, UR6, PT ;  /* 0x0000000612007c0c */ /* 0x000fc4000bf85270 */
[----:B------:R-:W-:Y:S02]  /*0560*/  IADD3.X R23, PT, PT, RZ, R5, RZ, P5, P6 ;  /* 0x00000005ff177210 */ /* 0x000fe40002fec4ff */
        /* <DEDUP_REMOVED lines=14> */
[----:B------:R-:W-:Y:S02]  /*0650*/  ISETP.NE.AND P3, PT, R13, UR6, PT ;  /* 0x000000060d007c0c */ /* 0x000fe4000bf65270 */
[----:B------:R-:W-:Y:S01]  /*0660*/  SEL R14, RZ, 0x1, P4 ;  /* 0x00000001ff0e7807 */ /* 0x000fe20002000000 */
[----:B------:R-:W-:Y:S01]  /*0670*/  VIADD R10, R10, 0x10 ;  /* 0x000000100a0a7836 */ /* 0x000fe20000000000 */
[----:B------:R-:W-:-:S02]  /*0680*/  IADD3.X R16, PT, PT, RZ, R18, RZ, P2, P1 ;  /* 0x00000012ff107210 */ /* 0x000fc400017e24ff */
[----:B------:R-:W-:Y:S01]  /*0690*/  IADD3 R13, P2, P1, R5, R15, R14 ;  /* 0x0000000f050d7210 */ /* 0x000fe2000795e00e */
[----:B------:R-:W-:Y:S01]  /*06a0*/  VIADD R6, R6, 0x2000 ;  /* 0x0000200006067836 */ /* 0x000fe20000000000 */
[----:B--2---:R-:W-:Y:S02]  /*06b0*/  ISETP.NE.AND P4, PT, R12, UR6, PT ;  /* 0x000000060c007c0c */ /* 0x004fe4000bf85270 */
[----:B------:R-:W-:Y:S02]  /*06c0*/  SEL R12, RZ, 0x1, P3 ;  /* 0x00000001ff0c7807 */ /* 0x000fe40001800000 */
[----:B------:R-:W-:Y:S02]  /*06d0*/  SEL R5, RZ, 0x1, P4 ;  /* 0x00000001ff057807 */ /* 0x000fe40002000000 */
[----:B---3--:R-:W-:-:S04]  /*06e0*/  ISETP.NE.AND P3, PT, R7, UR6, PT ;  /* 0x0000000607007c0c */ /* 0x008fc8000bf65270 */
[----:B------:R-:W-:Y:S02]  /*06f0*/  SEL R7, RZ, 0x1, P3 ;  /* 0x00000001ff077807 */ /* 0x000fe40001800000 */
[----:B------:R-:W-:Y:S02]  /*0700*/  ISETP.NE.AND P3, PT, R10, RZ, PT ;  /* 0x000000ff0a00720c */ /* 0x000fe40003f65270 */
[----:B------:R-:W-:Y:S02]  /*0710*/  ISETP.NE.AND P4, PT, R11, UR6, PT ;  /* 0x000000060b007c0c */ /* 0x000fe4000bf85270 */
[----:B------:R-:W-:Y:S02]  /*0720*/  IADD3.X R11, PT, PT, RZ, R16, RZ, P5, P6 ;  /* 0x00000010ff0b7210 */ /* 0x000fe40002fec4ff */
[----:B------:R-:W-:Y:S02]  /*0730*/  IADD3 R5, P5, P6, R5, R13, R12 ;  /* 0x0000000d05057210 */ /* 0x000fe40007ebe00c */
[----:B------:R-:W-:-:S02]  /*0740*/  SEL R12, RZ, 0x1, P4 ;  /* 0x00000001ff0c7807 */ /* 0x000fc40002000000 */
[----:B------:R-:W-:Y:S02]  /*0750*/  IADD3.X R11, PT, PT, RZ, R11, RZ, P2, P1 ;  /* 0x0000000bff0b7210 */ /* 0x000fe400017e24ff */
[----:B------:R-:W-:Y:S02]  /*0760*/  IADD3 R7, P1, P2, R7, R5, R12 ;  /* 0x0000000507077210 */ /* 0x000fe40007a3e00c */
[----:B------:R-:W-:Y:S02]  /*0770*/  IADD3 R2, P4, PT, R2, 0x2000, RZ ;  /* 0x0000200002027810 */ /* 0x000fe40007f9e0ff */
[----:B------:R-:W-:-:S03]  /*0780*/  IADD3.X R5, PT, PT, RZ, R11, RZ, P5, P6 ;  /* 0x0000000bff057210 */ /* 0x000fc60002fec4ff */
[----:B------:R-:W-:Y:S01]  /*0790*/  IMAD.X R3, RZ, RZ, R3, P4 ;  /* 0x000000ffff037224 */ /* 0x000fe200020e0603 */
[----:B------:R-:W-:Y:S01]  /*07a0*/  IADD3.X R5, PT, PT, RZ, R5, RZ, P1, P2 ;  /* 0x00000005ff057210 */ /* 0x000fe20000fe44ff */
[----:B------:R-:W-:Y:S06]  /*07b0*/  @P3 BRA `(.L_x_460) ;  /* 0xfffffff800e83947 */ /* 0x000fec000383ffff */
.L_x_459:
[----:B------:R-:W-:Y:S05]  /*07c0*/  BSYNC.RECONVERGENT B2 ;  /* 0x0000000000027941 */ /* 0x000fea0003800200 */
.L_x_458:
[----:B------:R-:W-:Y:S05]  /*07d0*/  @!P0 BRA `(.L_x_457) ;  /* 0x0000000400688947 */ /* 0x000fea0003800000 */
[----:B------:R-:W-:Y:S01]  /*07e0*/  ISETP.GE.U32.AND P1, PT, R24, 0x8, PT ;  /* 0x000000081800780c */ /* 0x000fe20003f26070 */
[----:B------:R-:W-:Y:S01]  /*07f0*/  BSSY.RECONVERGENT B2, `(.L_x_461) ;  /* 0x000002a000027945 */ /* 0x000fe20003800200 */
[----:B------:R-:W-:-:S04]  /*0800*/  LOP3.LUT R17, R8, 0x7, RZ, 0xc0, !PT ;  /* 0x0000000708117812 */ /* 0x000fc800078ec0ff */
[----:B------:R-:W-:-:S07]  /*0810*/  ISETP.NE.AND P0, PT, R17, RZ, PT ;  /* 0x000000ff1100720c */ /* 0x000fce0003f05270 */
[----:B------:R-:W-:Y:S06]  /*0820*/  @!P1 BRA `(.L_x_462) ;  /* 0x0000000000989947 */ /* 0x000fec0003800000 */
[----:B------:R-:W0:Y:S01]  /*0830*/  LDCU.64 UR4, c[0x0][0x380] ;  /* 0x00007000ff0477ac */ /* 0x000e220008000a00 */
[----:B------:R-:W-:Y:S02]  /*0840*/  SHF.R.S32.HI R3, RZ, 0x1f, R6 ;  /* 0x0000001fff037819 */ /* 0x000fe40000011406 */
[----:B0-----:R-:W-:Y:S01]  /*0850*/  IADD3 R2, P1, P2, R6, UR4, R9 ;  /* 0x0000000406027c10 */ /* 0x001fe2000fa3e009 */
[----:B------:R-:W0:Y:S03]  /*0860*/  LDCU UR4, c[0x0][0x388] ;  /* 0x00007100ff0477ac */ /* 0x000e260008000800 */
[----:B------:R-:W-:-:S05]  /*0870*/  IADD3.X R3, PT, PT, R3, UR5, RZ, P1, P2 ;  /* 0x0000000503037c10 */ /* 0x000fca0008fe44ff */
[----:B------:R-:W0:Y:S04]  /*0880*/  LDG.E.S8 R18, desc[UR10][R2.64] ;  /* 0x0000000a02127981 */ /* 0x000e28000c1e1300 */
[----:B------:R-:W2:Y:S04]  /*0890*/  LDG.E.S8 R10, desc[UR10][R2.64+0x200] ;  /* 0x0002000a020a7981 */ /* 0x000ea8000c1e1300 */
[----:B------:R-:W3:Y:S04]  /*08a0*/  LDG.E.S8 R11, desc[UR10][R2.64+0x400] ;  /* 0x0004000a020b7981 */ /* 0x000ee8000c1e1300 */
[----:B------:R-:W4:Y:S04]  /*08b0*/  LDG.E.S8 R12, desc[UR10][R2.64+0x600] ;  /* 0x0006000a020c7981 */ /* 0x000f28000c1e1300 */
[----:B------:R-:W5:Y:S04]  /*08c0*/  LDG.E.S8 R13, desc[UR10][R2.64+0x800] ;  /* 0x0008000a020d7981 */ /* 0x000f68000c1e1300 */
[----:B------:R-:W5:Y:S04]  /*08d0*/  LDG.E.S8 R14, desc[UR10][R2.64+0xa00] ;  /* 0x000a000a020e7981 */ /* 0x000f68000c1e1300 */
[----:B------:R-:W5:Y:S04]  /*08e0*/  LDG.E.S8 R15, desc[UR10][R2.64+0xc00] ;  /* 0x000c000a020f7981 */ /* 0x000f68000c1e1300 */
[----:B------:R1:W5:Y:S01]  /*08f0*/  LDG.E.S8 R16, desc[UR10][R2.64+0xe00] ;  /* 0x000e000a02107981 */ /* 0x000362000c1e1300 */
[----:B------:R-:W-:Y:S01]  /*0900*/  VIADD R6, R6, 0x1000 ;  /* 0x0000100006067836 */ /* 0x000fe20000000000 */
[----:B0-----:R-:W-:-:S02]  /*0910*/  ISETP.NE.AND P1, PT, R18, UR4, PT ;  /* 0x0000000412007c0c */ /* 0x001fc4000bf25270 */
[----:B--2---:R-:W-:Y:S02]  /*0920*/  ISETP.NE.AND P2, PT, R10, UR4, PT ;  /* 0x000000040a007c0c */ /* 0x004fe4000bf45270 */
[----:B------:R-:W-:Y:S02]  /*0930*/  SEL R18, RZ, 0x1, P1 ;  /* 0x00000001ff127807 */ /* 0x000fe40000800000 */
[----:B------:R-:W-:Y:S02]  /*0940*/  SEL R10, RZ, 0x1, P2 ;  /* 0x00000001ff0a7807 */ /* 0x000fe40001000000 */
[----:B---3--:R-:W-:Y:S02]  /*0950*/  ISETP.NE.AND P1, PT, R11, UR4, PT ;  /* 0x000000040b007c0c */ /* 0x008fe4000bf25270 */
[----:B----4-:R-:W-:Y:S02]  /*0960*/  ISETP.NE.AND P2, PT, R12, UR4, PT ;  /* 0x000000040c007c0c */ /* 0x010fe4000bf45270 */
[----:B------:R-:W-:-:S02]  /*0970*/  IADD3 R11, P5, P6, R10, R7, R18 ;  /* 0x000000070a0b7210 */ /* 0x000fc40007ebe012 */
[----:B------:R-:W-:Y:S02]  /*0980*/  SEL R10, RZ, 0x1, P1 ;  /* 0x00000001ff0a7807 */ /* 0x000fe40000800000 */
[----:B------:R-:W-:Y:S02]  /*0990*/  SEL R7, RZ, 0x1, P2 ;  /* 0x00000001ff077807 */ /* 0x000fe40001000000 */
[----:B-----5:R-:W-:Y:S02]  /*09a0*/  ISETP.NE.AND P3, PT, R13, UR4, PT ;  /* 0x000000040d007c0c */ /* 0x020fe4000bf65270 */
[----:B------:R-:W-:Y:S02]  /*09b0*/  ISETP.NE.AND P4, PT, R14, UR4, PT ;  /* 0x000000040e007c0c */ /* 0x000fe4000bf85270 */
[----:B------:R-:W-:Y:S02]  /*09c0*/  IADD3 R7, P1, P2, R7, R11, R10 ;  /* 0x0000000b07077210 */ /* 0x000fe40007a3e00a */
[----:B-1----:R-:W-:-:S02]  /*09d0*/  SEL R2, RZ, 0x1, P3 ;  /* 0x00000001ff027807 */ /* 0x002fc40001800000 */
[----:B------:R-:W-:Y:S02]  /*09e0*/  SEL R3, RZ, 0x1, P4 ;  /* 0x00000001ff037807 */ /* 0x000fe40002000000 */
[----:B------:R-:W-:Y:S02]  /*09f0*/  ISETP.NE.AND P4, PT, R15, UR4, PT ;  /* 0x000000040f007c0c */ /* 0x000fe4000bf85270 */
[----:B------:R-:W-:Y:S02]  /*0a00*/  ISETP.NE.AND P3, PT, R16, UR4, PT ;  /* 0x0000000410007c0c */ /* 0x000fe4000bf65270 */
[----:B------:R-:W-:Y:S02]  /*0a10*/  IADD3.X R5, PT, PT, RZ, R5, RZ, P5, P6 ;  /* 0x00000005ff057210 */ /* 0x000fe40002fec4ff */
[----:B------:R-:W-:Y:S02]  /*0a20*/  IADD3 R3, P5, P6, R3, R7, R2 ;  /* 0x0000000703037210 */ /* 0x000fe40007ebe002 */
[----:B------:R-:W-:-:S02]  /*0a30*/  SEL R2, RZ, 0x1, P4 ;  /* 0x00000001ff027807 */ /* 0x000fc40002000000 */
[----:B------:R-:W-:Y:S02]  /*0a40*/  SEL R7, RZ, 0x1, P3 ;  /* 0x00000001ff077807 */ /* 0x000fe40001800000 */
[----:B------:R-:W-:Y:S02]  /*0a50*/  IADD3.X R5, PT, PT, RZ, R5, RZ, P1, P2 ;  /* 0x00000005ff057210 */ /* 0x000fe40000fe44ff */
[----:B------:R-:W-:Y:S02]  /*0a60*/  IADD3 R7, P1, P2, R7, R3, R2 ;  /* 0x0000000307077210 */ /* 0x000fe40007a3e002 */
[----:B------:R-:W-:-:S04]  /*0a70*/  IADD3.X R5, PT, PT, RZ, R5, RZ, P5, P6 ;  /* 0x00000005ff057210 */ /* 0x000fc80002fec4ff */
[----:B------:R-:W-:-:S07]  /*0a80*/  IADD3.X R5, PT, PT, RZ, R5, RZ, P1, P2 ;  /* 0x00000005ff057210 */ /* 0x000fce0000fe44ff */
.L_x_462:
[----:B------:R-:W-:Y:S05]  /*0a90*/  BSYNC.RECONVERGENT B2 ;  /* 0x0000000000027941 */ /* 0x000fea0003800200 */
.L_x_461:
        /* <DEDUP_REMOVED lines=14> */
[----:B------:R-:W4:Y:S01]  /*0b80*/  LDG.E.S8 R12, desc[UR10][R2.64+0x600] ;  /* 0x0006000a020c7981 */ /* 0x000f22000c1e1300 */
[----:B------:R-:W-:Y:S01]  /*0b90*/  VIADD R6, R6, 0x800 ;  /* 0x0000080006067836 */ /* 0x000fe20000000000 */
[----:B0-----:R-:W-:-:S02]  /*0ba0*/  ISETP.NE.AND P1, PT, R13, UR4, PT ;  /* 0x000000040d007c0c */ /* 0x001fc4000bf25270 */
[----:B--2---:R-:W-:Y:S02]  /*0bb0*/  ISETP.NE.AND P2, PT, R10, UR4, PT ;  /* 0x000000040a007c0c */ /* 0x004fe4000bf45270 */
[----:B------:R-:W-:Y:S02]  /*0bc0*/  SEL R10, RZ, 0x1, P1 ;  /* 0x00000001ff0a7807 */ /* 0x000fe40000800000 */
[----:B---3--:R-:W-:Y:S02]  /*0bd0*/  ISETP.NE.AND P3, PT, R11, UR4, PT ;  /* 0x000000040b007c0c */ /* 0x008fe4000bf65270 */
[----:B------:R-:W-:Y:S02]  /*0be0*/  SEL R11, RZ, 0x1, P2 ;  /* 0x00000001ff0b7807 */ /* 0x000fe40001000000 */
[----:B----4-:R-:W-:Y:S02]  /*0bf0*/  ISETP.NE.AND P4, PT, R12, UR4, PT ;  /* 0x000000040c007c0c */ /* 0x010fe4000bf85270 */
[----:B------:R-:W-:-:S02]  /*0c00*/  SEL R12, RZ, 0x1, P3 ;  /* 0x00000001ff0c7807 */ /* 0x000fc40001800000 */
[----:B------:R-:W-:Y:S02]  /*0c10*/  SEL R13, RZ, 0x1, P4 ;  /* 0x00000001ff0d7807 */ /* 0x000fe40002000000 */
[----:B------:R-:W-:-:S04]  /*0c20*/  IADD3 R7, P1, P2, R11, R7, R10 ;  /* 0x000000070b077210 */ /* 0x000fc80007a3e00a */
[----:B------:R-:W-:Y:S02]  /*0c30*/  IADD3 R7, P3, P4, R13, R7, R12 ;  /* 0x000000070d077210 */ /* 0x000fe40007c7e00c */
[----:B------:R-:W-:-:S04]  /*0c40*/  IADD3.X R5, PT, PT, RZ, R5, RZ, P1, P2 ;  /* 0x00000005ff057210 */ /* 0x000fc80000fe44ff */
[----:B------:R-:W-:-:S07]  /*0c50*/  IADD3.X R5, PT, PT, RZ, R5, RZ, P3, P4 ;  /* 0x00000005ff057210 */ /* 0x000fce0001fe84ff */
.L_x_464:
[----:B------:R-:W-:Y:S05]  /*0c60*/  BSYNC.RECONVERGENT B2 ;  /* 0x0000000000027941 */ /* 0x000fea0003800200 */
.L_x_463:
[----:B------:R-:W-:Y:S05]  /*0c70*/  @!P0 BRA `(.L_x_457) ;  /* 0x0000000000408947 */ /* 0x000fea0003800000 */
[----:B------:R-:W0:Y:S01]  /*0c80*/  LDCU.64 UR4, c[0x0][0x380] ;  /* 0x00007000ff0477ac */ /* 0x000e220008000a00 */
[----:B------:R-:W-:Y:S01]  /*0c90*/  IMAD.MOV R8, RZ, RZ, -R8 ;  /* 0x000000ffff087224 */ /* 0x000fe200078e0a08 */
[----:B0-----:R-:W-:-:S05]  /*0ca0*/  IADD3 R9, P0, PT, R9, UR4, RZ ;  /* 0x0000000409097c10 */ /* 0x001fca000ff1e0ff */
[----:B------:R-:W-:-:S08]  /*0cb0*/  IMAD.X R11, RZ, RZ, UR5, P0 ;  /* 0x00000005ff0b7e24 */ /* 0x000fd000080e06ff */
.L_x_465:
[C---:B------:R-:W-:Y:S01]  /*0cc0*/  IADD3 R2, P0, PT, R6.reuse, R9, RZ ;  /* 0x0000000906027210 */ /* 0x040fe20007f1e0ff */
[----:B------:R-:W0:Y:S03]  /*0cd0*/  LDCU UR4, c[0x0][0x388] ;  /* 0x00007100ff0477ac */ /* 0x000e260008000800 */
[----:B------:R-:W-:-:S05]  /*0ce0*/  LEA.HI.X.SX32 R3, R6, R11, 0x1, P0 ;  /* 0x0000000b06037211 */ /* 0x000fca00000f0eff */
[----:B------:R-:W0:Y:S01]  /*0cf0*/  LDG.E.S8 R2, desc[UR10][R2.64] ;  /* 0x0000000a02027981 */ /* 0x000e22000c1e1300 */
[----:B------:R-:W-:Y:S02]  /*0d00*/  VIADD R8, R8, 0x1 ;  /* 0x0000000108087836 */ /* 0x000fe40000000000 */
[----:B------:R-:W-:Y:S01]  /*0d10*/  VIADD R6, R6, 0x200 ;  /* 0x0000020006067836 */ /* 0x000fe20000000000 */
[----:B0-----:R-:W-:-:S04]  /*0d20*/  ISETP.NE.AND P0, PT, R2, UR4, PT ;  /* 0x0000000402007c0c */ /* 0x001fc8000bf05270 */
[----:B------:R-:W-:Y:S02]  /*0d30*/  SEL R10, RZ, 0x1, P0 ;  /* 0x00000001ff0a7807 */ /* 0x000fe40000000000 */
[----:B------:R-:W-:Y:S02]  /*0d40*/  ISETP.NE.AND P0, PT, R8, RZ, PT ;  /* 0x000000ff0800720c */ /* 0x000fe40003f05270 */
[----:B------:R-:W-:-:S05]  /*0d50*/  IADD3 R7, P1, PT, R7, R10, RZ ;  /* 0x0000000a07077210 */ /* 0x000fca0007f3e0ff */
[----:B------:R-:W-:-:S06]  /*0d60*/  IMAD.X R5, RZ, RZ, R5, P1 ;  /* 0x000000ffff057224 */ /* 0x000fcc00008e0605 */
[----:B------:R-:W-:Y:S05]  /*0d70*/  @P0 BRA `(.L_x_465) ;  /* 0xfffffffc00d00947 */ /* 0x000fea000383ffff */
.L_x_457:
[----:B------:R-:W-:Y:S05]  /*0d80*/  BSYNC.RECONVERGENT B1 ;  /* 0x0000000000017941 */ /* 0x000fea0003800200 */
.L_x_456:
[----:B------:R-:W-:-:S13]  /*0d90*/  ISETP.GE.AND P0, PT, R28, 0x200, PT ;  /* 0x000002001c00780c */ /* 0x000fda0003f06270 */
[----:B------:R-:W-:Y:S05]  /*0da0*/  @!P0 BRA `(.L_x_466) ;  /* 0x00000004002c8947 */ /* 0x000fea0003800000 */
[----:B------:R-:W0:Y:S01]  /*0db0*/  S2R R10, SR_LANEID ;  /* 0x00000000000a7919 */ /* 0x000e220000000000 */
[----:B------:R-:W1:Y:S04]  /*0dc0*/  SHFL.DOWN PT, R2, R7, 0x1, 0x1f ;  /* 0x08201f0007027f89 */ /* 0x000e6800000e0000 */
        /* <DEDUP_REMOVED lines=20> */
[C---:B------:R-:W-:Y:S01]  /*0f10*/  ISETP.GT.AND P0, PT, R10.reuse, 0x17, PT ;  /* 0x000000170a00780c */ /* 0x040fe20003f04270 */
[----:B------:R-:W-:Y:S01]  /*0f20*/  IMAD.X R6, R3, 0x1, R8, P1 ;  /* 0x0000000103067824 */ /* 0x000fe200008e0608 */
[----:B------:R-:W-:-:S04]  /*0f30*/  ISETP.NE.AND P1, PT, R10, RZ, PT ;  /* 0x000000ff0a00720c */ /* 0x000fc80003f25270 */
[----:B------:R-:W1:Y:S09]  /*0f40*/  SHFL.DOWN PT, R3, R6, 0x8, 0x1f ;  /* 0x09001f0006037f89 */ /* 0x000e7200000e0000 */
[----:B------:R-:W2:Y:S01]  /*0f50*/  @!P1 S2R R7, SR_CgaCtaId ;  /* 0x0000000000079919 */ /* 0x000ea20000008800 */
[----:B0-----:R-:W-:-:S04]  /*0f60*/  SEL R2, R2, RZ, !P0 ;  /* 0x000000ff02027207 */ /* 0x001fc80004000000 */
[----:B------:R-:W-:Y:S02]  /*0f70*/  IADD3 R9, P2, PT, R2, R5, RZ ;  /* 0x0000000502097210 */ /* 0x000fe40007f5e0ff */
[----:B------:R-:W-:Y:S02]  /*0f80*/  @!P1 SHF.R.U32.HI R5, RZ, 0x2, R4 ;  /* 0x00000002ff059819 */ /* 0x000fe40000011604 */
[----:B-1----:R-:W-:Y:S01]  /*0f90*/  SEL R3, R3, RZ, !P0 ;  /* 0x000000ff03037207 */ /* 0x002fe20004000000 */
[----:B------:R-:W0:Y:S01]  /*0fa0*/  SHFL.DOWN PT, R2, R9, 0x10, 0x1f ;  /* 0x0a001f0009027f89 */ /* 0x000e2200000e0000 */
[----:B------:R-:W-:Y:S02]  /*0fb0*/  ISETP.GT.AND P0, PT, R10, 0xf, PT ;  /* 0x0000000f0a00780c */ /* 0x000fe40003f04270 */
[----:B------:R-:W-:Y:S01]  /*0fc0*/  @!P1 LOP3.LUT R5, R5, 0xf8, RZ, 0xc0, !PT ;  /* 0x000000f805059812 */ /* 0x000fe200078ec0ff */
[----:B------:R-:W-:Y:S01]  /*0fd0*/  IMAD.X R8, R3, 0x1, R6, P2 ;  /* 0x0000000103087824 */ /* 0x000fe200010e0606 */
[----:B------:R-:W-:-:S04]  /*0fe0*/  @!P1 MOV R6, 0x400 ;  /* 0x0000040000069802 */ /* 0x000fc80000000f00 */
[----:B------:R-:W1:Y:S01]  /*0ff0*/  SHFL.DOWN PT, R3, R8, 0x10, 0x1f ;  /* 0x0a001f0008037f89 */ /* 0x000e6200000e0000 */
[----:B--2---:R-:W-:-:S05]  /*1000*/  @!P1 LEA R6, R7, R6, 0x18 ;  /* 0x0000000607069211 */ /* 0x004fca00078ec0ff */
[----:B------:R-:W-:Y:S01]  /*1010*/  @!P1 IMAD.IADD R5, R5, 0x1, R6 ;  /* 0x0000000105059824 */ /* 0x000fe200078e0206 */
[----:B0-----:R-:W-:-:S04]  /*1020*/  SEL R2, R2, RZ, !P0 ;  /* 0x000000ff02027207 */ /* 0x001fc80004000000 */
[----:B------:R-:W-:Y:S02]  /*1030*/  IADD3 R2, P2, PT, R2, R9, RZ ;  /* 0x0000000902027210 */ /* 0x000fe40007f5e0ff */
[----:B-1----:R-:W-:Y:S02]  /*1040*/  SEL R3, R3, RZ, !P0 ;  /* 0x000000ff03037207 */ /* 0x002fe40004000000 */
[----:B------:R-:W-:-:S03]  /*1050*/  ISETP.NE.AND P0, PT, R4, RZ, PT ;  /* 0x000000ff0400720c */ /* 0x000fc60003f05270 */
        /* <DEDUP_REMOVED lines=9> */
[----:B--2---:R-:W1:Y:S04]  /*10f0*/  LDS.128 R4, [UR4+0x30] ;  /* 0x00003004ff047984 */ /* 0x004e680008000c00 */
[----:B------:R-:W2:Y:S04]  /*1100*/  LDS.128 R20, [UR4+0x40] ;  /* 0x00004004ff147984 */ /* 0x000ea80008000c00 */
[----:B------:R-:W3:Y:S04]  /*1110*/  LDS.128 R16, [UR4+0x50] ;  /* 0x00005004ff107984 */ /* 0x000ee80008000c00 */
[----:B------:R-:W4:Y:S01]  /*1120*/  LDS.128 R12, [UR4+0x60] ;  /* 0x00006004ff0c7984 */ /* 0x000f220008000c00 */
[----:B0-----:R-:W-:-:S04]  /*1130*/  IADD3 R11, P1, P2, R24, R8, R2 ;  /* 0x00000008180b7210 */ /* 0x001fc80007a3e002 */
[----:B------:R-:W-:Y:S02]  /*1140*/  IADD3.X R25, PT, PT, R25, R9, R3, P1, P2 ;  /* 0x0000000919197210 */ /* 0x000fe40000fe4403 */
[----:B-1----:R-:W-:Y:S02]  /*1150*/  IADD3 R3, P1, P2, R4, R11, R26 ;  /* 0x0000000b04037210 */ /* 0x002fe40007a3e01a */
[----:B------:R-:W0:Y:S02]  /*1160*/  LDS.128 R8, [UR4+0x70] ;  /* 0x00007004ff087984 */ /* 0x000e240008000c00 */
[----:B------:R-:W-:Y:S02]  /*1170*/  IADD3.X R5, PT, PT, R5, R25, R27, P1, P2 ;  /* 0x0000001905057210 */ /* 0x000fe40000fe441b */
[----:B------:R-:W1:Y:S01]  /*1180*/  LDS.128 R24, [UR4+0x80] ;  /* 0x00008004ff187984 */ /* 0x000e620008000c00 */
[----:B--2---:R-:W-:-:S04]  /*1190*/  IADD3 R3, P1, P2, R20, R3, R6 ;  /* 0x0000000314037210 */ /* 0x004fc80007a3e006 */
[----:B---3--:R-:W-:Y:S02]  /*11a0*/  IADD3 R3, P3, P4, R16, R3, R22 ;  /* 0x0000000310037210 */ /* 0x008fe40007c7e016 */
[----:B------:R-:W-:Y:S02]  /*11b0*/  IADD3.X R7, PT, PT, R21, R5, R7, P1, P2 ;  /* 0x0000000515077210 */ /* 0x000fe40000fe4407 */
[----:B----4-:R-:W-:Y:S02]  /*11c0*/  IADD3 R3, P1, P2, R12, R3, R18 ;  /* 0x000000030c037210 */ /* 0x010fe40007a3e012 */
[----:B------:R-:W-:-:S04]  /*11d0*/  IADD3.X R17, PT, PT, R17, R7, R23, P3, P4 ;  /* 0x0000000711117210 */ /* 0x000fc80001fe8417 */
[----:B------:R-:W-:Y:S02]  /*11e0*/  IADD3.X R13, PT, PT, R13, R17, R19, P1, P2 ;  /* 0x000000110d0d7210 */ /* 0x000fe40000fe4413 */
[----:B0-----:R-:W-:-:S04]  /*11f0*/  IADD3 R3, P3, P4, R8, R3, R14 ;  /* 0x0000000308037210 */ /* 0x001fc80007c7e00e */
[----:B-1----:R-:W-:Y:S02]  /*1200*/  IADD3 R3, P1, P2, R24, R3, R10 ;  /* 0x0000000318037210 */ /* 0x002fe40007a3e00a */
[----:B------:R-:W-:Y:S02]  /*1210*/  IADD3.X R9, PT, PT, R9, R13, R15, P3, P4 ;  /* 0x0000000d09097210 */ /* 0x000fe40001fe840f */
[----:B------:R-:W-:Y:S02]  /*1220*/  IADD3 R2, P3, PT, R3, R26, RZ ;  /* 0x0000001a03027210 */ /* 0x000fe40007f7e0ff */
[----:B------:R-:W-:-:S05]  /*1230*/  IADD3.X R3, PT, PT, R25, R9, R11, P1, P2 ;  /* 0x0000000919037210 */ /* 0x000fca0000fe440b */
[----:B------:R-:W-:Y:S01]  /*1240*/  IMAD.X R3, R3, 0x1, R27, P3 ;  /* 0x0000000103037824 */ /* 0x000fe200018e061b */
[----:B------:R-:W-:Y:S06]  /*1250*/  BRA `(.L_x_467) ;  /* 0x0000001c00b87947 */ /* 0x000fec0003800000 */
.L_x_466:
[----:B------:R-:W-:-:S04]  /*1260*/  LOP3.LUT R2, R4, 0x3e0, RZ, 0xc0, !PT ;  /* 0x000003e004027812 */ /* 0x000fc800078ec0ff */
[----:B------:R-:W-:Y:S01]  /*1270*/  LOP3.LUT R9, RZ, R2, RZ, 0x33, !PT ;  /* 0x00000002ff097212 */ /* 0x000fe200078e33ff */
[----:B------:R-:W-:Y:S02]  /*1280*/  VIADD R3, R2, 0x20 ;  /* 0x0000002002037836 */ /* 0x000fe40000000000 */
[----:B------:R-:W0:Y:S02]  /*1290*/  S2R R2, SR_LANEID ;  /* 0x0000000000027919 */ /* 0x000e240000000000 */
[----:B------:R-:W-:Y:S01]  /*12a0*/  IMAD.IADD R6, R28, 0x1, R9 ;  /* 0x000000011c067824 */ /* 0x000fe200078e0209 */
[----:B------:R-:W-:-:S04]  /*12b0*/  ISETP.GT.AND P0, PT, R3, R28, PT ;  /* 0x0000001c0300720c */ /* 0x000fc80003f04270 */
[----:B------:R-:W-:-:S05]  /*12c0*/  SEL R6, R6, 0x1f, P0 ;  /* 0x0000001f06067807 */ /* 0x000fca0000000000 */
[----:B------:R-:W1:Y:S04]  /*12d0*/  SHFL.DOWN PT, R3, R7, 0x1, R6 ;  /* 0x0820000007037989 */ /* 0x000e6800000e0006 */
[----:B------:R-:W2:Y:S01]  /*12e0*/  SHFL.DOWN PT, R8, R5, 0x1, R6 ;  /* 0x0820000005087989 */ /* 0x000ea200000e0006 */
[C---:B0-----:R-:W-:Y:S01]  /*12f0*/  ISETP.GE.AND P0, PT, R2.reuse, R6, PT ;  /* 0x000000060200720c */ /* 0x041fe20003f06270 */
[C---:B------:R-:W-:Y:S01]  /*1300*/  VIADD R9, R2.reuse, 0x2 ;  /* 0x0000000202097836 */ /* 0x040fe20000000000 */
[----:B------:R-:W-:Y:S02]  /*1310*/  ISETP.NE.AND P2, PT, R2, RZ, PT ;  /* 0x000000ff0200720c */ /* 0x000fe40003f45270 */
[----:B-1----:R-:W-:Y:S02]  /*1320*/  SEL R10, R3, RZ, !P0 ;  /* 0x000000ff030a7207 */ /* 0x002fe40004000000 */
[----:B--2---:R-:W-:-:S02]  /*1330*/  SEL R8, R8, RZ, !P0 ;  /* 0x000000ff08087207 */ /* 0x004fc40004000000 */
[----:B------:R-:W-:Y:S01]  /*1340*/  IADD3 R10, P0, PT, R7, R10, RZ ;  /* 0x0000000a070a7210 */ /* 0x000fe20007f1e0ff */
[----:B------:R-:W-:-:S04]  /*1350*/  VIADD R7, R2, 0x4 ;  /* 0x0000000402077836 */ /* 0x000fc80000000000 */
[----:B------:R-:W-:Y:S01]  /*1360*/  IMAD.X R11, R5, 0x1, R8, P0 ;  /* 0x00000001050b7824 */ /* 0x000fe200000e0608 */
[----:B------:R-:W0:Y:S01]  /*1370*/  SHFL.DOWN PT, R3, R10, 0x2, R6 ;  /* 0x084000000a037989 */ /* 0x000e2200000e0006 */
[----:B------:R-:W-:-:S03]  /*1380*/  ISETP.GT.AND P0, PT, R9, R6, PT ;  /* 0x000000060900720c */ /* 0x000fc60003f04270 */
[----:B------:R-:W1:Y:S01]  /*1390*/  SHFL.DOWN PT, R8, R11, 0x2, R6 ;  /* 0x084000000b087989 */ /* 0x000e6200000e0006 */
[----:B------:R-:W2:Y:S01]  /*13a0*/  @!P2 S2R R13, SR_CgaCtaId ;  /* 0x00000000000da919 */ /* 0x000ea20000008800 */
[----:B0-----:R-:W-:-:S04]  /*13b0*/  SEL R3, R3, RZ, !P0 ;  /* 0x000000ff03037207 */ /* 0x001fc80004000000 */
[----:B------:R-:W-:Y:S02]  /*13c0*/  IADD3 R9, P1, PT, R3, R10, RZ ;  /* 0x0000000a03097210 */ /* 0x000fe40007f3e0ff */
[----:B-1----:R-:W-:Y:S02]  /*13d0*/  SEL R8, R8, RZ, !P0 ;  /* 0x000000ff08087207 */ /* 0x002fe40004000000 */
[----:B------:R-:W-:Y:S01]  /*13e0*/  ISETP.GT.AND P0, PT, R7, R6, PT ;  /* 0x000000060700720c */ /* 0x000fe20003f04270 */
[----:B------:R-:W0:Y:S01]  /*13f0*/  SHFL.DOWN PT, R3, R9, 0x4, R6 ;  /* 0x0880000009037989 */ /* 0x000e2200000e0006 */
[----:B------:R-:W-:Y:S02]  /*1400*/  VIADD R7, R2, 0x8 ;  /* 0x0000000802077836 */ /* 0x000fe40000000000 */
[----:B------:R-:W-:-:S05]  /*1410*/  IMAD.X R8, R8, 0x1, R11, P1 ;  /* 0x0000000108087824 */ /* 0x000fca00008e060b */
[----:B------:R-:W1:Y:S01]  /*1420*/  SHFL.DOWN PT, R5, R8, 0x4, R6 ;  /* 0x0880000008057989 */ /* 0x000e6200000e0006 */
[----:B0-----:R-:W-:-:S04]  /*1430*/  SEL R3, R3, RZ, !P0 ;  /* 0x000000ff03037207 */ /* 0x001fc80004000000 */
[----:B------:R-:W-:Y:S02]  /*1440*/  IADD3 R10, P1, PT, R3, R9, RZ ;  /* 0x00000009030a7210 */ /* 0x000fe40007f3e0ff */
[----:B-1----:R-:W-:-:S03]  /*1450*/  SEL R5, R5, RZ, !P0 ;  /* 0x000000ff05057207 */ /* 0x002fc60004000000 */
[----:B------:R-:W0:Y:S01]  /*1460*/  SHFL.DOWN PT, R3, R10, 0x8, R6 ;  /* 0x090000000a037989 */ /* 0x000e2200000e0006 */
[----:B------:R-:W-:Y:S01]  /*1470*/  ISETP.GT.AND P0, PT, R7, R6, PT ;  /* 0x000000060700720c */ /* 0x000fe20003f04270 */
[----:B------:R-:W-:Y:S01]  /*1480*/  VIADD R7, R2, 0x10 ;  /* 0x0000001002077836 */ /* 0x000fe20000000000 */
[----:B------:R-:W-:Y:S01]  /*1490*/  @!P2 MOV R2, 0x400 ;  /* 0x000004000002a802 */ /* 0x000fe20000000f00 */
[----:B------:R-:W-:-:S05]  /*14a0*/  IMAD.X R11, R5, 0x1, R8, P1 ;  /* 0x00000001050b7824 */ /* 0x000fca00008e0608 */
[----:B------:R-:W1:Y:S01]  /*14b0*/  SHFL.DOWN PT, R5, R11, 0x8, R6 ;  /* 0x090000000b057989 */ /* 0x000e6200000e0006 */
[----:B0-----:R-:W-:-:S04]  /*14c0*/  SEL R3, R3, RZ, !P0 ;  /* 0x000000ff03037207 */ /* 0x001fc80004000000 */
[----:B------:R-:W-:Y:S02]  /*14d0*/  IADD3 R8, P1, PT, R3, R10, RZ ;  /* 0x0000000a03087210 */ /* 0x000fe40007f3e0ff */
[----:B--2---:R-:W-:Y:S02]  /*14e0*/  @!P2 LEA R10, R13, R2, 0x18 ;  /* 0x000000020d0aa211 */ /* 0x004fe400078ec0ff */
[----:B-1----:R-:W-:Y:S01]  /*14f0*/  SEL R5, R5, RZ, !P0 ;  /* 0x000000ff05057207 */ /* 0x002fe20004000000 */
[----:B------:R-:W0:Y:S01]  /*1500*/  SHFL.DOWN PT, R3, R8, 0x10, R6 ;  /* 0x0a00000008037989 */ /* 0x000e2200000e0006 */
[----:B------:R-:W-:Y:S02]  /*1510*/  ISETP.GT.AND P0, PT, R7, R6, PT ;  /* 0x000000060700720c */ /* 0x000fe40003f04270 */
[----:B------:R-:W-:Y:S01]  /*1520*/  @!P2 SHF.R.U32.HI R7, RZ, 0x2, R4 ;  /* 0x00000002ff07a819 */ /* 0x000fe20000011604 */
[----:B------:R-:W-:-:S03]  /*1530*/  IMAD.X R9, R5, 0x1, R11, P1 ;  /* 0x0000000105097824 */ /* 0x000fc600008e060b */
[----:B------:R-:W-:Y:S02]  /*1540*/  @!P2 LOP3.LUT R7, R7, 0xf8, RZ, 0xc0, !PT ;  /* 0x000000f80707a812 */ /* 0x000fe400078ec0ff */
[----:B------:R-:W1:Y:S03]  /*1550*/  SHFL.DOWN PT, R5, R9, 0x10, R6 ;  /* 0x0a00000009057989 */ /* 0x000e6600000e0006 */
        /* <DEDUP_REMOVED lines=14> */
[C---:B------:R-:W-:Y:S02]  /*1640*/  ISETP.GT.AND P5, PT, R28.reuse, 0x180, PT ;  /* 0x000001801c00780c */ /* 0x040fe40003fa4270 */
[----:B------:R-:W-:Y:S01]  /*1650*/  ISETP.GT.AND P6, PT, R28, 0x1a0, PT ;  /* 0x000001a01c00780c */ /* 0x000fe20003fc4270 */
[----:B0-----:R-:W-:-:S09]  /*1660*/  ULEA UR4, UR5, UR4, 0x18 ;  /* 0x0000000405047291 */ /* 0x001fd2000f8ec0ff */
[----:B------:R-:W0:Y:S04]  /*1670*/  LDS.64 R12, [UR4+0x18] ;  /* 0x00001804ff0c7984 */ /* 0x000e280008000a00 */
[----:B------:R-:W2:Y:S04]  /*1680*/  LDS.128 R16, [UR4+0x20] ;  /* 0x00002004ff107984 */ /* 0x000ea80008000c00 */
[----:B-1----:R-:W1:Y:S04]  /*1690*/  LDS.128 R4, [UR4+0x30] ;  /* 0x00003004ff047984 */ /* 0x002e680008000c00 */
[----:B------:R-:W3:Y:S04]  /*16a0*/  LDS.128 R8, [UR4+0x40] ;  /* 0x00004004ff087984 */ /* 0x000ee80008000c00 */
[----:B------:R-:W-:Y:S01]  /*16b0*/  LDS.128 R24, [UR4+0x80] ;  /* 0x00008004ff187984 */ /* 0x000fe20008000c00 */
[----:B0-----:R-:W-:-:S02]  /*16c0*/  SEL R22, R12, RZ, P1 ;  /* 0x000000ff0c167207 */ /* 0x001fc40000800000 */
[----:B------:R-:W-:Y:S02]  /*16d0*/  SEL R23, R13, RZ, P1 ;  /* 0x000000ff0d177207 */ /* 0x000fe40000800000 */
[----:B--2---:R-:W-:Y:S01]  /*16e0*/  SEL R21, R16, RZ, P2 ;  /* 0x000000ff10157207 */ /* 0x004fe20001000000 */
[----:B------:R-:W0:Y:S01]  /*16f0*/  LDS.128 R12, [UR4+0x50] ;  /* 0x00005004ff0c7984 */ /* 0x000e220008000c00 */
[----:B------:R-:W-:Y:S02]  /*1700*/  ISETP.GT.AND P1, PT, R28, 0x60, PT ;  /* 0x000000601c00780c */ /* 0x000fe40003f24270 */
[----:B------:R-:W-:Y:S02]  /*1710*/  SEL R20, R17, RZ, P2 ;  /* 0x000000ff11147207 */ /* 0x000fe40001000000 */
[----:B------:R-:W-:Y:S02]  /*1720*/  IADD3 R16, P2, P4, R21, R22, R2 ;  /* 0x0000001615107210 */ /* 0x000fe40007c5e002 */
[----:B------:R-:W-:-:S02]  /*1730*/  SEL R17, R18, RZ, P1 ;  /* 0x000000ff12117207 */ /* 0x000fc40000800000 */
[----:B-1----:R-:W-:Y:S02]  /*1740*/  SEL R4, R4, RZ, P3 ;  /* 0x000000ff04047207 */ /* 0x002fe40001800000 */
[----:B------:R-:W-:Y:S02]  /*1750*/  IADD3.X R20, PT, PT, R20, R23, R3, P2, P4 ;  /* 0x0000001714147210 */ /* 0x000fe400017e8403 */
[----:B------:R-:W-:Y:S02]  /*1760*/  SEL R3, R5, RZ, P3 ;  /* 0x000000ff05037207 */ /* 0x000fe40001800000 */
[----:B------:R-:W-:Y:S02]  /*1770*/  SEL R2, R19, RZ, P1 ;  /* 0x000000ff13027207 */ /* 0x000fe40000800000 */
[----:B------:R-:W-:Y:S02]  /*1780*/  IADD3 R4, P3, P4, R4, R16, R17 ;  /* 0x0000001004047210 */ /* 0x000fe40007c7e011 */
[----:B------:R-:W1:Y:S01]  /*1790*/  LDS.128 R16, [UR4+0x60] ;  /* 0x00006004ff107984 */ /* 0x000e620008000c00 */
[----:B------:R-:W-:-:S02]  /*17a0*/  ISETP.GT.AND P1, PT, R28, 0xa0, PT ;  /* 0x000000a01c00780c */ /* 0x000fc40003f24270 */
[----:B------:R-:W-:Y:S02]  /*17b0*/  IADD3.X R3, PT, PT, R3, R20, R2, P3, P4 ;  /* 0x0000001403037210 */ /* 0x000fe40001fe8402 */
[----:B------:R-:W2:Y:S01]  /*17c0*/  LDS.128 R20, [UR4+0x70] ;  /* 0x00007004ff147984 */ /* 0x000ea20008000c00 */
[----:B------:R-:W-:Y:S02]  /*17d0*/  ISETP.GT.AND P2, PT, R28, 0xc0, PT ;  /* 0x000000c01c00780c */ /* 0x000fe40003f44270 */
[----:B------:R-:W-:Y:S02]  /*17e0*/  SEL R5, R6, RZ, P1 ;  /* 0x000000ff06057207 */ /* 0x000fe40000800000 */
[----:B---3--:R-:W-:Y:S02]  /*17f0*/  SEL R2, R8, RZ, P2 ;  /* 0x000000ff08027207 */ /* 0x008fe40001000000 */
[----:B------:R-:W-:Y:S02]  /*1800*/  SEL R7, R7, RZ, P1 ;  /* 0x000000ff07077207 */ /* 0x000fe40000800000 */
[----:B------:R-:W-:-:S02]  /*1810*/  ISETP.GT.AND P1, PT, R28, 0xe0, PT ;  /* 0x000000e01c00780c */ /* 0x000fc40003f24270 */
[----:B------:R-:W-:Y:S02]  /*1820*/  IADD3 R2, P3, P4, R2, R4, R5 ;  /* 0x0000000402027210 */ /* 0x000fe40007c7e005 */
[----:B------:R-:W-:Y:S02]  /*1830*/  SEL R6, R9, RZ, P2 ;  /* 0x000000ff09067207 */ /* 0x000fe40001000000 */
[----:B------:R-:W-:Y:S02]  /*1840*/  ISETP.GT.AND P2, PT, R28, 0x100, PT ;  /* 0x000001001c00780c */ /* 0x000fe40003f44270 */
[----:B------:R-:W-:Y:S02]  /*1850*/  SEL R4, R10, RZ, P1 ;  /* 0x000000ff0a047207 */ /* 0x000fe40000800000 */
[----:B------:R-:W-:Y:S02]  /*1860*/  SEL R10, R11, RZ, P1 ;  /* 0x000000ff0b0a7207 */ /* 0x000fe40000800000 */
[----:B------:R-:W-:-:S02]  /*1870*/  ISETP.GT.AND P1, PT, R28, 0x120, PT ;  /* 0x000001201c00780c */ /* 0x000fc40003f24270 */
[----:B------:R-:W-:Y:S02]  /*1880*/  IADD3.X R6, PT, PT, R6, R3, R7, P3, P4 ;  /* 0x0000000306067210 */ /* 0x000fe40001fe8407 */
[----:B0-----:R-:W-:Y:S02]  /*1890*/  SEL R3, R12, RZ, P2 ;  /* 0x000000ff0c037207 */ /* 0x001fe40001000000 */
[----:B------:R-:W-:Y:S02]  /*18a0*/  SEL R7, R13, RZ, P2 ;  /* 0x000000ff0d077207 */ /* 0x000fe40001000000 */
[----:B------:R-:W-:Y:S02]  /*18b0*/  ISETP.GT.AND P2, PT, R28, 0x140, PT ;  /* 0x000001401c00780c */ /* 0x000fe40003f44270 */
[----:B------:R-:W-:Y:S02]  /*18c0*/  SEL R5, R14, RZ, P1 ;  /* 0x000000ff0e057207 */ /* 0x000fe40000800000 */
[----:B------:R-:W-:-:S02]  /*18d0*/  SEL R15, R15, RZ, P1 ;  /* 0x000000ff0f0f7207 */ /* 0x000fc40000800000 */
[----:B------:R-:W-:Y:S02]  /*18e0*/  ISETP.GT.AND P1, PT, R28, 0x160, PT ;  /* 0x000001601c00780c */ /* 0x000fe40003f24270 */
[----:B------:R-:W-:Y:S02]  /*18f0*/  IADD3 R4, P3, P4, R3, R2, R4 ;  /* 0x0000000203047210 */ /* 0x000fe40007c7e004 */
[----:B-1----:R-:W-:Y:S02]  /*1900*/  SEL R2, R16, RZ, P2 ;  /* 0x000000ff10027207 */ /* 0x002fe40001000000 */
[----:B------:R-:W-:Y:S02]  /*1910*/  SEL R3, R18, RZ, P1 ;  /* 0x000000ff12037207 */ /* 0x000fe40000800000 */
[----:B------:R-:W-:Y:S02]  /*1920*/  IADD3.X R7, PT, PT, R7, R6, R10, P3, P4 ;  /* 0x0000000607077210 */ /* 0x000fe40001fe840a */
[----:B------:R-:W-:-:S02]  /*1930*/  SEL R18, R19, RZ, P1 ;  /* 0x000000ff13127207 */ /* 0x000fc40000800000 */
[----:B------:R-:W-:Y:S02]  /*1940*/  SEL R6, R17, RZ, P2 ;  /* 0x000000ff11067207 */ /* 0x000fe40001000000 */
[----:B------:R-:W-:Y:S02]  /*1950*/  IADD3 R2, P1, P3, R2, R4, R5 ;  /* 0x0000000402027210 */ /* 0x000fe40007b3e005 */
[----:B--2---:R-:W-:Y:S02]  /*1960*/  SEL R4, R20, RZ, P5 ;  /* 0x000000ff14047207 */ /* 0x004fe40002800000 */
[----:B------:R-:W-:Y:S02]  /*1970*/  ISETP.GT.AND P2, PT, R28, 0x1c0, PT ;  /* 0x000001c01c00780c */ /* 0x000fe40003f44270 */
[----:B------:R-:W-:Y:S02]  /*1980*/  IADD3.X R6, PT, PT, R6, R7, R15, P1, P3 ;  /* 0x0000000706067210 */ /* 0x000fe40000fe640f */
[----:B------:R-:W-:-:S02]  /*1990*/  IADD3 R4, P3, P4, R4, R2, R3 ;  /* 0x0000000204047210 */ /* 0x000fc40007c7e003 */
[----:B------:R-:W-:Y:S02]  /*19a0*/  SEL R2, R22, RZ, P6 ;  /* 0x000000ff16027207 */ /* 0x000fe40003000000 */
[----:B------:R-:W-:Y:S02]  /*19b0*/  SEL R3, R24, RZ, P2 ;  /* 0x000000ff18037207 */ /* 0x000fe40001000000 */
[----:B------:R-:W-:Y:S02]  /*19c0*/  ISETP.GT.AND P1, PT, R28, 0x1e0, PT ;  /* 0x000001e01c00780c */ /* 0x000fe40003f24270 */
[----:B------:R-:W-:Y:S02]  /*19d0*/  SEL R5, R21, RZ, P5 ;  /* 0x000000ff15057207 */ /* 0x000fe40002800000 */
[----:B------:R-:W-:Y:S02]  /*19e0*/  SEL R23, R23, RZ, P6 ;  /* 0x000000ff17177207 */ /* 0x000fe40003000000 */
[----:B------:R-:W-:-:S02]  /*19f0*/  IADD3 R3, P5, P6, R3, R4, R2 ;  /* 0x0000000403037210 */ /* 0x000fc40007ebe002 */
[----:B------:R-:W-:Y:S02]  /*1a00*/  SEL R2, R26, RZ, P1 ;  /* 0x000000ff1a027207 */ /* 0x000fe40000800000 */
[----:B------:R-:W-:Y:S02]  /*1a10*/  IADD3.X R5, PT, PT, R5, R6, R18, P3, P4 ;  /* 0x0000000605057210 */ /* 0x000fe40001fe8412 */
[----:B------:R-:W-:Y:S02]  /*1a20*/  SEL R4, R25, RZ, P2 ;  /* 0x000000ff19047207 */ /* 0x000fe40001000000 */
[----:B------:R-:W-:Y:S02]  /*1a30*/  IADD3 R2, P2, PT, R2, R3, RZ ;  /* 0x0000000302027210 */ /* 0x000fe40007f5e0ff */
[----:B------:R-:W-:Y:S02]  /*1a40*/  SEL R3, R27, RZ, P1 ;  /* 0x000000ff1b037207 */ /* 0x000fe40000800000 */
[----:B------:R-:W-:-:S05]  /*1a50*/  IADD3.X R4, PT, PT, R4, R5, R23, P5, P6 ;  /* 0x0000000504047210 */ /* 0x000fca0002fec417 */
[----:B------:R-:W-:Y:S01]  /*1a60*/  IMAD.X R3, R3, 0x1, R4, P2 ;  /* 0x0000000103037824 */ /* 0x000fe200010e0604 */
[----:B------:R-:W-:Y:S06]  /*1a70*/  BRA `(.L_x_467) ;  /* 0x0000001400b07947 */ /* 0x000fec0003800000 */
.L_x_453:
[----:B------:R-:W0:Y:S01]  /*1a80*/  S2R R4, SR_TID.X ;  /* 0x0000000000047919 */ /* 0x000e220000002100 */
[----:B------:R-:W1:Y:S01]  /*1a90*/  LDCU.64 UR6, c[0x0][0x380] ;  /* 0x00007000ff0677ac */ /* 0x000e620008000a00 */
[----:B------:R-:W2:Y:S01]  /*1aa0*/  LDCU UR8, c[0x0][0x388] ;  /* 0x00007100ff0877ac */ /* 0x000ea20008000800 */
[----:B0-----:R-:W-:-:S05]  /*1ab0*/  IMAD.IADD R6, R9, 0x1, R4 ;  /* 0x0000000109067824 */ /* 0x001fca00078e0204 */
[----:B-1----:R-:W-:-:S05]  /*1ac0*/  IADD3 R6, P0, PT, R6, UR6, RZ ;  /* 0x0000000606067c10 */ /* 0x002fca000ff1e0ff */
[----:B------:R-:W-:-:S05]  /*1ad0*/  IMAD.X R7, RZ, RZ, UR7, P0 ;  /* 0x00000007ff077e24 */ /* 0x000fca00080e06ff */
[----:B------:R-:W2:Y:S04]  /*1ae0*/  LDG.E.S8 R14, desc[UR10][R6.64] ;  /* 0x0000000a060e7981 */ /* 0x000ea8000c1e1300 */
[----:B------:R-:W3:Y:S04]  /*1af0*/  LDG.E.S8 R5, desc[UR10][R6.64+0x200] ;  /* 0x0002000a06057981 */ /* 0x000ee8000c1e1300 */
[----:B------:R-:W4:Y:S04]  /*1b00*/  LDG.E.S8 R8, desc[UR10][R6.64+0x400] ;  /* 0x0004000a06087981 */ /* 0x000f28000c1e1300 */
[----:B------:R-:W5:Y:S04]  /*1b10*/  LDG.E.S8 R10, desc[UR10][R6.64+0x600] ;  /* 0x0006000a060a7981 */ /* 0x000f68000c1e1300 */
[----:B------:R-:W5:Y:S04]  /*1b20*/  LDG.E.S8 R11, desc[UR10][R6.64+0x800] ;  /* 0x0008000a060b7981 */ /* 0x000f68000c1e1300 */
[----:B------:R-:W5:Y:S04]  /*1b30*/  LDG.E.S8 R12, desc[UR10][R6.64+0xa00] ;  /* 0x000a000a060c7981 */ /* 0x000f68000c1e1300 */
[----:B------:R0:W5:Y:S01]  /*1b40*/  LDG.E.S8 R13, desc[UR10][R6.64+0xc00] ;  /* 0x000c000a060d7981 */ /* 0x000162000c1e1300 */
[----:B--2---:R-:W-:-:S02]  /*1b50*/  ISETP.NE.AND P0, PT, R14, UR8, PT ;  /* 0x000000080e007c0c */ /* 0x004fc4000bf05270 */
[----:B---3--:R-:W-:Y:S02]  /*1b60*/  ISETP.NE.AND P1, PT, R5, UR8, PT ;  /* 0x0000000805007c0c */ /* 0x008fe4000bf25270 */
[----:B------:R-:W-:Y:S02]  /*1b70*/  SEL R14, RZ, 0x1, P0 ;  /* 0x00000001ff0e7807 */ /* 0x000fe40000000000 */
[----:B----4-:R-:W-:Y:S02]  /*1b80*/  ISETP.NE.AND P2, PT, R8, UR8, PT ;  /* 0x0000000808007c0c */ /* 0x010fe4000bf45270 */
[----:B------:R-:W-:Y:S02]  /*1b90*/  SEL R8, RZ, 0x1, P1 ;  /* 0x00000001ff087807 */ /* 0x000fe40000800000 */
[----:B------:R-:W-:Y:S02]  /*1ba0*/  SEL R5, RZ, 0x1, P2 ;  /* 0x00000001ff057807 */ /* 0x000fe40001000000 */
[----:B-----5:R-:W-:-:S02]  /*1bb0*/  ISETP.NE.AND P0, PT, R10, UR8, PT ;  /* 0x000000080a007c0c */ /* 0x020fc4000bf05270 */
[----:B------:R-:W-:Y:S02]  /*1bc0*/  ISETP.NE.AND P3, PT, R11, UR8, PT ;  /* 0x000000080b007c0c */ /* 0x000fe4000bf65270 */
[----:B------:R-:W-:Y:S02]  /*1bd0*/  IADD3 R11, P1, P2, R5, R8, R14 ;  /* 0x00000008050b7210 */ /* 0x000fe40007a3e00e */
[----:B------:R-:W-:Y:S02]  /*1be0*/  SEL R5, RZ, 0x1, P0 ;  /* 0x00000001ff057807 */ /* 0x000fe40000000000 */
[----:B------:R-:W-:Y:S02]  /*1bf0*/  ISETP.GE.U32.AND P0, PT, R15, UR4, PT ;  /* 0x000000040f007c0c */ /* 0x000fe4000bf06070 */
[----:B0-----:R-:W-:Y:S02]  /*1c00*/  SEL R6, RZ, 0x1, P3 ;  /* 0x00000001ff067807 */ /* 0x001fe40001800000 */
[----:B------:R-:W-:-:S02]  /*1c10*/  ISETP.GE.U32.AND.EX P0, PT, R16, UR9, PT, P0 ;  /* 0x0000000910007c0c */ /* 0x000fc4000bf06100 */
[----:B------:R-:W-:Y:S02]  /*1c20*/  ISETP.NE.AND P5, PT, R12, UR8, PT ;  /* 0x000000080c007c0c */ /* 0x000fe4000bfa5270 */
[----:B------:R-:W-:Y:S02]  /*1c30*/  ISETP.NE.AND P6, PT, R13, UR8, PT ;  /* 0x000000080d007c0c */ /* 0x000fe4000bfc5270 */
[----:B------:R-:W-:Y:S02]  /*1c40*/  IADD3 R11, P3, P4, R6, R11, R5 ;  /* 0x0000000b060b7210 */ /* 0x000fe40007c7e005 */
[----:B------:R-:W-:Y:S02]  /*1c50*/  SEL R5, RZ, 0x1, P5 ;  /* 0x00000001ff057807 */ /* 0x000fe40002800000 */
[----:B------:R-:W-:Y:S02]  /*1c60*/  SEL R6, RZ, 0x1, P6 ;  /* 0x00000001ff067807 */ /* 0x000fe40003000000 */
[----:B------:R-:W-:-:S02]  /*1c70*/  IADD3.X R8, PT, PT, RZ, RZ, RZ, P1, P2 ;  /* 0x000000ffff087210 */ /* 0x000fc40000fe44ff */
[----:B------:R-:W-:Y:S02]  /*1c80*/  IADD3 R11, P1, P2, R6, R11, R5 ;  /* 0x0000000b060b7210 */ /* 0x000fe40007a3e005 */
[----:B------:R-:W-:-:S04]  /*1c90*/  IADD3.X R8, PT, PT, RZ, R8, RZ, P3, P4 ;  /* 0x00000008ff087210 */ /* 0x000fc80001fe84ff */
[----:B------:R-:W-:Y:S01]  /*1ca0*/  IADD3.X R8, PT, PT, RZ, R8, RZ, P1, P2 ;  /* 0x00000008ff087210 */ /* 0x000fe20000fe44ff */
[----:B------:R-:W-:Y:S06]  /*1cb0*/  @!P0 BRA `(.L_x_468) ;  /* 0x0000000c00f88947 */ /* 0x000fec0003800000 */
[----:B------:R-:W-:Y:S01]  /*1cc0*/  IADD3 R5, P1, PT, R9, UR4, RZ ;  /* 0x0000000409057c10 */ /* 0x000fe2000ff3e0ff */
[----:B------:R-:W-:Y:S01]  /*1cd0*/  IMAD.MOV.U32 R16, RZ, RZ, RZ ;  /* 0x000000ffff107224 */ /* 0x000fe200078e00ff */
[----:B------:R-:W-:Y:S02]  /*1ce0*/  IADD3 R18, P4, PT, R2, -0xe00, RZ ;  /* 0xfffff20002127810 */ /* 0x000fe40007f9e0ff */
[----:B------:R-:W-:Y:S01]  /*1cf0*/  LOP3.LUT R7, RZ, R4, RZ, 0x33, !PT ;  /* 0x00000004ff077212 */ /* 0x000fe200078e33ff */
[----:B------:R-:W-:Y:S01]  /*1d00*/  IMAD.X R6, RZ, RZ, UR9, P1 ;  /* 0x00000009ff067e24 */ /* 0x000fe200088e06ff */
[----:B------:R-:W-:Y:S02]  /*1d10*/  ISETP.GT.U32.AND P0, PT, R5, R18, PT ;  /* 0x000000120500720c */ /* 0x000fe40003f04070 */
[----:B------:R-:W-:Y:S02]  /*1d20*/  IADD3.X R17, PT, PT, R3, -0x1, RZ, P4, !PT ;  /* 0xffffffff03117810 */ /* 0x000fe400027fe4ff */
[----:B------:R-:W-:-:S02]  /*1d30*/  IADD3 R14, P2, P3, R5, UR6, R4 ;  /* 0x00000006050e7c10 */ /* 0x000fc4000fb5e004 */
[----:B------:R-:W-:Y:S02]  /*1d40*/  ISETP.GT.U32.AND.EX P0, PT, R6, R17, PT, P0 ;  /* 0x000000110600720c */ /* 0x000fe40003f04100 */
[----:B------:R-:W-:Y:S02]  /*1d50*/  IADD3 R10, PT, PT, R2, -UR4, R7 ;  /* 0x80000004020a7c10 */ /* 0x000fe4000fffe007 */
[----:B------:R-:W-:Y:S02]  /*1d60*/  IADD3 R14, P4, PT, R14, 0x1000, RZ ;  /* 0x000010000e0e7810 */ /* 0x000fe40007f9e0ff */
[----:B------:R-:W-:Y:S01]  /*1d70*/  IADD3.X R15, PT, PT, R6, UR7, RZ, P2, P3 ;  /* 0x00000007060f7c10 */ /* 0x000fe200097e64ff */
[----:B------:R-:W-:Y:S01]  /*1d80*/  IMAD.IADD R9, R10, 0x1, -R9 ;  /* 0x000000010a097824 */ /* 0x000fe200078e0a09 */
[----:B------:R-:W-:-:S03]  /*1d90*/  IADD3 R7, P1, PT, R5, UR6, RZ ;  /* 0x0000000605077c10 */ /* 0x000fc6000ff3e0ff */
[----:B------:R-:W-:Y:S01]  /*1da0*/  IMAD.X R15, RZ, RZ, R15, P4 ;  /* 0x000000ffff0f7224 */ /* 0x000fe200020e060f */
[----:B------:R-:W-:Y:S01]  /*1db0*/  IADD3.X R10, PT, PT, R6, UR7, RZ, P1, !PT ;  /* 0x00000007060a7c10 */ /* 0x000fe20008ffe4ff */
[----:B------:R-:W-:Y:S08]  /*1dc0*/  @P0 BRA `(.L_x_469) ;  /* 0x0000000000d80947 */ /* 0x000ff00003800000 */
[----:B------:R-:W0:Y:S01]  /*1dd0*/  LDC.64 R2, c[0x0][0x3c0] ;  /* 0x0000f000ff027b82 */ /* 0x000e220000000a00 */
[----:B------:R-:W1:Y:S01]  /*1de0*/  LDCU UR5, c[0x0][0x3c8] ;  /* 0x00007900ff0577ac */ /* 0x000e620008000800 */
[----:B------:R-:W2:Y:S01]  /*1df0*/  LDCU UR8, c[0x0][0x388] ;  /* 0x00007100ff0877ac */ /* 0x000ea20008000800 */
[----:B------:R-:W3:Y:S01]  /*1e00*/  LDCU.64 UR6, c[0x0][0x380] ;  /* 0x00007000ff0677ac */ /* 0x000ee20008000a00 */
[----:B------:R-:W-:Y:S01]  /*1e10*/  NOP ;  /* 0x0000000000007918 */ /* 0x000fe20000000000 */
.L_x_470:
[----:B---3--:R-:W-:-:S04]  /*1e20*/  IADD3 R12, P0, P1, R5, UR6, R4 ;  /* 0x00000006050c7c10 */ /* 0x008fc8000f91e004 */
[----:B------:R-:W-:-:S05]  /*1e30*/  IADD3.X R13, PT, PT, R6, UR7, RZ, P0, P1 ;  /* 0x00000007060d7c10 */ /* 0x000fca00087e24ff */
[----:B------:R-:W2:Y:S04]  /*1e40*/  LDG.E.S8 R25, desc[UR10][R12.64] ;  /* 0x0000000a0c197981 */ /* 0x000ea8000c1e1300 */
[----:B------:R-:W3:Y:S04]  /*1e50*/  LDG.E.S8 R22, desc[UR10][R12.64+0x200] ;  /* 0x0002000a0c167981 */ /* 0x000ee8000c1e1300 */
[----:B------:R-:W4:Y:S04]  /*1e60*/  LDG.E.S8 R23, desc[UR10][R12.64+0x400] ;  /* 0x0004000a0c177981 */ /* 0x000f28000c1e1300 */
[----:B------:R-:W5:Y:S04]  /*1e70*/  LDG.E.S8 R24, desc[UR10][R12.64+0x600] ;  /* 0x0006000a0c187981 */ /* 0x000f68000c1e1300 */
[----:B------:R-:W5:Y:S04]  /*1e80*/  LDG.E.S8 R21, desc[UR10][R12.64+0x800] ;  /* 0x0008000a0c157981 */ /* 0x000f68000c1e1300 */
[----:B------:R-:W5:Y:S04]  /*1e90*/  LDG.E.S8 R20, desc[UR10][R12.64+0xa00] ;  /* 0x000a000a0c147981 */ /* 0x000f68000c1e1300 */
[----:B------:R0:W5:Y:S01]  /*1ea0*/  LDG.E.S8 R19, desc[UR10][R12.64+0xc00] ;  /* 0x000c000a0c137981 */ /* 0x000162000c1e1300 */
[----:B-1----:R-:W-:-:S04]  /*1eb0*/  UIMAD UR4, UR5, 0xe00, URZ ;  /* 0x00000e00050478a4 */ /* 0x002fc8000f8e02ff */
[----:B------:R-:W-:Y:S01]  /*1ec0*/  USHF.R.S32.HI UR9, URZ, 0x1f, UR4 ;  /* 0x0000001fff097899 */ /* 0x000fe20008011404 */
[----:B0-----:R-:W-:Y:S02]  /*1ed0*/  IADD3 R13, P5, PT, -R5, R2, RZ ;  /* 0x00000002050d7210 */ /* 0x001fe40007fbe1ff */
[----:B--2---:R-:W-:Y:S02]  /*1ee0*/  ISETP.NE.AND P0, PT, R25, UR8, PT ;  /* 0x0000000819007c0c */ /* 0x004fe4000bf05270 */
[----:B---3--:R-:W-:Y:S02]  /*1ef0*/  ISETP.NE.AND P1, PT, R22, UR8, PT ;  /* 0x0000000816007c0c */ /* 0x008fe4000bf25270 */
[----:B------:R-:W-:Y:S02]  /*1f00*/  SEL R25, RZ, 0x1, P0 ;  /* 0x00000001ff197807 */ /* 0x000fe40000000000 */
[----:B------:R-:W-:Y:S02]  /*1f10*/  SEL R22, RZ, 0x1, P1 ;  /* 0x00000001ff167807 */ /* 0x000fe40000800000 */
[----:B----4-:R-:W-:-:S02]  /*1f20*/  ISETP.NE.AND P0, PT, R23, UR8, PT ;  /* 0x0000000817007c0c */ /* 0x010fc4000bf05270 */
[----:B-----5:R-:W-:Y:S02]  /*1f30*/  ISETP.NE.AND P2, PT, R24, UR8, PT ;  /* 0x0000000818007c0c */ /* 0x020fe4000bf45270 */
[----:B------:R-:W-:Y:S02]  /*1f40*/  IADD3 R11, P3, P4, R22, R11, R25 ;  /* 0x0000000b160b7210 */ /* 0x000fe40007c7e019 */
[----:B------:R-:W-:Y:S02]  /*1f50*/  ISETP.NE.AND P1, PT, R21, UR8, PT ;  /* 0x0000000815007c0c */ /* 0x000fe4000bf25270 */
[----:B------:R-:W-:Y:S02]  /*1f60*/  SEL R21, RZ, 0x1, P0 ;  /* 0x00000001ff157807 */ /* 0x000fe40000000000 */
[----:B------:R-:W-:Y:S02]  /*1f70*/  SEL R12, RZ, 0x1, P2 ;  /* 0x00000001ff0c7807 */ /* 0x000fe40001000000 */
[----:B------:R-:W-:-:S02]  /*1f80*/  ISETP.NE.AND P6, PT, R20, UR8, PT ;  /* 0x0000000814007c0c */ /* 0x000fc4000bfc5270 */
[----:B------:R-:W-:Y:S02]  /*1f90*/  ISETP.GE.U32.AND P0, PT, R13, UR4, PT ;  /* 0x000000040d007c0c */ /* 0x000fe4000bf06070 */
[----:B------:R-:W-:Y:S02]  /*1fa0*/  SEL R13, RZ, 0x1, P1 ;  /* 0x00000001ff0d7807 */ /* 0x000fe40000800000 */
[----:B------:R-:W-:Y:S02]  /*1fb0*/  IADD3 R11, P1, P2, R12, R11, R21 ;  /* 0x0000000b0c0b7210 */ /* 0x000fe40007a3e015 */
[----:B------:R-:W-:Y:S02]  /*1fc0*/  SEL R12, RZ, 0x1, P6 ;  /* 0x00000001ff0c7807 */ /* 0x000fe40003000000 */
[----:B------:R-:W-:Y:S01]  /*1fd0*/  ISETP.NE.AND P6, PT, R19, UR8, PT ;  /* 0x0000000813007c0c */ /* 0x000fe2000bfc5270 */
[----:B------:R-:W-:Y:S01]  /*1fe0*/  IMAD.X R19, R3, 0x1, ~R6, P5 ;  /* 0x0000000103137824 */ /* 0x000fe200028e0e06 */
[----:B------:R-:W-:-:S02]  /*1ff0*/  IADD3.X R8, PT, PT, RZ, R8, RZ, P3, P4 ;  /* 0x00000008ff087210 */ /* 0x000fc40001fe84ff */
[----:B------:R-:W-:Y:S02]  /*2000*/  IADD3 R11, P4, P3, R12, R11, R13 ;  /* 0x0000000b0c0b7210 */ /* 0x000fe40007b9e00d */
[----:B------:R-:W-:Y:S02]  /*2010*/  ISETP.GE.U32.AND.EX P0, PT, R19, UR9, PT, P0 ;  /* 0x0000000913007c0c */ /* 0x000fe4000bf06100 */
[----:B------:R-:W-:Y:S02]  /*2020*/  SEL R12, RZ, 0x1, P6 ;  /* 0x00000001ff0c7807 */ /* 0x000fe40003000000 */
[----:B------:R-:W-:Y:S02]  /*2030*/  IADD3.X R8, PT, PT, RZ, R8, RZ, P1, P2 ;  /* 0x00000008ff087210 */ /* 0x000fe40000fe44ff */
[----:B------:R-:W-:Y:S02]  /*2040*/  IADD3 R7, P2, PT, R7, UR4, RZ ;  /* 0x0000000407077c10 */ /* 0x000fe4000ff5e0ff */
[----:B------:R-:W-:-:S02]  /*2050*/  IADD3 R14, P5, PT, R14, UR4, RZ ;  /* 0x000000040e0e7c10 */ /* 0x000fc4000ffbe0ff */
[----:B------:R-:W-:Y:S02]  /*2060*/  IADD3 R11, P1, PT, R11, R12, RZ ;  /* 0x0000000c0b0b7210 */ /* 0x000fe40007f3e0ff */
[----:B------:R-:W-:Y:S02]  /*2070*/  IADD3.X R8, PT, PT, RZ, R8, RZ, P4, P3 ;  /* 0x00000008ff087210 */ /* 0x000fe400027e64ff */
[----:B------:R-:W-:Y:S02]  /*2080*/  IADD3.X R10, PT, PT, R10, UR9, RZ, P2, !PT ;  /* 0x000000090a0a7c10 */ /* 0x000fe400097fe4ff */
[----:B------:R-:W-:Y:S01]  /*2090*/  IADD3.X R15, PT, PT, R15, UR9, RZ, P5, !PT ;  /* 0x000000090f0f7c10 */ /* 0x000fe2000affe4ff */
[----:B------:R-:W-:Y:S01]  /*20a0*/  IMAD.X R8, RZ, RZ, R8, P1 ;  /* 0x000000ffff087224 */ /* 0x000fe200008e0608 */
[----:B------:R-:W-:Y:S06]  /*20b0*/  @!P0 BRA `(.L_x_468) ;  /* 0x0000000800f88947 */ /* 0x000fec0003800000 */
[----:B------:R-:W-:Y:S01]  /*20c0*/  IADD3 R5, P0, PT, R5, UR4, RZ ;  /* 0x0000000405057c10 */ /* 0x000fe2000ff1e0ff */
[----:B------:R-:W-:Y:S02]  /*20d0*/  VIADD R9, R9, -UR4 ;  /* 0x8000000409097c36 */ /* 0x000fe40008000000 */
[----:B------:R-:W-:Y:S01]  /*20e0*/  VIADD R16, R16, 0x1 ;  /* 0x0000000110107836 */ /* 0x000fe20000000000 */
[----:B------:R-:W-:Y:S02]  /*20f0*/  IADD3.X R6, PT, PT, R6, UR9, RZ, P0, !PT ;  /* 0x0000000906067c10 */ /* 0x000fe400087fe4ff */
[----:B------:R-:W-:-:S04]  /*2100*/  ISETP.GT.U32.AND P0, PT, R5, R18, PT ;  /* 0x000000120500720c */ /* 0x000fc80003f04070 */
[----:B------:R-:W-:-:S13]  /*2110*/  ISETP.GT.U32.AND.EX P0, PT, R6, R17, PT, P0 ;  /* 0x000000110600720c */ /* 0x000fda0003f04100 */
[----:B------:R-:W-:Y:S05]  /*2120*/  @!P0 BRA `(.L_x_470) ;  /* 0xfffffffc003c8947 */ /* 0x000fea000383ffff */
.L_x_469:
[----:B------:R-:W-:Y:S01]  /*2130*/  IMAD.IADD R13, R2, 0x1, -R5 ;  /* 0x00000001020d7824 */ /* 0x000fe200078e0a05 */
[----:B------:R-:W-:Y:S01]  /*2140*/  ISETP.GE.U32.AND P1, PT, R5, R2, PT ;  /* 0x000000020500720c */ /* 0x000fe20003f26070 */
[----:B------:R-:W-:Y:S03]  /*2150*/  BSSY.RECONVERGENT B1, `(.L_x_468) ;  /* 0x00000b4000017945 */ /* 0x000fe60003800200 */
[----:B------:R-:W-:-:S04]  /*2160*/  ISETP.GE.AND P0, PT, R4, R13, PT ;  /* 0x0000000d0400720c */ /* 0x000fc80003f06270 */
[----:B------:R-:W-:-:S13]  /*2170*/  ISETP.GE.U32.OR.EX P0, PT, R6, R3, P0, P1 ;  /* 0x000000030600720c */ /* 0x000fda0000706510 */
[----:B------:R-:W-:Y:S05]  /*2180*/  @P0 BRA `(.L_x_471) ;  /* 0x0000000800c00947 */ /* 0x000fea0003800000 */
[----:B------:R-:W-:Y:S01]  /*2190*/  IMAD R3, R0, 0xe00, RZ ;  /* 0x00000e0000037824 */ /* 0x000fe200078e02ff */
[----:B------:R-:W-:Y:S01]  /*21a0*/  LOP3.LUT R12, RZ, R4, RZ, 0x33, !PT ;  /* 0x00000004ff0c7212 */ /* 0x000fe200078e33ff */
[----:B------:R-:W-:Y:S01]  /*21b0*/  IMAD R16, R16, UR5, RZ ;  /* 0x0000000510107c24 */ /* 0x000fe2000f8e02ff */
[----:B------:R-:W-:Y:S01]  /*21c0*/  BSSY.RECONVERGENT B2, `(.L_x_472) ;  /* 0x0000056000027945 */ /* 0x000fe20003800200 */
[----:B------:R-:W-:-:S05]  /*21d0*/  VIADD R3, R3, UR4 ;  /* 0x0000000403037c36 */ /* 0x000fca0008000000 */
[----:B------:R-:W-:Y:S01]  /*21e0*/  IADD3 R3, PT, PT, -R3, R2, R12 ;  /* 0x0000000203037210 */ /* 0x000fe20007ffe10c */
[----:B------:R-:W-:-:S04]  /*21f0*/  IMAD.MOV.U32 R12, RZ, RZ, R4 ;  /* 0x000000ffff0c7224 */ /* 0x000fc800078e0004 */
[----:B------:R-:W-:-:S05]  /*2200*/  IMAD R3, R16, -0xe00, R3 ;  /* 0xfffff20010037824 */ /* 0x000fca00078e0203 */
[C---:B------:R-:W-:Y:S02]  /*2210*/  ISETP.GE.U32.AND P1, PT, R3.reuse, 0x1e00, PT ;  /* 0x00001e000300780c */ /* 0x040fe40003f26070 */
[----:B------:R-:W-:-:S04]  /*2220*/  LEA.HI R24, R3, 0x1, RZ, 0x17 ;  /* 0x0000000103187811 */ /* 0x000fc800078fb8ff */
[----:B------:R-:W-:-:S04]  /*2230*/  LOP3.LUT R25, R24, 0xf, RZ, 0xc0, !PT ;  /* 0x0000000f18197812 */ /* 0x000fc800078ec0ff */
[----:B------:R-:W-:-:S03]  /*2240*/  ISETP.NE.AND P0, PT, R25, RZ, PT ;  /* 0x000000ff1900720c */ /* 0x000fc60003f05270 */
[----:B------:R-:W-:Y:S10]  /*2250*/  @!P1 BRA `(.L_x_473) ;  /* 0x0000000400309947 */ /* 0x000ff40003800000 */
[----:B------:R-:W-:Y:S01]  /*2260*/  LEA.HI R2, R9, 0x1, RZ, 0x17 ;  /* 0x0000000109027811 */ /* 0x000fe200078fb8ff */
[----:B------:R-:W-:-:S03]  /*2270*/  IMAD.MOV.U32 R12, RZ, RZ, R4 ;  /* 0x000000ffff0c7224 */ /* 0x000fc600078e0004 */
[----:B------:R-:W-:-:S05]  /*2280*/  LOP3.LUT R2, R2, 0xfffff0, RZ, 0xc0, !PT ;  /* 0x00fffff002027812 */ /* 0x000fca00078ec0ff */
[----:B------:R-:W-:-:S07]  /*2290*/  IMAD.MOV R13, RZ, RZ, -R2 ;  /* 0x000000ffff0d7224 */ /* 0x000fce00078e0a02 */
.L_x_474:
[----:B------:R-:W-:Y:S02]  /*22a0*/  IMAD.MOV.U32 R2, RZ, RZ, R14 ;  /* 0x000000ffff027224 */ /* 0x000fe400078e000e */
[----:B------:R-:W-:-:S05]  /*22b0*/  IMAD.MOV.U32 R3, RZ, RZ, R15 ;  /* 0x000000ffff037224 */ /* 0x000fca00078e000f */
        /* <DEDUP_REMOVED lines=11> */
[----:B---3--:R-:W-:-:S03]  /*2370*/  ISETP.NE.AND P1, PT, R16, UR8, PT ;  /* 0x0000000810007c0c */ /* 0x008fc6000bf25270 */
[----:B------:R-:W3:Y:S01]  /*2380*/  LDG.E.S8 R16, desc[UR10][R2.64+-0x200] ;  /* 0xfffe000a02107981 */ /* 0x000ee2000c1e1300 */
[----:B------:R-:W-:Y:S02]  /*2390*/  SEL R20, RZ, 0x1, P2 ;  /* 0x00000001ff147807 */ /* 0x000fe40001000000 */
[----:B------:R-:W-:Y:S02]  /*23a0*/  SEL R27, RZ, 0x1, P1 ;  /* 0x00000001ff1b7807 */ /* 0x000fe40000800000 */
[----:B----4-:R-:W-:Y:S02]  /*23b0*/  ISETP.NE.AND P1, PT, R18, UR8, PT ;  /* 0x0000000812007c0c */ /* 0x010fe4000bf25270 */
[----:B------:R-:W-:Y:S01]  /*23c0*/  IADD3 R27, P6, P5, R20, R11, R27 ;  /* 0x0000000b141b7210 */ /* 0x000fe20007dde01b */
[----:B------:R-:W4:Y:S01]  /*23d0*/  LDG.E.S8 R18, desc[UR10][R2.64+0xa00] ;  /* 0x000a000a02127981 */ /* 0x000f22000c1e1300 */
[----:B-----5:R-:W-:-:S03]  /*23e0*/  ISETP.NE.AND P2, PT, R19, UR8, PT ;  /* 0x0000000813007c0c */ /* 0x020fc6000bf45270 */
[----:B------:R-:W5:Y:S01]  /*23f0*/  LDG.E.S8 R20, desc[UR10][R2.64+0x600] ;  /* 0x0006000a02147981 */ /* 0x000f62000c1e1300 */
[----:B------:R-:W-:Y:S02]  /*2400*/  SEL R11, RZ, 0x1, P1 ;  /* 0x00000001ff0b7807 */ /* 0x000fe40000800000 */
[----:B------:R-:W-:Y:S01]  /*2410*/  SEL R26, RZ, 0x1, P2 ;  /* 0x00000001ff1a7807 */ /* 0x000fe20001000000 */
[----:B------:R-:W4:Y:S03]  /*2420*/  LDG.E.S8 R19, desc[UR10][R2.64+0x800] ;  /* 0x0008000a02137981 */ /* 0x000f26000c1e1300 */
[----:B------:R-:W-:Y:S02]  /*2430*/  IADD3 R26, P2, P1, R26, R27, R11 ;  /* 0x0000001b1a1a7210 */ /* 0x000fe4000795e00b */
[----:B------:R-:W4:Y:S01]  /*2440*/  LDG.E.S8 R11, desc[UR10][R2.64+0xe00] ;  /* 0x000e000a020b7981 */ /* 0x000f22000c1e1300 */
[----:B------:R-:W-:-:S03]  /*2450*/  ISETP.NE.AND P3, PT, R17, UR8, PT ;  /* 0x0000000811007c0c */ /* 0x000fc6000bf65270 */
[----:B------:R-:W4:Y:S01]  /*2460*/  LDG.E.S8 R17, desc[UR10][R2.64+0xc00] ;  /* 0x000c000a02117981 */ /* 0x000f22000c1e1300 */
[----:B------:R-:W-:Y:S02]  /*2470*/  ISETP.NE.AND P4, PT, R14, UR8, PT ;  /* 0x000000080e007c0c */ /* 0x000fe4000bf85270 */
[----:B------:R-:W-:Y:S01]  /*2480*/  SEL R14, RZ, 0x1, P3 ;  /* 0x00000001ff0e7807 */ /* 0x000fe20001800000 */
[----:B------:R-:W-:Y:S02]  /*2490*/  VIADD R13, R13, 0x10 ;  /* 0x000000100d0d7836 */ /* 0x000fe40000000000 */
[----:B------:R-:W-:Y:S01]  /*24a0*/  VIADD R12, R12, 0x2000 ;  /* 0x000020000c0c7836 */ /* 0x000fe20000000000 */
[----:B--2---:R-:W-:Y:S02]  /*24b0*/  ISETP.NE.AND P3, PT, R15, UR8, PT ;  /* 0x000000080f007c0c */ /* 0x004fe4000bf65270 */
[----:B------:R-:W-:Y:S02]  /*24c0*/  SEL R15, RZ, 0x1, P4 ;  /* 0x00000001ff0f7807 */ /* 0x000fe40002000000 */
[----:B---3--:R-:W-:-:S02]  /*24d0*/  ISETP.NE.AND P4, PT, R16, UR8, PT ;  /* 0x0000000810007c0c */ /* 0x008fc4000bf85270 */
        /* <DEDUP_REMOVED lines=11> */
[----:B-----5:R-:W-:-:S02]  /*2590*/  ISETP.NE.AND P3, PT, R20, UR8, PT ;  /* 0x0000000814007c0c */ /* 0x020fc4000bf65270 */
[----:B------:R-:W-:Y:S02]  /*25a0*/  IADD3.X R16, PT, PT, RZ, R16, RZ, P5, P6 ;  /* 0x00000010ff107210 */ /* 0x000fe40002fec4ff */
[----:B------:R-:W-:Y:S02]  /*25b0*/  IADD3 R14, P5, P6, R14, R8, R15 ;  /* 0x000000080e0e7210 */ /* 0x000fe40007ebe00f */
[----:B------:R-:W-:Y:S02]  /*25c0*/  SEL R15, RZ, 0x1, P4 ;  /* 0x00000001ff0f7807 */ /* 0x000fe40002000000 */
[----:B------:R-:W-:Y:S02]  /*25d0*/  SEL R8, RZ, 0x1, P3 ;  /* 0x00000001ff087807 */ /* 0x000fe40001800000 */
[----:B----4-:R-:W-:Y:S02]  /*25e0*/  ISETP.NE.AND P3, PT, R19, UR8, PT ;  /* 0x0000000813007c0c */ /* 0x010fe4000bf65270 */
[----:B------:R-:W-:-:S02]  /*25f0*/  IADD3.X R16, PT, PT, RZ, R16, RZ, P2, P1 ;  /* 0x00000010ff107210 */ /* 0x000fc400017e24ff */
[----:B------:R-:W-:Y:S02]  /*2600*/  IADD3 R8, P2, P1, R8, R14, R15 ;  /* 0x0000000e08087210 */ /* 0x000fe4000795e00f */
[----:B------:R-:W-:Y:S02]  /*2610*/  SEL R15, RZ, 0x1, P3 ;  /* 0x00000001ff0f7807 */ /* 0x000fe40001800000 */
[----:B------:R-:W-:Y:S02]  /*2620*/  ISETP.NE.AND P3, PT, R11, UR8, PT ;  /* 0x000000080b007c0c */ /* 0x000fe4000bf65270 */
[----:B------:R-:W-:Y:S02]  /*2630*/  ISETP.NE.AND P4, PT, R18, UR8, PT ;  /* 0x0000000812007c0c */ /* 0x000fe4000bf85270 */
[----:B------:R-:W-:Y:S02]  /*2640*/  SEL R11, RZ, 0x1, P3 ;  /* 0x00000001ff0b7807 */ /* 0x000fe40001800000 */
[----:B------:R-:W-:-:S02]  /*2650*/  SEL R14, RZ, 0x1, P4 ;  /* 0x00000001ff0e7807 */ /* 0x000fc40002000000 */
[----:B------:R-:W-:Y:S02]  /*2660*/  ISETP.NE.AND P3, PT, R13, RZ, PT ;  /* 0x000000ff0d00720c */ /* 0x000fe40003f65270 */
[----:B------:R-:W-:Y:S02]  /*2670*/  ISETP.NE.AND P4, PT, R17, UR8, PT ;  /* 0x0000000811007c0c */ /* 0x000fe4000bf85270 */
[----:B------:R-:W-:Y:S02]  /*2680*/  IADD3.X R16, PT, PT, RZ, R16, RZ, P5, P6 ;  /* 0x00000010ff107210 */ /* 0x000fe40002fec4ff */
[----:B------:R-:W-:Y:S02]  /*2690*/  IADD3 R14, P5, P6, R14, R8, R15 ;  /* 0x000000080e0e7210 */ /* 0x000fe40007ebe00f */
[----:B------:R-:W-:Y:S02]  /*26a0*/  SEL R8, RZ, 0x1, P4 ;  /* 0x00000001ff087807 */ /* 0x000fe40002000000 */
[----:B------:R-:W-:-:S02]  /*26b0*/  IADD3.X R15, PT, PT, RZ, R16, RZ, P2, P1 ;  /* 0x00000010ff0f7210 */ /* 0x000fc400017e24ff */
[----:B------:R-:W-:Y:S02]  /*26c0*/  IADD3 R11, P1, P2, R11, R14, R8 ;  /* 0x0000000e0b0b7210 */ /* 0x000fe40007a3e008 */
[----:B------:R-:W-:Y:S02]  /*26d0*/  IADD3 R14, P4, PT, R2, 0x2000, RZ ;  /* 0x00002000020e7810 */ /* 0x000fe40007f9e0ff */
[----:B------:R-:W-:-:S03]  /*26e0*/  IADD3.X R8, PT, PT, RZ, R15, RZ, P5, P6 ;  /* 0x0000000fff087210 */ /* 0x000fc60002fec4ff */
[----:B------:R-:W-:Y:S01]  /*26f0*/  IMAD.X R15, RZ, RZ, R3, P4 ;  /* 0x000000ffff0f7224 */ /* 0x000fe200020e0603 */
[----:B------:R-:W-:Y:S01]  /*2700*/  IADD3.X R8, PT, PT, RZ, R8, RZ, P1, P2 ;  /* 0x00000008ff087210 */ /* 0x000fe20000fe44ff */
[----:B------:R-:W-:Y:S06]  /*2710*/  @P3 BRA `(.L_x_474) ;  /* 0xfffffff800e03947 */ /* 0x000fec000383ffff */
.L_x_473:
[----:B------:R-:W-:Y:S05]  /*2720*/  BSYNC.RECONVERGENT B2 ;  /* 0x0000000000027941 */ /* 0x000fea0003800200 */
.L_x_472:
[----:B------:R-:W-:Y:S05]  /*2730*/  @!P0 BRA `(.L_x_471) ;  /* 0x0000000400548947 */ /* 0x000fea0003800000 */
[----:B------:R-:W-:Y:S01]  /*2740*/  ISETP.GE.U32.AND P1, PT, R25, 0x8, PT ;  /* 0x000000081900780c */ /* 0x000fe20003f26070 */
[----:B------:R-:W-:Y:S01]  /*2750*/  BSSY.RECONVERGENT B2, `(.L_x_475) ;  /* 0x0000027000027945 */ /* 0x000fe20003800200 */
[----:B------:R-:W-:-:S04]  /*2760*/  LOP3.LUT R20, R24, 0x7, RZ, 0xc0, !PT ;  /* 0x0000000718147812 */ /* 0x000fc800078ec0ff */
[----:B------:R-:W-:-:S07]  /*2770*/  ISETP.NE.AND P0, PT, R20, RZ, PT ;  /* 0x000000ff1400720c */ /* 0x000fce0003f05270 */
[----:B------:R-:W-:Y:S06]  /*2780*/  @!P1 BRA `(.L_x_476) ;  /* 0x00000000008c9947 */ /* 0x000fec0003800000 */
[----:B------:R-:W-:-:S04]  /*2790*/  IADD3 R2, P1, P2, R5, UR6, R12 ;  /* 0x0000000605027c10 */ /* 0x000fc8000fa3e00c */
[----:B------:R-:W-:-:S05]  /*27a0*/  IADD3.X R3, PT, PT, R6, UR7, RZ, P1, P2 ;  /* 0x0000000706037c10 */ /* 0x000fca0008fe44ff */
[----:B------:R-:W2:Y:S04]  /*27b0*/  LDG.E.S8 R21, desc[UR10][R2.64] ;  /* 0x0000000a02157981 */ /* 0x000ea8000c1e1300 */
[----:B------:R-:W3:Y:S04]  /*27c0*/  LDG.E.S8 R14, desc[UR10][R2.64+0x200] ;  /* 0x0002000a020e7981 */ /* 0x000ee8000c1e1300 */
[----:B------:R-:W4:Y:S04]  /*27d0*/  LDG.E.S8 R15, desc[UR10][R2.64+0x400] ;  /* 0x0004000a020f7981 */ /* 0x000f28000c1e1300 */
[----:B------:R-:W5:Y:S04]  /*27e0*/  LDG.E.S8 R16, desc[UR10][R2.64+0x600] ;  /* 0x0006000a02107981 */ /* 0x000f68000c1e1300 */
[----:B------:R-:W5:Y:S04]  /*27f0*/  LDG.E.S8 R17, desc[UR10][R2.64+0x800] ;  /* 0x0008000a02117981 */ /* 0x000f68000c1e1300 */
[----:B------:R-:W5:Y:S04]  /*2800*/  LDG.E.S8 R18, desc[UR10][R2.64+0xa00] ;  /* 0x000a000a02127981 */ /* 0x000f68000c1e1300 */
[----:B------:R-:W5:Y:S04]  /*2810*/  LDG.E.S8 R13, desc[UR10][R2.64+0xc00] ;  /* 0x000c000a020d7981 */ /* 0x000f68000c1e1300 */
[----:B------:R0:W5:Y:S01]  /*2820*/  LDG.E.S8 R19, desc[UR10][R2.64+0xe00] ;  /* 0x000e000a02137981 */ /* 0x000162000c1e1300 */
[----:B------:R-:W-:Y:S01]  /*2830*/  VIADD R12, R12, 0x1000 ;  /* 0x000010000c0c7836 */ /* 0x000fe20000000000 */
[----:B--2---:R-:W-:-:S02]  /*2840*/  ISETP.NE.AND P1, PT, R21, UR8, PT ;  /* 0x0000000815007c0c */ /* 0x004fc4000bf25270 */
[----:B---3--:R-:W-:Y:S02]  /*2850*/  ISETP.NE.AND P2, PT, R14, UR8, PT ;  /* 0x000000080e007c0c */ /* 0x008fe4000bf45270 */
[----:B------:R-:W-:Y:S02]  /*2860*/  SEL R21, RZ, 0x1, P1 ;  /* 0x00000001ff157807 */ /* 0x000fe40000800000 */
[----:B------:R-:W-:Y:S02]  /*2870*/  SEL R14, RZ, 0x1, P2 ;  /* 0x00000001ff0e7807 */ /* 0x000fe40001000000 */
[----:B----4-:R-:W-:Y:S02]  /*2880*/  ISETP.NE.AND P1, PT, R15, UR8, PT ;  /* 0x000000080f007c0c */ /* 0x010fe4000bf25270 */
[----:B-----5:R-:W-:Y:S02]  /*2890*/  ISETP.NE.AND P2, PT, R16, UR8, PT ;  /* 0x0000000810007c0c */ /* 0x020fe4000bf45270 */
[----:B------:R-:W-:-:S02]  /*28a0*/  IADD3 R15, P5, P6, R14, R11, R21 ;  /* 0x0000000b0e0f7210 */ /* 0x000fc40007ebe015 */
[----:B------:R-:W-:Y:S02]  /*28b0*/  SEL R14, RZ, 0x1, P1 ;  /* 0x00000001ff0e7807 */ /* 0x000fe40000800000 */
[----:B------:R-:W-:Y:S02]  /*28c0*/  SEL R11, RZ, 0x1, P2 ;  /* 0x00000001ff0b7807 */ /* 0x000fe40001000000 */
[----:B------:R-:W-:Y:S02]  /*28d0*/  ISETP.NE.AND P3, PT, R17, UR8, PT ;  /* 0x0000000811007c0c */ /* 0x000fe4000bf65270 */
[----:B------:R-:W-:Y:S02]  /*28e0*/  ISETP.NE.AND P4, PT, R18, UR8, PT ;  /* 0x0000000812007c0c */ /* 0x000fe4000bf85270 */
[----:B------:R-:W-:Y:S02]  /*28f0*/  IADD3 R11, P1, P2, R11, R15, R14 ;  /* 0x0000000f0b0b7210 */ /* 0x000fe40007a3e00e */
[----:B0-----:R-:W-:-:S02]  /*2900*/  SEL R2, RZ, 0x1, P3 ;  /* 0x00000001ff027807 */ /* 0x001fc40001800000 */
        /* <DEDUP_REMOVED lines=11> */
.L_x_476:
[----:B------:R-:W-:Y:S05]  /*29c0*/  BSYNC.RECONVERGENT B2 ;  /* 0x0000000000027941 */ /* 0x000fea0003800200 */
.L_x_475:
[----:B------:R-:W-:Y:S05]  /*29d0*/  @!P0 BRA `(.L_x_471) ;  /* 0x0000000000ac8947 */ /* 0x000fea0003800000 */
[----:B------:R-:W-:Y:S01]  /*29e0*/  ISETP.GE.U32.AND P1, PT, R20, 0x4, PT ;  /* 0x000000041400780c */ /* 0x000fe20003f26070 */
[----:B------:R-:W-:Y:S01]  /*29f0*/  BSSY.RECONVERGENT B2, `(.L_x_477) ;  /* 0x0000016000027945 */ /* 0x000fe20003800200 */
[----:B------:R-:W-:-:S11]  /*2a00*/  LOP3.LUT P0, RZ, R24, 0x3, RZ, 0xc0, !PT ;  /* 0x0000000318ff7812 */ /* 0x000fd6000780c0ff */
[----:B------:R-:W-:Y:S05]  /*2a10*/  @!P1 BRA `(.L_x_478) ;  /* 0x00000000004c9947 */ /* 0x000fea0003800000 */
[----:B------:R-:W-:-:S04]  /*2a20*/  IADD3 R2, P1, P2, R5, UR6, R12 ;  /* 0x0000000605027c10 */ /* 0x000fc8000fa3e00c */
[----:B------:R-:W-:-:S05]  /*2a30*/  IADD3.X R3, PT, PT, R6, UR7, RZ, P1, P2 ;  /* 0x0000000706037c10 */ /* 0x000fca0008fe44ff */
[----:B------:R-:W2:Y:S04]  /*2a40*/  LDG.E.S8 R14, desc[UR10][R2.64] ;  /* 0x0000000a020e7981 */ /* 0x000ea8000c1e1300 */
[----:B------:R-:W3:Y:S04]  /*2a50*/  LDG.E.S8 R5, desc[UR10][R2.64+0x200] ;  /* 0x0002000a02057981 */ /* 0x000ee8000c1e1300 */
[----:B------:R-:W4:Y:S04]  /*2a60*/  LDG.E.S8 R6, desc[UR10][R2.64+0x400] ;  /* 0x0004000a02067981 */ /* 0x000f28000c1e1300 */
[----:B------:R-:W5:Y:S01]  /*2a70*/  LDG.E.S8 R13, desc[UR10][R2.64+0x600] ;  /* 0x0006000a020d7981 */ /* 0x000f62000c1e1300 */
[----:B------:R-:W-:Y:S01]  /*2a80*/  VIADD R12, R12, 0x800 ;  /* 0x000008000c0c7836 */ /* 0x000fe20000000000 */
[----:B--2---:R-:W-:-:S02]  /*2a90*/  ISETP.NE.AND P1, PT, R14, UR8, PT ;  /* 0x000000080e007c0c */ /* 0x004fc4000bf25270 */
[----:B---3--:R-:W-:Y:S02]  /*2aa0*/  ISETP.NE.AND P2, PT, R5, UR8, PT ;  /* 0x0000000805007c0c */ /* 0x008fe4000bf45270 */
[----:B----4-:R-:W-:Y:S02]  /*2ab0*/  ISETP.NE.AND P3, PT, R6, UR8, PT ;  /* 0x0000000806007c0c */ /* 0x010fe4000bf65270 */
[----:B------:R-:W-:Y:S02]  /*2ac0*/  SEL R6, RZ, 0x1, P1 ;  /* 0x00000001ff067807 */ /* 0x000fe40000800000 */
[----:B-----5:R-:W-:Y:S02]  /*2ad0*/  ISETP.NE.AND P4, PT, R13, UR8, PT ;  /* 0x000000080d007c0c */ /* 0x020fe4000bf85270 */
[----:B------:R-:W-:Y:S02]  /*2ae0*/  SEL R5, RZ, 0x1, P2 ;  /* 0x00000001ff057807 */ /* 0x000fe40001000000 */
[----:B------:R-:W-:-:S02]  /*2af0*/  SEL R14, RZ, 0x1, P3 ;  /* 0x00000001ff0e7807 */ /* 0x000fc40001800000 */
[----:B------:R-:W-:Y:S02]  /*2b00*/  SEL R13, RZ, 0x1, P4 ;  /* 0x00000001ff0d7807 */ /* 0x000fe40002000000 */
[----:B------:R-:W-:-:S04]  /*2b10*/  IADD3 R5, P1, P2, R5, R11, R6 ;  /* 0x0000000b05057210 */ /* 0x000fc80007a3e006 */
[----:B------:R-:W-:Y:S02]  /*2b20*/  IADD3 R11, P3, P4, R13, R5, R14 ;  /* 0x000000050d0b7210 */ /* 0x000fe40007c7e00e */
[----:B------:R-:W-:-:S04]  /*2b30*/  IADD3.X R8, PT, PT, RZ, R8, RZ, P1, P2 ;  /* 0x00000008ff087210 */ /* 0x000fc80000fe44ff */
[----:B------:R-:W-:-:S07]  /*2b40*/  IADD3.X R8, PT, PT, RZ, R8, RZ, P3, P4 ;  /* 0x00000008ff087210 */ /* 0x000fce0001fe84ff */
.L_x_478:
[----:B------:R-:W-:Y:S05]  /*2b50*/  BSYNC.RECONVERGENT B2 ;  /* 0x0000000000027941 */ /* 0x000fea0003800200 */
.L_x_477:
[----:B------:R-:W-:Y:S05]  /*2b60*/  @!P0 BRA `(.L_x_471) ;  /* 0x0000000000488947 */ /* 0x000fea0003800000 */
[----:B------:R-:W-:Y:S02]  /*2b70*/  LOP3.LUT R2, R9, 0xffff, RZ, 0xc0, !PT ;  /* 0x0000ffff09027812 */ /* 0x000fe400078ec0ff */
[----:B------:R-:W-:Y:S02]  /*2b80*/  IADD3 R7, P0, PT, R12, R7, RZ ;  /* 0x000000070c077210 */ /* 0x000fe40007f1e0ff */
[----:B------:R-:W-:-:S03]  /*2b90*/  LEA.HI R2, R2, 0x1, RZ, 0x17 ;  /* 0x0000000102027811 */ /* 0x000fc600078fb8ff */
[----:B------:R-:W-:Y:S01]  /*2ba0*/  IMAD.X R10, RZ, RZ, R10, P0 ;  /* 0x000000ffff0a7224 */ /* 0x000fe200000e060a */
[----:B------:R-:W-:-:S05]  /*2bb0*/  LOP3.LUT R2, R2, 0x3, RZ, 0xc0, !PT ;  /* 0x0000000302027812 */ /* 0x000fca00078ec0ff */
[----:B------:R-:W-:-:S07]  /*2bc0*/  IMAD.MOV R5, RZ, RZ, -R2 ;  /* 0x000000ffff057224 */ /* 0x000fce00078e0a02 */
.L_x_479:
[----:B------:R-:W-:Y:S02]  /*2bd0*/  IMAD.MOV.U32 R2, RZ, RZ, R7 ;  /* 0x000000ffff027224 */ /* 0x000fe400078e0007 */
[----:B------:R-:W-:-:S05]  /*2be0*/  IMAD.MOV.U32 R3, RZ, RZ, R10 ;  /* 0x000000ffff037224 */ /* 0x000fca00078e000a */
[----:B------:R-:W2:Y:S01]  /*2bf0*/  LDG.E.S8 R2, desc[UR10][R2.64] ;  /* 0x0000000a02027981 */ /* 0x000ea2000c1e1300 */
[----:B------:R-:W-:Y:S01]  /*2c00*/  VIADD R5, R5, 0x1 ;  /* 0x0000000105057836 */ /* 0x000fe20000000000 */
[----:B------:R-:W-:-:S05]  /*2c10*/  IADD3 R7, P2, PT, R7, 0x200, RZ ;  /* 0x0000020007077810 */ /* 0x000fca0007f5e0ff */
[----:B------:R-:W-:Y:S01]  /*2c20*/  IMAD.X R10, RZ, RZ, R10, P2 ;  /* 0x000000ffff0a7224 */ /* 0x000fe200010e060a */
[----:B--2---:R-:W-:-:S04]  /*2c30*/  ISETP.NE.AND P0, PT, R2, UR8, PT ;  /* 0x0000000802007c0c */ /* 0x004fc8000bf05270 */
[----:B------:R-:W-:Y:S02]  /*2c40*/  SEL R6, RZ, 0x1, P0 ;  /* 0x00000001ff067807 */ /* 0x000fe40000000000 */
[----:B------:R-:W-:Y:S02]  /*2c50*/  ISETP.NE.AND P0, PT, R5, RZ, PT ;  /* 0x000000ff0500720c */ /* 0x000fe40003f05270 */
[----:B------:R-:W-:-:S05]  /*2c60*/  IADD3 R11, P1, PT, R11, R6, RZ ;  /* 0x000000060b0b7210 */ /* 0x000fca0007f3e0ff */
[----:B------:R-:W-:-:S06]  /*2c70*/  IMAD.X R8, RZ, RZ, R8, P1 ;  /* 0x000000ffff087224 */ /* 0x000fcc00008e0608 */
[----:B------:R-:W-:Y:S05]  /*2c80*/  @P0 BRA `(.L_x_479) ;  /* 0xfffffffc00d00947 */ /* 0x000fea000383ffff */
.L_x_471:
[----:B------:R-:W-:Y:S05]  /*2c90*/  BSYNC.RECONVERGENT B1 ;  /* 0x0000000000017941 */ /* 0x000fea0003800200 */
.L_x_468:
        /* <DEDUP_REMOVED lines=52> */
[----:B0-----:R-:W0:Y:S04]  /*2fe0*/  LDS.128 R4, [UR4+0x30] ;  /* 0x00003004ff047984 */ /* 0x001e280008000c00 */
[----:B------:R-:W2:Y:S04]  /*2ff0*/  LDS.128 R20, [UR4+0x40] ;  /* 0x00004004ff147984 */ /* 0x000ea80008000c00 */
[----:B------:R-:W3:Y:S04]  /*3000*/  LDS.128 R16, [UR4+0x50] ;  /* 0x00005004ff107984 */ /* 0x000ee80008000c00 */
[----:B------:R-:W4:Y:S01]  /*3010*/  LDS.128 R12, [UR4+0x60] ;  /* 0x00006004ff0c7984 */ /* 0x000f220008000c00 */
[----:B-1----:R-:W-:-:S04]  /*3020*/  IADD3 R11, P1, P2, R24, R8, R2 ;  /* 0x00000008180b7210 */ /* 0x002fc80007a3e002 */
[----:B------:R-:W-:Y:S02]  /*3030*/  IADD3.X R25, PT, PT, R25, R9, R3, P1, P2 ;  /* 0x0000000919197210 */ /* 0x000fe40000fe4403 */
[----:B0-----:R-:W-:Y:S02]  /*3040*/  IADD3 R3, P1, P2, R4, R11, R26 ;  /* 0x0000000b04037210 */ /* 0x001fe40007a3e01a */
        /* <DEDUP_REMOVED lines=14> */
[----:B------:R-:W-:-:S07]  /*3130*/  IMAD.X R3, R3, 0x1, R27, P3 ;  /* 0x0000000103037824 */ /* 0x000fce00018e061b */
.L_x_467:
[----:B------:R-:W-:Y:S05]  /*3140*/  BSYNC.RECONVERGENT B0 ;  /* 0x0000000000007941 */ /* 0x000fea0003800200 */
.L_x_452:
[----:B------:R-:W-:Y:S05]  /*3150*/  @P0 EXIT ;  /* 0x000000000000094d */ /* 0x000fea0003800000 */
[----:B--2---:R-:W2:Y:S02]  /*3160*/  LDC.64 R4, c[0x0][0x390] ;  /* 0x0000e400ff047b82 */ /* 0x004ea40000000a00 */
[----:B--2---:R-:W-:-:S05]  /*3170*/  IMAD.WIDE.U32 R4, R0, 0x8, R4 ;  /* 0x0000000800047825 */ /* 0x004fca00078e0004 */
[----:B------:R-:W-:Y:S01]  /*3180*/  STG.E.64 desc[UR10][R4.64], R2 ;  /* 0x0000000204007986 */ /* 0x000fe2000c101b0a */
[----:B------:R-:W-:Y:S05]  /*3190*/  EXIT ;  /* 0x000000000000794d */ /* 0x000fea0003800000 */
.L_x_480:
        /* <DEDUP_REMOVED lines=14> */
.L_x_637:


//--------------------- .text._ZN3cub18CUB_300001_SM_10006detail6reduce28DeviceReduceSingleTileKernelINS2_10policy_hubIlyN4cuda3std3__44plusIlEEE10Policy1000EN6thrust24THRUST_300001_SM_1000_NS18transform_iteratorINSD_6detail14equal_to_valueIiEENSF_15normal_iteratorINSD_10device_ptrIbEEEEllEEPlyS9_llNS7_10__identityEEEvT0_T1_T2_T3_T4_T6_ --------------------------
	.section	.text._ZN3cub18CUB_300001_SM_10006detail6reduce28DeviceReduceSingleTileKernelINS2_10policy_hubIlyN4cuda3std3__44plusIlEEE10Policy1000EN6thrust24THRUST_300001_SM_1000_NS18transform_iteratorINSD_6detail14equal_to_valueIiEENSF_15normal_iteratorINSD_10device_ptrIbEEEEllEEPlyS9_llNS7_10__identityEEEvT0_T1_T2_T3_T4_T6_,"ax",@progbits
	.align	128
        .global         _ZN3cub18CUB_300001_SM_10006detail6reduce28DeviceReduceSingleTileKernelINS2_10policy_hubIlyN4cuda3std3__44plusIlEEE10Policy1000EN6thrust24THRUST_300001_SM_1000_NS18transform_iteratorINSD_6detail14equal_to_valueIiEENSF_15normal_iteratorINSD_10device_ptrIbEEEEllEEPlyS9_llNS7_10__identityEEEvT0_T1_T2_T3_T4_T6_
        .type           _ZN3cub18CUB_300001_SM_10006detail6reduce28DeviceReduceSingleTileKernelINS2_10policy_hubIlyN4cuda3std3__44plusIlEEE10Policy1000EN6thrust24THRUST_300001_SM_1000_NS18transform_iteratorINSD_6detail14equal_to_valueIiEENSF_15normal_iteratorINSD_10device_ptrIbEEEEllEEPlyS9_llNS7_10__identityEEEvT0_T1_T2_T3_T4_T6_,@function
        .size           _ZN3cub18CUB_300001_SM_10006detail6reduce28DeviceReduceSingleTileKernelINS2_10policy_hubIlyN4cuda3std3__44plusIlEEE10Policy1000EN6thrust24THRUST_300001_SM_1000_NS18transform_iteratorINSD_6detail14equal_to_valueIiEENSF_15normal_iteratorINSD_10device_ptrIbEEEEllEEPlyS9_llNS7_10__identityEEEvT0_T1_T2_T3_T4_T6_,(.L_x_638 - _ZN3cub18CUB_300001_SM_10006detail6reduce28DeviceReduceSingleTileKernelINS2_10policy_hubIlyN4cuda3std3__44plusIlEEE10Policy1000EN6thrust24THRUST_300001_SM_1000_NS18transform_iteratorINSD_6detail14equal_to_valueIiEENSF_15normal_iteratorINSD_10device_ptrIbEEEEllEEPlyS9_llNS7_10__identityEEEvT0_T1_T2_T3_T4_T6_)
        .other          _ZN3cub18CUB_300001_SM_10006detail6reduce28DeviceReduceSingleTileKernelINS2_10policy_hubIlyN4cuda3std3__44plusIlEEE10Policy1000EN6thrust24THRUST_300001_SM_1000_NS18transform_iteratorINSD_6detail14equal_to_valueIiEENSF_15normal_iteratorINSD_10device_ptrIbEEEEllEEPlyS9_llNS7_10__identityEEEvT0_T1_T2_T3_T4_T6_,@"STO_CUDA_ENTRY STV_DEFAULT"
_ZN3cub18CUB_300001_SM_10006detail6reduce28DeviceReduceSingleTileKernelINS2_10policy_hubIlyN4cuda3std3__44plusIlEEE10Policy1000EN6thrust24THRUST_300001_SM_1000_NS18transform_iteratorINSD_6detail14equal_to_valueIiEENSF_15normal_iteratorINSD_10device_ptrIbEEEEllEEPlyS9_llNS7_10__identityEEEvT0_T1_T2_T3_T4_T6_:
.text._ZN3cub18CUB_300001_SM_10006detail6reduce28DeviceReduceSingleTileKernelINS2_10policy_hubIlyN4cuda3std3__44plusIlEEE10Policy1000EN6thrust24THRUST_300001_SM_1000_NS18transform_iteratorINSD_6detail14equal_to_valueIiEENSF_15normal_iteratorINSD_10device_ptrIbEEEEllEEPlyS9_llNS7_10__identityEEEvT0_T1_T2_T3_T4_T6_:
        /* <DEDUP_REMOVED lines=15> */
.L_x_481:
[----:B------:R-:W-:Y:S01]  /*00f0*/  ISETP.GT.U32.AND P0, PT, R16, 0xdff, PT ;  /* 0x00000dff1000780c */ /* 0x000fe20003f04070 */
[----:B------:R-:W-:Y:S03]  /*0100*/  BSSY.RECONVERGENT B0, `(.L_x_482) ;  /* 0x00002f9000007945 */ /* 0x000fe60003800200 */
[----:B------:R-:W-:-:S13]  /*0110*/  ISETP.GT.U32.AND.EX P0, PT, R0, RZ, PT, P0 ;  /* 0x000000ff0000720c */ /* 0x000fda0003f04100 */
[----:B------:R-:W-:Y:S05]  /*0120*/  @P0 BRA `(.L_x_483) ;  /* 0x0000001800840947 */ /* 0x000fea0003800000 */
[----:B------:R-:W0:Y:S01]  /*0130*/  S2R R5, SR_TID.X ;  /* 0x0000000000057919 */ /* 0x000e220000002100 */
[----:B------:R-:W1:Y:S01]  /*0140*/  LDCU UR8, c[0x0][0x388] ;  /* 0x00007100ff0877ac */ /* 0x000e620008000800 */
[----:B------:R-:W-:Y:S01]  /*0150*/  BSSY.RECONVERGENT B1, `(.L_x_484) ;  /* 0x000000f000017945 */ /* 0x000fe20003800200 */
[----:B------:R-:W-:Y:S02]  /*0160*/  IMAD.MOV.U32 R6, RZ, RZ, RZ ;  /* 0x000000ffff067224 */ /* 0x000fe400078e00ff */
[----:B------:R-:W-:Y:S01]  /*0170*/  IMAD.MOV.U32 R4, RZ, RZ, RZ ;  /* 0x000000ffff047224 */ /* 0x000fe200078e00ff */
[----:B0-----:R-:W-:Y:S01]  /*0180*/  ISETP.GE.U32.AND P0, PT, R5, R16, PT ;  /* 0x000000100500720c */ /* 0x001fe20003f06070 */
[----:B------:R-:W-:-:S12]  /*0190*/  IMAD.MOV.U32 R7, RZ, RZ, R5 ;  /* 0x000000ffff077224 */ /* 0x000fd800078e0005 */
[----:B-1----:R-:W-:Y:S05]  /*01a0*/  @P0 BRA `(.L_x_485) ;  /* 0x0000000000240947 */ /* 0x002fea0003800000 */
[----:B------:R-:W0:Y:S02]  /*01b0*/  LDCU.64 UR4, c[0x0][0x380] ;  /* 0x00007000ff0477ac */ /* 0x000e240008000a00 */
        /* <DEDUP_REMOVED lines=8> */
.L_x_485:
[----:B------:R-:W-:Y:S05]  /*0240*/  BSYNC.RECONVERGENT B1 ;  /* 0x0000000000017941 */ /* 0x000fea0003800200 */
.L_x_484:
[----:B------:R-:W-:Y:S01]  /*0250*/  ISETP.GE.U32.AND P0, PT, R7, R16, PT ;  /* 0x000000100700720c */ /* 0x000fe20003f06070 */
[----:B------:R-:W-:-:S12]  /*0260*/  BSSY.RECONVERGENT B1, `(.L_x_486) ;  /* 0x00000ae000017945 */ /* 0x000fd80003800200 */
[----:B------:R-:W-:Y:S05]  /*0270*/  @P0 BRA `(.L_x_487) ;  /* 0x0000000800b00947 */ /* 0x000fea0003800000 */
[----:B------:R-:W-:Y:S01]  /*0280*/  LOP3.LUT R3, RZ, R7, RZ, 0x33, !PT ;  /* 0x00000007ff037212 */ /* 0x000fe200078e33ff */
[----:B------:R-:W-:Y:S04]  /*0290*/  BSSY.RECONVERGENT B2, `(.L_x_488) ;  /* 0x0000053000027945 */ /* 0x000fe80003800200 */
[----:B------:R-:W-:-:S05]  /*02a0*/  IMAD.IADD R3, R3, 0x1, R16 ;  /* 0x0000000103037824 */ /* 0x000fca00078e0210 */
        /* <DEDUP_REMOVED lines=8> */
[----:B0-----:R-:W-:-:S04]  /*0330*/  IADD3 R2, P1, PT, R7, UR4, RZ ;  /* 0x0000000407027c10 */ /* 0x001fc8000ff3e0ff */
[----:B------:R-:W-:-:S04]  /*0340*/  IADD3 R2, P2, PT, R2, 0x1000, RZ ;  /* 0x0000100002027810 */ /* 0x000fc80007f5e0ff */
[----:B------:R-:W-:-:S09]  /*0350*/  IADD3.X R3, PT, PT, RZ, UR5, RZ, P2, P1 ;  /* 0x00000005ff037c10 */ /* 0x000fd200097e24ff */
.L_x_490:
        /* <DEDUP_REMOVED lines=16> */
[----:B------:R-:W-:-:S02]  /*0460*/  VIADD R9, R9, 0x10 ;  /* 0x0000001009097836 */ /* 0x000fc40000000000 */
[----:B------:R-:W-:Y:S01]  /*0470*/  VIADD R7, R7, 0x2000 ;  /* 0x0000200007077836 */ /* 0x000fe20000000000 */
[----:B--2---:R-:W-:Y:S02]  /*0480*/  ISETP.NE.AND P1, PT, R27, UR8, PT ;  /* 0x000000081b007c0c */ /* 0x004fe4000bf25270 */
[----:B---3--:R-:W-:Y:S02]  /*0490*/  ISETP.NE.AND P2, PT, R19, UR8, PT ;  /* 0x0000000813007c0c */ /* 0x008fe4000bf45270 */
[----:B------:R-:W-:Y:S02]  /*04a0*/  SEL R27, RZ, 0x1, P1 ;  /* 0x00000001ff1b7807 */ /* 0x000fe40000800000 */
[----:B------:R-:W-:Y:S02]  /*04b0*/  SEL R19, RZ, 0x1, P2 ;  /* 0x00000001ff137807 */ /* 0x000fe40001000000 */
[----:B----4-:R-:W-:Y:S02]  /*04c0*/  ISETP.NE.AND P1, PT, R20, UR8, PT ;  /* 0x0000000814007c0c */ /* 0x010fe4000bf25270 */
[----:B-----5:R-:W-:-:S02]  /*04d0*/  ISETP.NE.AND P2, PT, R21, UR8, PT ;  /* 0x0000000815007c0c */ /* 0x020fc4000bf45270 */
[----:B------:R-:W-:Y:S02]  /*04e0*/  IADD3 R6, P5, P6, R19, R6, R27 ;  /* 0x0000000613067210 */ /* 0x000fe40007ebe01b */
[----:B------:R-:W-:Y:S02]  /*04f0*/  SEL R19, RZ, 0x1, P1 ;  /* 0x00000001ff137807 */ /* 0x000fe40000800000 */
[----:B------:R-:W-:Y:S02]  /*0500*/  SEL R20, RZ, 0x1, P2 ;  /* 0x00000001ff147807 */ /* 0x000fe40001000000 */
[----:B------:R-:W-:Y:S02]  /*0510*/  ISETP.NE.AND P3, PT, R22, UR8, PT ;  /* 0x0000000816007c0c */ /* 0x000fe4000bf65270 */
[----:B------:R-:W-:Y:S02]  /*0520*/  ISETP.NE.AND P4, PT, R23, UR8, PT ;  /* 0x0000000817007c0c */ /* 0x000fe4000bf85270 */
[----:B------:R-:W-:-:S02]  /*0530*/  IADD3 R20, P2, P1, R20, R6, R19 ;  /* 0x0000000614147210 */ /* 0x000fc4000795e013 */
[----:B------:R-:W-:Y:S02]  /*0540*/  SEL R19, RZ, 0x1, P3 ;  /* 0x00000001ff137807 */ /* 0x000fe40001800000 */
[----:B------:R-:W-:Y:S02]  /*0550*/  SEL R6, RZ, 0x1, P4 ;  /* 0x00000001ff067807 */ /* 0x000fe40002000000 */
[----:B------:R-:W-:Y:S02]  /*0560*/  ISETP.NE.AND P3, PT, R24, UR8, PT ;  /* 0x0000000818007c0c */ /* 0x000fe4000bf65270 */
[----:B------:R-:W-:Y:S02]  /*0570*/  ISETP.NE.AND P4, PT, R25, UR8, PT ;  /* 0x0000000819007c0c */ /* 0x000fe4000bf85270 */
[----:B------:R-:W-:Y:S02]  /*0580*/  IADD3.X R21, PT, PT, RZ, R4, RZ, P5, P6 ;  /* 0x00000004ff157210 */ /* 0x000fe40002fec4ff */
        /* <DEDUP_REMOVED lines=22> */
[----:B------:R-:W-:Y:S02]  /*06f0*/  IADD3.X R10, PT, PT, RZ, R12, RZ, P5, P6 ;  /* 0x0000000cff0a7210 */ /* 0x000fe40002fec4ff */
[----:B------:R-:W-:Y:S02]  /*0700*/  IADD3 R4, P5, P6, R4, R6, R13 ;  /* 0x0000000604047210 */ /* 0x000fe40007ebe00d */
[----:B------:R-:W-:-:S02]  /*0710*/  SEL R6, RZ, 0x1, P3 ;  /* 0x00000001ff067807 */ /* 0x000fc40001800000 */
[----:B------:R-:W-:Y:S02]  /*0720*/  ISETP.NE.AND P3, PT, R9, RZ, PT ;  /* 0x000000ff0900720c */ /* 0x000fe40003f65270 */
[----:B------:R-:W-:Y:S02]  /*0730*/  ISETP.NE.AND P4, PT, R11, UR8, PT ;  /* 0x000000080b007c0c */ /* 0x000fe4000bf85270 */
[----:B------:R-:W-:Y:S02]  /*0740*/  IADD3.X R10, PT, PT, RZ, R10, RZ, P2, P1 ;  /* 0x0000000aff0a7210 */ /* 0x000fe400017e24ff */
[----:B------:R-:W-:Y:S02]  /*0750*/  SEL R11, RZ, 0x1, P4 ;  /* 0x00000001ff0b7807 */ /* 0x000fe40002000000 */
[----:B------:R-:W-:Y:S02]  /*0760*/  IADD3 R2, P4, PT, R2, 0x2000, RZ ;  /* 0x0000200002027810 */ /* 0x000fe40007f9e0ff */
[----:B------:R-:W-:-:S02]  /*0770*/  IADD3 R6, P1, P2, R6, R4, R11 ;  /* 0x0000000406067210 */ /* 0x000fc40007a3e00b */
[----:B------:R-:W-:Y:S01]  /*0780*/  IADD3.X R4, PT, PT, RZ, R10, RZ, P5, P6 ;  /* 0x0000000aff047210 */ /* 0x000fe20002fec4ff */
[----:B------:R-:W-:-:S03]  /*0790*/  IMAD.X R3, RZ, RZ, R3, P4 ;  /* 0x000000ffff037224 */ /* 0x000fc600020e0603 */
[----:B------:R-:W-:Y:S01]  /*07a0*/  IADD3.X R4, PT, PT, RZ, R4, RZ, P1, P2 ;  /* 0x00000004ff047210 */ /* 0x000fe20000fe44ff */
[----:B------:R-:W-:Y:S06]  /*07b0*/  @P3 BRA `(.L_x_490) ;  /* 0xfffffff800e83947 */ /* 0x000fec000383ffff */
.L_x_489:
[----:B------:R-:W-:Y:S05]  /*07c0*/  BSYNC.RECONVERGENT B2 ;  /* 0x0000000000027941 */ /* 0x000fea0003800200 */
.L_x_488:
[----:B------:R-:W-:Y:S05]  /*07d0*/  @!P0 BRA `(.L_x_487) ;  /* 0x0000000400588947 */ /* 0x000fea0003800000 */
[----:B------:R-:W-:Y:S01]  /*07e0*/  ISETP.GE.U32.AND P1, PT, R26, 0x8, PT ;  /* 0x000000081a00780c */ /* 0x000fe20003f26070 */
[----:B------:R-:W-:Y:S01]  /*07f0*/  BSSY.RECONVERGENT B2, `(.L_x_491) ;  /* 0x0000029000027945 */ /* 0x000fe20003800200 */
[----:B------:R-:W-:-:S04]  /*0800*/  LOP3.LUT R18, R8, 0x7, RZ, 0xc0, !PT ;  /* 0x0000000708127812 */ /* 0x000fc800078ec0ff */
[----:B------:R-:W-:-:S07]  /*0810*/  ISETP.NE.AND P0, PT, R18, RZ, PT ;  /* 0x000000ff1200720c */ /* 0x000fce0003f05270 */
[----:B------:R-:W-:Y:S06]  /*0820*/  @!P1 BRA `(.L_x_492) ;  /* 0x0000000000949947 */ /* 0x000fec0003800000 */
[----:B------:R-:W0:Y:S02]  /*0830*/  LDCU.64 UR4, c[0x0][0x380] ;  /* 0x00007000ff0477ac */ /* 0x000e240008000a00 */
[C---:B0-----:R-:W-:Y:S01]  /*0840*/  IADD3 R2, P1, PT, R7.reuse, UR4, RZ ;  /* 0x0000000407027c10 */ /* 0x041fe2000ff3e0ff */
[----:B------:R-:W0:Y:S03]  /*0850*/  LDCU UR4, c[0x0][0x388] ;  /* 0x00007100ff0477ac */ /* 0x000e260008000800 */
[----:B------:R-:W-:-:S05]  /*0860*/  LEA.HI.X.SX32 R3, R7, UR5, 0x1, P1 ;  /* 0x0000000507037c11 */ /* 0x000fca00088f0eff */
        /* <DEDUP_REMOVED lines=33> */
.L_x_492:
[----:B------:R-:W-:Y:S05]  /*0a80*/  BSYNC.RECONVERGENT B2 ;  /* 0x0000000000027941 */ /* 0x000fea0003800200 */
.L_x_491:
        /* <DEDUP_REMOVED lines=27> */
.L_x_494:
[----:B------:R-:W-:Y:S05]  /*0c40*/  BSYNC.RECONVERGENT B2 ;  /* 0x0000000000027941 */ /* 0x000fea0003800200 */
.L_x_493:
[----:B------:R-:W-:Y:S05]  /*0c50*/  @!P0 BRA `(.L_x_487) ;  /* 0x0000000000388947 */ /* 0x000fea0003800000 */
[----:B------:R-:W-:-:S07]  /*0c60*/  IMAD.MOV R8, RZ, RZ, -R8 ;  /* 0x000000ffff087224 */ /* 0x000fce00078e0a08 */
.L_x_495:
[----:B------:R-:W0:Y:S02]  /*0c70*/  LDCU.64 UR4, c[0x0][0x380] ;  /* 0x00007000ff0477ac */ /* 0x000e240008000a00 */
[C---:B0-----:R-:W-:Y:S01]  /*0c80*/  IADD3 R2, P0, PT, R7.reuse, UR4, RZ ;  /* 0x0000000407027c10 */ /* 0x041fe2000ff1e0ff */
[----:B------:R-:W0:Y:S03]  /*0c90*/  LDCU UR4, c[0x0][0x388] ;  /* 0x00007100ff0477ac */ /* 0x000e260008000800 */
[----:B------:R-:W-:-:S05]  /*0ca0*/  LEA.HI.X.SX32 R3, R7, UR5, 0x1, P0 ;  /* 0x0000000507037c11 */ /* 0x000fca00080f0eff */
        /* <DEDUP_REMOVED lines=9> */
.L_x_487:
[----:B------:R-:W-:Y:S05]  /*0d40*/  BSYNC.RECONVERGENT B1 ;  /* 0x0000000000017941 */ /* 0x000fea0003800200 */
.L_x_486:
[----:B------:R-:W-:-:S04]  /*0d50*/  ISETP.GE.U32.AND P0, PT, R16, 0x200, PT ;  /* 0x000002001000780c */ /* 0x000fc80003f06070 */
[----:B------:R-:W-:-:S13]  /*0d60*/  ISETP.GE.U32.AND.EX P0, PT, R0, RZ, PT, P0 ;  /* 0x000000ff0000720c */ /* 0x000fda0003f06100 */
[----:B------:R-:W-:Y:S05]  /*0d70*/  @!P0 BRA `(.L_x_496) ;  /* 0x00000004002c8947 */ /* 0x000fea0003800000 */
[----:B------:R-:W0:Y:S01]  /*0d80*/  S2R R8, SR_LANEID ;  /* 0x0000000000087919 */ /* 0x000e220000000000 */
[----:B------:R-:W-:Y:S01]  /*0d90*/  ISETP.NE.AND P5, PT, R5, RZ, PT ;  /* 0x000000ff0500720c */ /* 0x000fe20003fa5270 */
        /* <DEDUP_REMOVED lines=39> */
[----:B-1----:R-:W-:-:S03]  /*1010*/  SEL R3, R3, RZ, !P0 ;  /* 0x000000ff03037207 */ /* 0x002fc60004000000 */
        /* <DEDUP_REMOVED lines=9> */
[----:B-1----:R-:W0:Y:S04]  /*10b0*/  LDS.128 R4, [UR4+0x20] ;  /* 0x00002004ff047984 */ /* 0x002e280008000c00 */
[----:B------:R-:W1:Y:S04]  /*10c0*/  LDS.128 R8, [UR4+0x30] ;  /* 0x00003004ff087984 */ /* 0x000e680008000c00 */
[----:B------:R-:W2:Y:S04]  /*10d0*/  LDS.128 R12, [UR4+0x40] ;  /* 0x00004004ff0c7984 */ /* 0x000ea80008000c00 */
[----:B------:R-:W3:Y:S04]  /*10e0*/  LDS.128 R16, [UR4+0x50] ;  /* 0x00005004ff107984 */ /* 0x000ee80008000c00 */
[----:B------:R-:W4:Y:S04]  /*10f0*/  LDS.128 R20, [UR4+0x60] ;  /* 0x00006004ff147984 */ /* 0x000f280008000c00 */
[----:B------:R-:W5:Y:S04]  /*1100*/  LDS.128 R24, [UR4+0x70] ;  /* 0x00007004ff187984 */ /* 0x000f680008000c00 */
[----:B------:R-:W5:Y:S01]  /*1110*/  LDS.128 R28, [UR4+0x80] ;  /* 0x00008004ff1c7984 */ /* 0x000f620008000c00 */
[----:B0-----:R-:W-:-:S04]  /*1120*/  IADD3 R35, P0, P1, R4, R32, R2 ;  /* 0x0000002004237210 */ /* 0x001fc8000791e002 */
[----:B-1----:R-:W-:Y:S02]  /*1130*/  IADD3 R35, P2, P3, R8, R35, R6 ;  /* 0x0000002308237210 */ /* 0x002fe40007b5e006 */
[----:B------:R-:W-:Y:S02]  /*1140*/  IADD3.X R5, PT, PT, R5, R33, R3, P0, P1 ;  /* 0x0000002105057210 */ /* 0x000fe400007e2403 */
[----:B--2---:R-:W-:Y:S02]  /*1150*/  IADD3 R3, P0, P1, R12, R35, R10 ;  /* 0x000000230c037210 */ /* 0x004fe4000791e00a */
[----:B------:R-:W-:Y:S02]  /*1160*/  IADD3.X R7, PT, PT, R9, R5, R7, P2, P3 ;  /* 0x0000000509077210 */ /* 0x000fe400017e6407 */
[----:B---3--:R-:W-:Y:S02]  /*1170*/  IADD3 R3, P2, P3, R16, R3, R14 ;  /* 0x0000000310037210 */ /* 0x008fe40007b5e00e */
[----:B------:R-:W-:-:S02]  /*1180*/  IADD3.X R11, PT, PT, R13, R7, R11, P0, P1 ;  /* 0x000000070d0b7210 */ /* 0x000fc400007e240b */
[----:B----4-:R-:W-:Y:S02]  /*1190*/  IADD3 R3, P0, P1, R20, R3, R18 ;  /* 0x0000000314037210 */ /* 0x010fe4000791e012 */
[----:B------:R-:W-:Y:S02]  /*11a0*/  IADD3.X R15, PT, PT, R17, R11, R15, P2, P3 ;  /* 0x0000000b110f7210 */ /* 0x000fe400017e640f */
[----:B-----5:R-:W-:Y:S02]  /*11b0*/  IADD3 R3, P2, P3, R24, R3, R22 ;  /* 0x0000000318037210 */ /* 0x020fe40007b5e016 */
[----:B------:R-:W-:Y:S02]  /*11c0*/  IADD3.X R19, PT, PT, R21, R15, R19, P0, P1 ;  /* 0x0000000f15137210 */ /* 0x000fe400007e2413 */
[----:B------:R-:W-:Y:S02]  /*11d0*/  IADD3 R3, P0, P1, R28, R3, R26 ;  /* 0x000000031c037210 */ /* 0x000fe4000791e01a */
[----:B------:R-:W-:-:S02]  /*11e0*/  IADD3.X R23, PT, PT, R25, R19, R23, P2, P3 ;  /* 0x0000001319177210 */ /* 0x000fc400017e6417 */
[----:B------:R-:W-:Y:S02]  /*11f0*/  IADD3 R2, P2, PT, R3, R30, RZ ;  /* 0x0000001e03027210 */ /* 0x000fe40007f5e0ff */
[----:B------:R-:W-:-:S05]  /*1200*/  IADD3.X R3, PT, PT, R29, R23, R27, P0, P1 ;  /* 0x000000171d037210 */ /* 0x000fca00007e241b */
[----:B------:R-:W-:Y:S01]  /*1210*/  IMAD.X R3, R3, 0x1, R31, P2 ;  /* 0x0000000103037824 */ /* 0x000fe200010e061f */
[----:B------:R-:W-:Y:S06]  /*1220*/  BRA `(.L_x_497) ;  /* 0x0000001c00987947 */ /* 0x000fec0003800000 */
.L_x_496:
[C---:B------:R-:W-:Y:S02]  /*1230*/  LOP3.LUT R2, R5.reuse, 0x3e0, RZ, 0xc0, !PT ;  /* 0x000003e005027812 */ /* 0x040fe400078ec0ff */
[----:B------:R-:W-:Y:S02]  /*1240*/  ISETP.NE.AND P5, PT, R5, RZ, PT ;  /* 0x000000ff0500720c */ /* 0x000fe40003fa5270 */
[----:B------:R-:W-:Y:S01]  /*1250*/  LOP3.LUT R7, RZ, R2, RZ, 0x33, !PT ;  /* 0x00000002ff077212 */ /* 0x000fe200078e33ff */
[----:B------:R-:W-:Y:S02]  /*1260*/  VIADD R3, R2, 0x20 ;  /* 0x0000002002037836 */ /* 0x000fe40000000000 */
[----:B------:R-:W0:Y:S02]  /*1270*/  S2R R2, SR_LANEID ;  /* 0x0000000000027919 */ /* 0x000e240000000000 */
[----:B------:R-:W-:Y:S01]  /*1280*/  IMAD.IADD R7, R7, 0x1, R16 ;  /* 0x0000000107077824 */ /* 0x000fe200078e0210 */
[----:B------:R-:W-:-:S04]  /*1290*/  ISETP.GT.U32.AND P0, PT, R3, R16, PT ;  /* 0x000000100300720c */ /* 0x000fc80003f04070 */
        /* <DEDUP_REMOVED lines=21> */
[----:B------:R-:W-:Y:S02]  /*13f0*/  IMAD.X R8, R8, 0x1, R9, P1 ;  /* 0x0000000108087824 */ /* 0x000fe400008e0609 */
[----:B------:R-:W-:-:S03]  /*1400*/  VIADD R2, R2, 0x10 ;  /* 0x0000001002027836 */ /* 0x000fc60000000000 */
[----:B------:R-:W1:Y:S01]  /*1410*/  SHFL.DOWN PT, R4, R8, 0x4, R7 ;  /* 0x0880000008047989 */ /* 0x000e6200000e0007 */
[----:B0-----:R-:W-:-:S04]  /*1420*/  SEL R3, R3, RZ, !P0 ;  /* 0x000000ff03037207 */ /* 0x001fc80004000000 */
[----:B------:R-:W-:Y:S02]  /*1430*/  IADD3 R10, P1, PT, R3, R12, RZ ;  /* 0x0000000c030a7210 */ /* 0x000fe40007f3e0ff */
[----:B-1----:R-:W-:-:S03]  /*1440*/  SEL R4, R4, RZ, !P0 ;  /* 0x000000ff04047207 */ /* 0x002fc60004000000 */
[----:B------:R-:W0:Y:S01]  /*1450*/  SHFL.DOWN PT, R3, R10, 0x8, R7 ;  /* 0x090000000a037989 */ /* 0x000e2200000e0007 */
[----:B------:R-:W-:Y:S01]  /*1460*/  ISETP.GT.AND P0, PT, R6, R7, PT ;  /* 0x000000070600720c */ /* 0x000fe20003f04270 */
[----:B------:R-:W-:-:S05]  /*1470*/  IMAD.X R9, R4, 0x1, R8, P1 ;  /* 0x0000000104097824 */ /* 0x000fca00008e0608 */
[----:B------:R-:W1:Y:S01]  /*1480*/  SHFL.DOWN PT, R4, R9, 0x8, R7 ;  /* 0x0900000009047989 */ /* 0x000e6200000e0007 */
[----:B0-----:R-:W-:-:S04]  /*1490*/  SEL R3, R3, RZ, !P0 ;  /* 0x000000ff03037207 */ /* 0x001fc80004000000 */
[----:B------:R-:W-:Y:S02]  /*14a0*/  IADD3 R6, P1, PT, R3, R10, RZ ;  /* 0x0000000a03067210 */ /* 0x000fe40007f3e0ff */
[----:B-1----:R-:W-:-:S03]  /*14b0*/  SEL R4, R4, RZ, !P0 ;  /* 0x000000ff04047207 */ /* 0x002fc60004000000 */
[----:B------:R-:W0:Y:S01]  /*14c0*/  SHFL.DOWN PT, R3, R6, 0x10, R7 ;  /* 0x0a00000006037989 */ /* 0x000e2200000e0007 */
[----:B------:R-:W-:Y:S02]  /*14d0*/  ISETP.GT.AND P0, PT, R2, R7, PT ;  /* 0x000000070200720c */ /* 0x000fe40003f04270 */
[----:B------:R-:W-:Y:S01]  /*14e0*/  @!P2 MOV R2, 0x400 ;  /* 0x000004000002a802 */ /* 0x000fe20000000f00 */
[----:B------:R-:W-:Y:S01]  /*14f0*/  IMAD.X R8, R4, 0x1, R9, P1 ;  /* 0x0000000104087824 */ /* 0x000fe200008e0609 */
[----:B------:R-:W-:Y:S02]  /*1500*/  @!P2 SHF.R.U32.HI R9, RZ, 0x2, R5 ;  /* 0x00000002ff09a819 */ /* 0x000fe40000011605 */
[----:B--2---:R-:W-:Y:S02]  /*1510*/  @!P2 LEA R10, R11, R2, 0x18 ;  /* 0x000000020b0aa211 */ /* 0x004fe400078ec0ff */
[----:B------:R-:W1:Y:S01]  /*1520*/  SHFL.DOWN PT, R4, R8, 0x10, R7 ;  /* 0x0a00000008047989 */ /* 0x000e6200000e0007 */
[----:B------:R-:W-:-:S05]  /*1530*/  @!P2 LOP3.LUT R9, R9, 0xf8, RZ, 0xc0, !PT ;  /* 0x000000f80909a812 */ /* 0x000fca00078ec0ff */
[----:B------:R-:W-:Y:S01]  /*1540*/  @!P2 IMAD.IADD R9, R9, 0x1, R10 ;  /* 0x000000010909a824 */ /* 0x000fe200078e020a */
[----:B0-----:R-:W-:-:S04]  /*1550*/  SEL R3, R3, RZ, !P0 ;  /* 0x000000ff03037207 */ /* 0x001fc80004000000 */
[----:B------:R-:W-:Y:S02]  /*1560*/  IADD3 R2, P1, PT, R3, R6, RZ ;  /* 0x0000000603027210 */ /* 0x000fe40007f3e0ff */
[----:B-1----:R-:W-:-:S05]  /*1570*/  SEL R4, R4, RZ, !P0 ;  /* 0x000000ff04047207 */ /* 0x002fca0004000000 */
[----:B------:R-:W-:-:S05]  /*1580*/  IMAD.X R3, R4, 0x1, R8, P1 ;  /* 0x0000000104037824 */ /* 0x000fca00008e0608 */
[----:B------:R0:W-:Y:S01]  /*1590*/  @!P2 STS.64 [R9+0x10], R2 ;  /* 0x000010020900a388 */ /* 0x0001e20000000a00 */
[----:B------:R-:W-:Y:S06]  /*15a0*/  BAR.SYNC.DEFER_BLOCKING 0x0 ;  /* 0x0000000000007b1d */ /* 0x000fec0000010000 */
[----:B------:R-:W-:Y:S05]  /*15b0*/  @P5 BRA `(.L_x_497) ;  /* 0x0000001800b45947 */ /* 0x000fea0003800000 */
[----:B------:R-:W1:Y:S01]  /*15c0*/  S2UR UR5, SR_CgaCtaId ;  /* 0x00000000000579c3 */ /* 0x000e620000008800 */
[----:B------:R-:W-:Y:S01]  /*15d0*/  UMOV UR4, 0x400 ;  /* 0x0000040000047882 */ /* 0x000fe20000000000 */
[C---:B------:R-:W-:Y:S02]  /*15e0*/  ISETP.GT.U32.AND P0, PT, R16.reuse, 0x20, PT ;  /* 0x000000201000780c */ /* 0x040fe40003f04070 */
[----:B------:R-:W-:Y:S02]  /*15f0*/  ISETP.GT.U32.AND P1, PT, R16, 0x40, PT ;  /* 0x000000401000780c */ /* 0x000fe40003f24070 */
[----:B------:R-:W-:Y:S02]  /*1600*/  ISETP.GT.U32.AND.EX P0, PT, R0, RZ, PT, P0 ;  /* 0x000000ff0000720c */ /* 0x000fe40003f04100 */
[----:B------:R-:W-:Y:S02]  /*1610*/  ISETP.GT.U32.AND P2, PT, R16, 0x60, PT ;  /* 0x000000601000780c */ /* 0x000fe40003f44070 */
[----:B------:R-:W-:-:S02]  /*1620*/  ISETP.GT.U32.AND.EX P1, PT, R0, RZ, PT, P1 ;  /* 0x000000ff0000720c */ /* 0x000fc40003f24110 */
[----:B------:R-:W-:-:S04]  /*1630*/  ISETP.GT.U32.AND P6, PT, R16, 0x140, PT ;  /* 0x000001401000780c */ /* 0x000fc80003fc4070 */
[----:B------:R-:W-:Y:S01]  /*1640*/  ISETP.GT.U32.AND.EX P6, PT, R0, RZ, PT, P6 ;  /* 0x000000ff0000720c */ /* 0x000fe20003fc4160 */
[----:B-1----:R-:W-:-:S09]  /*1650*/  ULEA UR4, UR5, UR4, 0x18 ;  /* 0x0000000405047291 */ /* 0x002fd2000f8ec0ff */
[----:B------:R-:W1:Y:S04]  /*1660*/  LDS.64 R18, [UR4+0x18] ;  /* 0x00001804ff127984 */ /* 0x000e680008000a00 */
[----:B------:R-:W2:Y:S04]  /*1670*/  LDS.128 R20, [UR4+0x20] ;  /* 0x00002004ff147984 */ /* 0x000ea80008000c00 */
[----:B------:R-:W3:Y:S04]  /*1680*/  LDS.128 R4, [UR4+0x30] ;  /* 0x00003004ff047984 */ /* 0x000ee80008000c00 */
[----:B0-----:R-:W0:Y:S04]  /*1690*/  LDS.128 R8, [UR4+0x40] ;  /* 0x00004004ff087984 */ /* 0x001e280008000c00 */
[----:B------:R-:W4:Y:S01]  /*16a0*/  LDS.128 R12, [UR4+0x50] ;  /* 0x00005004ff0c7984 */ /* 0x000f220008000c00 */
[----:B-1----:R-:W-:-:S02]  /*16b0*/  SEL R25, R18, RZ, P0 ;  /* 0x000000ff12197207 */ /* 0x002fc40000000000 */
[----:B------:R-:W-:Y:S02]  /*16c0*/  SEL R29, R19, RZ, P0 ;  /* 0x000000ff131d7207 */ /* 0x000fe40000000000 */
[----:B------:R-:W-:Y:S02]  /*16d0*/  ISETP.GT.U32.AND.EX P0, PT, R0, RZ, PT, P2 ;  /* 0x000000ff0000720c */ /* 0x000fe40003f04120 */
[----:B--2---:R-:W-:Y:S02]  /*16e0*/  SEL R19, R20, RZ, P1 ;  /* 0x000000ff14137207 */ /* 0x004fe40000800000 */
[----:B------:R-:W-:Y:S02]  /*16f0*/  SEL R24, R21, RZ, P1 ;  /* 0x000000ff15187207 */ /* 0x000fe40000800000 */
[----:B------:R-:W-:Y:S02]  /*1700*/  ISETP.GT.U32.AND P1, PT, R16, 0x80, PT ;  /* 0x000000801000780c */ /* 0x000fe40003f24070 */
[----:B------:R-:W-:-:S02]  /*1710*/  SEL R18, R22, RZ, P0 ;  /* 0x000000ff16127207 */ /* 0x000fc40000000000 */
[----:B------:R-:W-:Y:S02]  /*1720*/  SEL R17, R23, RZ, P0 ;  /* 0x000000ff17117207 */ /* 0x000fe40000000000 */
[----:B------:R-:W-:Y:S01]  /*1730*/  IADD3 R2, P2, P3, R19, R25, R2 ;  /* 0x0000001913027210 */ /* 0x000fe20007b5e002 */
[----:B------:R-:W1:Y:S01]  /*1740*/  LDS.128 R20, [UR4+0x60] ;  /* 0x00006004ff147984 */ /* 0x000e620008000c00 */
[----:B------:R-:W-:Y:S02]  /*1750*/  ISETP.GT.U32.AND.EX P0, PT, R0, RZ, PT, P1 ;  /* 0x000000ff0000720c */ /* 0x000fe40003f04110 */
[----:B------:R-:W-:Y:S02]  /*1760*/  ISETP.GT.U32.AND P1, PT, R16, 0xa0, PT ;  /* 0x000000a01000780c */ /* 0x000fe40003f24070 */
[----:B------:R-:W-:Y:S02]  /*1770*/  IADD3.X R29, PT, PT, R24, R29, R3, P2, P3 ;  /* 0x0000001d181d7210 */ /* 0x000fe400017e6403 */
[----:B---3--:R-:W-:Y:S01]  /*1780*/  SEL R19, R4, RZ, P0 ;  /* 0x000000ff04137207 */ /* 0x008fe20000000000 */
[----:B------:R-:W2:Y:S01]  /*1790*/  LDS.128 R24, [UR4+0x70] ;  /* 0x00007004ff187984 */ /* 0x000ea20008000c00 */
[----:B------:R-:W-:-:S02]  /*17a0*/  SEL R28, R5, RZ, P0 ;  /* 0x000000ff051c7207 */ /* 0x000fc40000000000 */
[----:B------:R-:W-:Y:S02]  /*17b0*/  ISETP.GT.U32.AND.EX P0, PT, R0, RZ, PT, P1 ;  /* 0x000000ff0000720c */ /* 0x000fe40003f04110 */
[----:B------:R-:W-:Y:S02]  /*17c0*/  IADD3 R19, P2, P3, R19, R2, R18 ;  /* 0x0000000213137210 */ /* 0x000fe40007b5e012 */
[----:B------:R-:W-:Y:S02]  /*17d0*/  SEL R3, R6, RZ, P0 ;  /* 0x000000ff06037207 */ /* 0x000fe40000000000 */
[----:B------:R-:W-:Y:S02]  /*17e0*/  SEL R18, R7, RZ, P0 ;  /* 0x000000ff07127207 */ /* 0x000fe40000000000 */
[----:B------:R-:W3:Y:S01]  /*17f0*/  LDS.128 R4, [UR4+0x80] ;  /* 0x00008004ff047984 */ /* 0x000ee20008000c00 */
[----:B------:R-:W-:Y:S02]  /*1800*/  ISETP.GT.U32.AND P1, PT, R16, 0xc0, PT ;  /* 0x000000c01000780c */ /* 0x000fe40003f24070 */
[----:B------:R-:W-:-:S02]  /*1810*/  IADD3.X R28, PT, PT, R28, R29, R17, P2, P3 ;  /* 0x0000001d1c1c7210 */ /* 0x000fc400017e6411 */
[----:B------:R-:W-:Y:S02]  /*1820*/  ISETP.GT.U32.AND.EX P0, PT, R0, RZ, PT, P1 ;  /* 0x000000ff0000720c */ /* 0x000fe40003f04110 */
[C---:B------:R-:W-:Y:S02]  /*1830*/  ISETP.GT.U32.AND P1, PT, R16.reuse, 0xe0, PT ;  /* 0x000000e01000780c */ /* 0x040fe40003f24070 */
[----:B------:R-:W-:Y:S02]  /*1840*/  ISETP.GT.U32.AND P2, PT, R16, 0x100, PT ;  /* 0x000001001000780c */ /* 0x000fe40003f44070 */
[----:B0-----:R-:W-:Y:S02]  /*1850*/  SEL R2, R8, RZ, P0 ;  /* 0x000000ff08027207 */ /* 0x001fe40000000000 */
[----:B------:R-:W-:Y:S02]  /*1860*/  SEL R17, R9, RZ, P0 ;  /* 0x000000ff09117207 */ /* 0x000fe40000000000 */
[----:B------:R-:W-:-:S02]  /*1870*/  ISETP.GT.U32.AND.EX P0, PT, R0, RZ, PT, P1 ;  /* 0x000000ff0000720c */ /* 0x000fc40003f04110 */
[----:B------:R-:W-:Y:S02]  /*1880*/  ISETP.GT.U32.AND.EX P1, PT, R0, RZ, PT, P2 ;  /* 0x000000ff0000720c */ /* 0x000fe40003f24120 */
[----:B------:R-:W-:Y:S02]  /*1890*/  ISETP.GT.U32.AND P2, PT, R16, 0x120, PT ;  /* 0x000001201000780c */ /* 0x000fe40003f44070 */
[----:B------:R-:W-:Y:S02]  /*18a0*/  IADD3 R2, P3, P4, R2, R19, R3 ;  /* 0x0000001302027210 */ /* 0x000fe40007c7e003 */
[----:B------:R-:W-:Y:S02]  /*18b0*/  SEL R3, R10, RZ, P0 ;  /* 0x000000ff0a037207 */ /* 0x000fe40000000000 */
[----:B------:R-:W-:Y:S02]  /*18c0*/  SEL R9, R11, RZ, P0 ;  /* 0x000000ff0b097207 */ /* 0x000fe40000000000 */
[----:B------:R-:W-:-:S02]  /*18d0*/  ISETP.GT.U32.AND.EX P0, PT, R0, RZ, PT, P2 ;  /* 0x000000ff0000720c */ /* 0x000fc40003f04120 */
[----:B----4-:R-:W-:Y:S02]  /*18e0*/  SEL R8, R12, RZ, P1 ;  /* 0x000000ff0c087207 */ /* 0x010fe40000800000 */
[----:B------:R-:W-:Y:S02]  /*18f0*/  IADD3.X R12, PT, PT, R17, R28, R18, P3, P4 ;  /* 0x0000001c110c7210 */ /* 0x000fe40001fe8412 */
[----:B------:R-:W-:Y:S02]  /*1900*/  SEL R11, R14, RZ, P0 ;  /* 0x000000ff0e0b7207 */ /* 0x000fe40000000000 */
[----:B------:R-:W-:Y:S02]  /*1910*/  ISETP.GT.U32.AND P4, PT, R16, 0x160, PT ;  /* 0x000001601000780c */ /* 0x000fe40003f84070 */
[----:B------:R-:W-:Y:S02]  /*1920*/  SEL R10, R13, RZ, P1 ;  /* 0x000000ff0d0a7207 */ /* 0x000fe40000800000 */
[----:B------:R-:W-:-:S02]  /*1930*/  SEL R14, R15, RZ, P0 ;  /* 0x000000ff0f0e7207 */ /* 0x000fc40000000000 */
[----:B------:R-:W-:Y:S02]  /*1940*/  IADD3 R8, P1, P2, R8, R2, R3 ;  /* 0x0000000208087210 */ /* 0x000fe40007a3e003 */
[----:B------:R-:W-:Y:S02]  /*1950*/  ISETP.GT.U32.AND P0, PT, R16, 0x180, PT ;  /* 0x000001801000780c */ /* 0x000fe40003f04070 */
[----:B------:R-:W-:Y:S02]  /*1960*/  ISETP.GT.U32.AND.EX P4, PT, R0, RZ, PT, P4 ;  /* 0x000000ff0000720c */ /* 0x000fe40003f84140 */
[----:B-1----:R-:W-:Y:S02]  /*1970*/  SEL R2, R20, RZ, P6 ;  /* 0x000000ff14027207 */ /* 0x002fe40003000000 */
[----:B------:R-:W-:Y:S02]  /*1980*/  IADD3.X R10, PT, PT, R10, R12, R9, P1, P2 ;  /* 0x0000000c0a0a7210 */ /* 0x000fe40000fe4409 */
[----:B------:R-:W-:-:S02]  /*1990*/  ISETP.GT.U32.AND.EX P0, PT, R0, RZ, PT, P0 ;  /* 0x000000ff0000720c */ /* 0x000fc40003f04100 */
[C---:B------:R-:W-:Y:S02]  /*19a0*/  ISETP.GT.U32.AND P3, PT, R16.reuse, 0x1a0, PT ;  /* 0x000001a01000780c */ /* 0x040fe40003f64070 */
[----:B------:R-:W-:Y:S02]  /*19b0*/  ISETP.GT.U32.AND P1, PT, R16, 0x1c0, PT ;  /* 0x000001c01000780c */ /* 0x000fe40003f24070 */
[----:B------:R-:W-:Y:S02]  /*19c0*/  SEL R9, R21, RZ, P6 ;  /* 0x000000ff15097207 */ /* 0x000fe40003000000 */
[----:B------:R-:W-:Y:S02]  /*19d0*/  SEL R3, R22, RZ, P4 ;  /* 0x000000ff16037207 */ /* 0x000fe40002000000 */
[----:B------:R-:W-:Y:S02]  /*19e0*/  SEL R23, R23, RZ, P4 ;  /* 0x000000ff17177207 */ /* 0x000fe40002000000 */
[----:B------:R-:W-:-:S02]  /*19f0*/  IADD3 R2, P6, P4, R2, R8, R11 ;  /* 0x0000000802027210 */ /* 0x000fc40007cde00b */
[----:B--2---:R-:W-:Y:S02]  /*1a00*/  SEL R8, R24, RZ, P0 ;  /* 0x000000ff18087207 */ /* 0x004fe40000000000 */
[C---:B------:R-:W-:Y:S02]  /*1a10*/  ISETP.GT.U32.AND.EX P3, PT, R0.reuse, RZ, PT, P3 ;  /* 0x000000ff0000720c */ /* 0x040fe40003f64130 */
[----:B------:R-:W-:Y:S02]  /*1a20*/  ISETP.GT.U32.AND.EX P1, PT, R0, RZ, PT, P1 ;  /* 0x000000ff0000720c */ /* 0x000fe40003f24110 */
[----:B------:R-:W-:Y:S02]  /*1a30*/  ISETP.GT.U32.AND P2, PT, R16, 0x1e0, PT ;  /* 0x000001e01000780c */ /* 0x000fe40003f44070 */
[----:B------:R-:W-:Y:S02]  /*1a40*/  IADD3.X R9, PT, PT, R9, R10, R14, P6, P4 ;  /* 0x0000000a09097210 */ /* 0x000fe400037e840e */
[----:B------:R-:W-:-:S02]  /*1a50*/  IADD3 R8, P6, P4, R8, R2, R3 ;  /* 0x0000000208087210 */ /* 0x000fc40007cde003 */
[----:B------:R-:W-:Y:S02]  /*1a60*/  SEL R2, R26, RZ, P3 ;  /* 0x000000ff1a027207 */ /* 0x000fe40001800000 */
[----:B---3--:R-:W-:Y:S02]  /*1a70*/  SEL R3, R4, RZ, P1 ;  /* 0x000000ff04037207 */ /* 0x008fe40000800000 */
[----:B------:R-:W-:Y:S02]  /*1a80*/  ISETP.GT.U32.AND.EX P2, PT, R0, RZ, PT, P2 ;  /* 0x000000ff0000720c */ /* 0x000fe40003f44120 */
        /* <DEDUP_REMOVED lines=11> */
.L_x_483:
[----:B------:R-:W0:Y:S01]  /*1b40*/  S2R R5, SR_TID.X ;  /* 0x0000000000057919 */ /* 0x000e220000002100 */
[----:B------:R-:W0:Y:S02]  /*1b50*/  LDCU.64 UR4, c[0x0][0x380] ;  /* 0x00007000ff0477ac */ /* 0x000e240008000a00 */
[----:B0-----:R-:W-:-:S05]  /*1b60*/  IADD3 R2, P0, PT, R5, UR4, RZ ;  /* 0x0000000405027c10 */ /* 0x001fca000ff1e0ff */
[----:B------:R-:W-:Y:S01]  /*1b70*/  IMAD.X R3, RZ, RZ, UR5, P0 ;  /* 0x00000005ff037e24 */ /* 0x000fe200080e06ff */
[----:B------:R-:W0:Y:S04]  /*1b80*/  LDCU UR5, c[0x0][0x388] ;  /* 0x00007100ff0577ac */ /* 0x000e280008000800 */
[----:B------:R-:W0:Y:S04]  /*1b90*/  LDG.E.S8 R11, desc[UR6][R2.64] ;  /* 0x00000006020b7981 */ /* 0x000e28000c1e1300 */
[----:B------:R-:W2:Y:S04]  /*1ba0*/  LDG.E.S8 R4, desc[UR6][R2.64+0x200] ;  /* 0x0002000602047981 */ /* 0x000ea8000c1e1300 */
[----:B------:R-:W3:Y:S04]  /*1bb0*/  LDG.E.S8 R6, desc[UR6][R2.64+0x400] ;  /* 0x0004000602067981 */ /* 0x000ee8000c1e1300 */
[----:B------:R-:W4:Y:S04]  /*1bc0*/  LDG.E.S8 R7, desc[UR6][R2.64+0x600] ;  /* 0x0006000602077981 */ /* 0x000f28000c1e1300 */
[----:B------:R-:W5:Y:S04]  /*1bd0*/  LDG.E.S8 R8, desc[UR6][R2.64+0x800] ;  /* 0x0008000602087981 */ /* 0x000f68000c1e1300 */
[----:B------:R-:W5:Y:S04]  /*1be0*/  LDG.E.S8 R9, desc[UR6][R2.64+0xa00] ;  /* 0x000a000602097981 */ /* 0x000f68000c1e1300 */
[----:B------:R-:W5:Y:S01]  /*1bf0*/  LDG.E.S8 R10, desc[UR6][R2.64+0xc00] ;  /* 0x000c0006020a7981 */ /* 0x000f62000c1e1300 */
[----:B------:R-:W-:Y:S01]  /*1c00*/  IADD3 R18, P5, PT, R16, -0xe00, RZ ;  /* 0xfffff20010127810 */ /* 0x000fe20007fbe0ff */
[----:B------:R-:W-:Y:S01]  /*1c10*/  UMOV UR8, 0xe00 ;  /* 0x00000e0000087882 */ /* 0x000fe20000000000 */
[----:B------:R-:W-:Y:S01]  /*1c20*/  UMOV UR4, URZ ;  /* 0x000000ff00047c82 */ /* 0x000fe20008000000 */
[----:B0-----:R-:W-:-:S02]  /*1c30*/  ISETP.NE.AND P0, PT, R11, UR5, PT ;  /* 0x000000050b007c0c */ /* 0x001fc4000bf05270 */
[----:B--2---:R-:W-:Y:S02]  /*1c40*/  ISETP.NE.AND P1, PT, R4, UR5, PT ;  /* 0x0000000504007c0c */ /* 0x004fe4000bf25270 */
[----:B---3--:R-:W-:Y:S02]  /*1c50*/  ISETP.NE.AND P2, PT, R6, UR5, PT ;  /* 0x0000000506007c0c */ /* 0x008fe4000bf45270 */
[----:B------:R-:W-:Y:S02]  /*1c60*/  SEL R6, RZ, 0x1, P0 ;  /* 0x00000001ff067807 */ /* 0x000fe40000000000 */
[----:B------:R-:W-:Y:S02]  /*1c70*/  SEL R11, RZ, 0x1, P1 ;  /* 0x00000001ff0b7807 */ /* 0x000fe40000800000 */
[----:B------:R-:W-:Y:S02]  /*1c80*/  SEL R4, RZ, 0x1, P2 ;  /* 0x00000001ff047807 */ /* 0x000fe40001000000 */
[----:B----4-:R-:W-:-:S02]  /*1c90*/  ISETP.NE.AND P0, PT, R7, UR5, PT ;  /* 0x0000000507007c0c */ /* 0x010fc4000bf05270 */
[----:B-----5:R-:W-:Y:S02]  /*1ca0*/  ISETP.NE.AND P1, PT, R8, UR5, PT ;  /* 0x0000000508007c0c */ /* 0x020fe4000bf25270 */
[----:B------:R-:W-:Y:S02]  /*1cb0*/  IADD3 R4, P3, P4, R4, R11, R6 ;  /* 0x0000000b04047210 */ /* 0x000fe40007c7e006 */
[----:B------:R-:W-:Y:S02]  /*1cc0*/  SEL R6, RZ, 0x1, P0 ;  /* 0x00000001ff067807 */ /* 0x000fe40000000000 */
[----:B------:R-:W-:Y:S02]  /*1cd0*/  SEL R7, RZ, 0x1, P1 ;  /* 0x00000001ff077807 */ /* 0x000fe40000800000 */
[----:B------:R-:W-:Y:S02]  /*1ce0*/  ISETP.NE.AND P0, PT, R9, UR5, PT ;  /* 0x0000000509007c0c */ /* 0x000fe4000bf05270 */
[----:B------:R-:W-:-:S02]  /*1cf0*/  IADD3 R4, P1, P2, R7, R4, R6 ;  /* 0x0000000407047210 */ /* 0x000fc40007a3e006 */
[----:B------:R-:W-:Y:S02]  /*1d00*/  SEL R8, RZ, 0x1, P0 ;  /* 0x00000001ff087807 */ /* 0x000fe40000000000 */
[----:B------:R-:W-:Y:S02]  /*1d10*/  ISETP.GE.U32.AND P0, PT, R18, 0xe00, PT ;  /* 0x00000e001200780c */ /* 0x000fe40003f06070 */
[----:B------:R-:W-:Y:S02]  /*1d20*/  IADD3.X R7, PT, PT, R0, -0x1, RZ, P5, !PT ;  /* 0xffffffff00077810 */ /* 0x000fe40002ffe4ff */
[----:B------:R-:W-:Y:S02]  /*1d30*/  ISETP.NE.AND P6, PT, R10, UR5, PT ;  /* 0x000000050a007c0c */ /* 0x000fe4000bfc5270 */
[----:B------:R-:W-:Y:S02]  /*1d40*/  ISETP.GE.U32.AND.EX P0, PT, R7, RZ, PT, P0 ;  /* 0x000000ff0700720c */ /* 0x000fe40003f06100 */
[----:B------:R-:W-:-:S02]  /*1d50*/  SEL R9, RZ, 0x1, P6 ;  /* 0x00000001ff097807 */ /* 0x000fc40003000000 */
[----:B------:R-:W-:Y:S02]  /*1d60*/  IADD3.X R6, PT, PT, RZ, RZ, RZ, P3, P4 ;  /* 0x000000ffff067210 */ /* 0x000fe40001fe84ff */
[----:B------:R-:W-:Y:S02]  /*1d70*/  IADD3 R4, P3, P4, R9, R4, R8 ;  /* 0x0000000409047210 */ /* 0x000fe40007c7e008 */
[----:B------:R-:W-:-:S04]  /*1d80*/  IADD3.X R6, PT, PT, RZ, R6, RZ, P1, P2 ;  /* 0x00000006ff067210 */ /* 0x000fc80000fe44ff */
[----:B------:R-:W-:Y:S01]  /*1d90*/  IADD3.X R6, PT, PT, RZ, R6, RZ, P3, P4 ;  /* 0x00000006ff067210 */ /* 0x000fe20001fe84ff */
[----:B------:R-:W-:Y:S06]  /*1da0*/  @!P0 BRA `(.L_x_498) ;  /* 0x0000000000bc8947 */ /* 0x000fec0003800000 */
[----:B------:R-:W0:Y:S01]  /*1db0*/  LDC.64 R16, c[0x0][0x398] ;  /* 0x0000e600ff107b82 */ /* 0x000e220000000a00 */
[----:B------:R-:W1:Y:S01]  /*1dc0*/  LDCU UR5, c[0x0][0x388] ;  /* 0x00007100ff0577ac */ /* 0x000e620008000800 */
[----:B------:R-:W-:Y:S01]  /*1dd0*/  UMOV UR8, 0xe00 ;  /* 0x00000e0000087882 */ /* 0x000fe20000000000 */
[----:B------:R-:W-:-:S05]  /*1de0*/  UMOV UR4, URZ ;  /* 0x000000ff00047c82 */ /* 0x000fca0008000000 */
.L_x_500:
[----:B------:R-:W-:-:S04]  /*1df0*/  IADD3 R8, P0, PT, R2, UR8, RZ ;  /* 0x0000000802087c10 */ /* 0x000fc8000ff1e0ff */
[----:B------:R-:W-:-:S05]  /*1e00*/  IADD3.X R9, PT, PT, R3, UR4, RZ, P0, !PT ;  /* 0x0000000403097c10 */ /* 0x000fca00087fe4ff */
[----:B------:R-:W1:Y:S04]  /*1e10*/  LDG.E.S8 R15, desc[UR6][R8.64] ;  /* 0x00000006080f7981 */ /* 0x000e68000c1e1300 */
[----:B------:R-:W2:Y:S04]  /*1e20*/  LDG.E.S8 R0, desc[UR6][R8.64+0x200] ;  /* 0x0002000608007981 */ /* 0x000ea8000c1e1300 */
[----:B------:R-:W3:Y:S04]  /*1e30*/  LDG.E.S8 R10, desc[UR6][R8.64+0x400] ;  /* 0x00040006080a7981 */ /* 0x000ee8000c1e1300 */
[----:B------:R-:W4:Y:S04]  /*1e40*/  LDG.E.S8 R11, desc[UR6][R8.64+0x600] ;  /* 0x00060006080b7981 */ /* 0x000f28000c1e1300 */
[----:B------:R-:W5:Y:S04]  /*1e50*/  LDG.E.S8 R12, desc[UR6][R8.64+0x800] ;  /* 0x00080006080c7981 */ /* 0x000f68000c1e1300 */
[----:B------:R-:W5:Y:S04]  /*1e60*/  LDG.E.S8 R13, desc[UR6][R8.64+0xa00] ;  /* 0x000a0006080d7981 */ /* 0x000f68000c1e1300 */
[----:B------:R0:W5:Y:S02]  /*1e70*/  LDG.E.S8 R14, desc[UR6][R8.64+0xc00] ;  /* 0x000c0006080e7981 */ /* 0x000164000c1e1300 */
[----:B0-----:R-:W-:-:S02]  /*1e80*/  IADD3 R8, P3, PT, R16, -UR8, RZ ;  /* 0x8000000810087c10 */ /* 0x001fc4000ff7e0ff */
[----:B-1----:R-:W-:Y:S02]  /*1e90*/  ISETP.NE.AND P0, PT, R15, UR5, PT ;  /* 0x000000050f007c0c */ /* 0x002fe4000bf05270 */
[----:B--2---:R-:W-:Y:S02]  /*1ea0*/  ISETP.NE.AND P1, PT, R0, UR5, PT ;  /* 0x0000000500007c0c */ /* 0x004fe4000bf25270 */
[----:B------:R-:W-:Y:S02]  /*1eb0*/  SEL R0, RZ, 0x1, P0 ;  /* 0x00000001ff007807 */ /* 0x000fe40000000000 */
[----:B------:R-:W-:Y:S02]  /*1ec0*/  SEL R15, RZ, 0x1, P1 ;  /* 0x00000001ff0f7807 */ /* 0x000fe40000800000 */
[----:B---3--:R-:W-:Y:S02]  /*1ed0*/  ISETP.NE.AND P0, PT, R10, UR5, PT ;  /* 0x000000050a007c0c */ /* 0x008fe4000bf05270 */
[----:B----4-:R-:W-:-:S02]  /*1ee0*/  ISETP.NE.AND P5, PT, R11, UR5, PT ;  /* 0x000000050b007c0c */ /* 0x010fc4000bfa5270 */
[----:B------:R-:W-:Y:S02]  /*1ef0*/  IADD3 R4, P2, P1, R15, R4, R0 ;  /* 0x000000040f047210 */ /* 0x000fe4000795e000 */
[----:B-----5:R-:W-:Y:S02]  /*1f00*/  ISETP.NE.AND P4, PT, R12, UR5, PT ;  /* 0x000000050c007c0c */ /* 0x020fe4000bf85270 */
[----:B------:R-:W-:Y:S02]  /*1f10*/  SEL R0, RZ, 0x1, P0 ;  /* 0x00000001ff007807 */ /* 0x000fe40000000000 */
[----:B------:R-:W-:Y:S02]  /*1f20*/  SEL R9, RZ, 0x1, P5 ;  /* 0x00000001ff097807 */ /* 0x000fe40002800000 */
[----:B------:R-:W-:Y:S02]  /*1f30*/  ISETP.NE.AND P6, PT, R13, UR5, PT ;  /* 0x000000050d007c0c */ /* 0x000fe4000bfc5270 */
[----:B------:R-:W-:-:S02]  /*1f40*/  ISETP.GE.U32.AND P0, PT, R8, 0xe00, PT ;  /* 0x00000e000800780c */ /* 0x000fc40003f06070 */
[----:B------:R-:W-:Y:S02]  /*1f50*/  SEL R8, RZ, 0x1, P4 ;  /* 0x00000001ff087807 */ /* 0x000fe40002000000 */
[----:B------:R-:W-:Y:S01]  /*1f60*/  IADD3 R4, P4, P5, R9, R4, R0 ;  /* 0x0000000409047210 */ /* 0x000fe20007d9e000 */
[----:B------:R-:W-:Y:S01]  /*1f70*/  IMAD.MOV.U32 R0, RZ, RZ, R17 ;  /* 0x000000ffff007224 */ /* 0x000fe200078e0011 */
[----:B------:R-:W-:Y:S02]  /*1f80*/  SEL R9, RZ, 0x1, P6 ;  /* 0x00000001ff097807 */ /* 0x000fe40003000000 */
[----:B------:R-:W-:Y:S02]  /*1f90*/  IADD3.X R6, PT, PT, RZ, R6, RZ, P2, P1 ;  /* 0x00000006ff067210 */ /* 0x000fe400017e24ff */
[----:B------:R-:W-:Y:S02]  /*1fa0*/  IADD3 R4, P1, P2, R9, R4, R8 ;  /* 0x0000000409047210 */ /* 0x000fe40007a3e008 */
[----:B------:R-:W-:-:S02]  /*1fb0*/  IADD3.X R8, PT, PT, R0, ~UR4, RZ, P3, !PT ;  /* 0x8000000400087c10 */ /* 0x000fc40009ffe4ff */
[----:B------:R-:W-:Y:S02]  /*1fc0*/  ISETP.NE.AND P6, PT, R14, UR5, PT ;  /* 0x000000050e007c0c */ /* 0x000fe4000bfc5270 */
[----:B------:R-:W-:Y:S02]  /*1fd0*/  ISETP.GE.U32.AND.EX P0, PT, R8, RZ, PT, P0 ;  /* 0x000000ff0800720c */ /* 0x000fe40003f06100 */
[----:B------:R-:W-:Y:S02]  /*1fe0*/  SEL R9, RZ, 0x1, P6 ;  /* 0x00000001ff097807 */ /* 0x000fe40003000000 */
[----:B------:R-:W-:Y:S02]  /*1ff0*/  IADD3.X R6, PT, PT, RZ, R6, RZ, P4, P5 ;  /* 0x00000006ff067210 */ /* 0x000fe400027ea4ff */
[----:B------:R-:W-:Y:S02]  /*2000*/  IADD3 R4, P3, PT, R4, R9, RZ ;  /* 0x0000000904047210 */ /* 0x000fe40007f7e0ff */
[----:B------:R-:W-:-:S05]  /*2010*/  IADD3.X R6, PT, PT, RZ, R6, RZ, P1, P2 ;  /* 0x00000006ff067210 */ /* 0x000fca0000fe44ff */
[----:B------:R-:W-:Y:S01]  /*2020*/  IMAD.X R6, RZ, RZ, R6, P3 ;  /* 0x000000ffff067224 */ /* 0x000fe200018e0606 */
[----:B------:R-:W-:Y:S06]  /*2030*/  @!P0 BRA `(.L_x_499) ;  /* 0x0000000800ec8947 */ /* 0x000fec0003800000 */
[----:B------:R-:W-:-:S04]  /*2040*/  UIADD3 UR8, UP0, UPT, UR8, 0xe00, URZ ;  /* 0x00000e0008087890 */ /* 0x000fc8000ff1e0ff */
[----:B------:R-:W-:Y:S02]  /*2050*/  UIADD3.X UR4, UPT, UPT, URZ, UR4, URZ, UP0, !UPT ;  /* 0x00000004ff047290 */ /* 0x000fe400087fe4ff */
[----:B------:R-:W-:-:S04]  /*2060*/  ISETP.LT.U32.AND P0, PT, R18, UR8, PT ;  /* 0x0000000812007c0c */ /* 0x000fc8000bf01070 */
[----:B------:R-:W-:-:S05]  /*2070*/  IMAD.U32 R8, RZ, RZ, UR4 ;  /* 0x00000004ff087e24 */ /* 0x000fca000f8e00ff */
[----:B------:R-:W-:-:S13]  /*2080*/  ISETP.GT.U32.AND.EX P0, PT, R8, R7, PT, P0 ;  /* 0x000000070800720c */ /* 0x000fda0003f04100 */
[----:B------:R-:W-:Y:S05]  /*2090*/  @!P0 BRA `(.L_x_500) ;  /* 0xfffffffc00548947 */ /* 0x000fea000383ffff */
.L_x_498:
[C---:B------:R-:W-:Y:S01]  /*20a0*/  VIADD R2, R16.reuse, -UR8 ;  /* 0x8000000810027c36 */ /* 0x040fe20008000000 */
[----:B------:R-:W-:Y:S01]  /*20b0*/  ISETP.LE.U32.AND P1, PT, R16, UR8, PT ;  /* 0x0000000810007c0c */ /* 0x000fe2000bf23070 */
[----:B------:R-:W-:Y:S01]  /*20c0*/  IMAD.U32 R3, RZ, RZ, UR4 ;  /* 0x00000004ff037e24 */ /* 0x000fe2000f8e00ff */
[----:B------:R-:W-:Y:S02]  /*20d0*/  BSSY.RECONVERGENT B1, `(.L_x_499) ;  /* 0x00000b1000017945 */ /* 0x000fe40003800200 */
[----:B------:R-:W-:-:S04]  /*20e0*/  ISETP.GE.AND P0, PT, R5, R2, PT ;  /* 0x000000020500720c */ /* 0x000fc80003f06270 */
[----:B------:R-:W-:-:S13]  /*20f0*/  ISETP.GE.U32.OR.EX P0, PT, R3, R0, P0, P1 ;  /* 0x000000000300720c */ /* 0x000fda0000706510 */
[----:B------:R-:W-:Y:S05]  /*2100*/  @P0 BRA `(.L_x_501) ;  /* 0x0000000800b40947 */ /* 0x000fea0003800000 */
[----:B------:R-:W-:Y:S01]  /*2110*/  LOP3.LUT R3, RZ, R5, RZ, 0x33, !PT ;  /* 0x00000005ff037212 */ /* 0x000fe200078e33ff */
[----:B------:R-:W-:Y:S01]  /*2120*/  BSSY.RECONVERGENT B2, `(.L_x_502) ;  /* 0x0000056000027945 */ /* 0x000fe20003800200 */
[----:B------:R-:W-:Y:S02]  /*2130*/  IMAD.MOV.U32 R7, RZ, RZ, R5 ;  /* 0x000000ffff077224 */ /* 0x000fe400078e0005 */
[----:B------:R-:W-:-:S04]  /*2140*/  IADD3 R3, PT, PT, R16, -UR8, R3 ;  /* 0x8000000810037c10 */ /* 0x000fc8000fffe003 */
[C---:B------:R-:W-:Y:S02]  /*2150*/  ISETP.GE.U32.AND P1, PT, R3.reuse, 0x1e00, PT ;  /* 0x00001e000300780c */ /* 0x040fe40003f26070 */
[----:B------:R-:W-:-:S04]  /*2160*/  LEA.HI R0, R3, 0x1, RZ, 0x17 ;  /* 0x0000000103007811 */ /* 0x000fc800078fb8ff */
[----:B------:R-:W-:-:S04]  /*2170*/  LOP3.LUT R24, R0, 0xf, RZ, 0xc0, !PT ;  /* 0x0000000f00187812 */ /* 0x000fc800078ec0ff */
[----:B------:R-:W-:-:S03]  /*2180*/  ISETP.NE.AND P0, PT, R24, RZ, PT ;  /* 0x000000ff1800720c */ /* 0x000fc60003f05270 */
[----:B------:R-:W-:Y:S10]  /*2190*/  @!P1 BRA `(.L_x_503) ;  /* 0x0000000400389947 */ /* 0x000ff40003800000 */
[----:B------:R-:W0:Y:S01]  /*21a0*/  LDC.64 R2, c[0x0][0x380] ;  /* 0x0000e000ff027b82 */ /* 0x000e220000000a00 */
[----:B------:R-:W-:Y:S01]  /*21b0*/  LOP3.LUT R8, R0, 0xfffff0, RZ, 0xc0, !PT ;  /* 0x00fffff000087812 */ /* 0x000fe200078ec0ff */
[----:B------:R-:W-:-:S04]  /*21c0*/  IMAD.MOV.U32 R7, RZ, RZ, R5 ;  /* 0x000000ffff077224 */ /* 0x000fc800078e0005 */
[----:B------:R-:W-:Y:S01]  /*21d0*/  IMAD.MOV R8, RZ, RZ, -R8 ;  /* 0x000000ffff087224 */ /* 0x000fe200078e0a08 */
[----:B0-----:R-:W-:-:S04]  /*21e0*/  IADD3 R2, P1, P2, R2, UR8, R5 ;  /* 0x0000000802027c10 */ /* 0x001fc8000fa3e005 */
[----:B------:R-:W-:Y:S02]  /*21f0*/  IADD3 R2, P3, PT, R2, 0x1000, RZ ;  /* 0x0000100002027810 */ /* 0x000fe40007f7e0ff */
[----:B------:R-:W-:-:S05]  /*2200*/  IADD3.X R3, PT, PT, R3, UR4, RZ, P1, P2 ;  /* 0x0000000403037c10 */ /* 0x000fca0008fe44ff */
[----:B------:R-:W-:-:S07]  /*2210*/  IMAD.X R3, RZ, RZ, R3, P3 ;  /* 0x000000ffff037224 */ /* 0x000fce00018e0603 */
.L_x_504:
        /* <DEDUP_REMOVED lines=61> */
[----:B------:R-:W-:Y:S02]  /*25f0*/  ISETP.NE.AND P3, PT, R8, RZ, PT ;  /* 0x000000ff0800720c */ /* 0x000fe40003f65270 */
[----:B------:R-:W-:Y:S02]  /*2600*/  SEL R9, RZ, 0x1, P4 ;  /* 0x00000001ff097807 */ /* 0x000fe40002000000 */
[----:B------:R-:W-:Y:S02]  /*2610*/  IADD3.X R10, PT, PT, RZ, R10, RZ, P2, P1 ;  /* 0x0000000aff0a7210 */ /* 0x000fe400017e24ff */
[----:B------:R-:W-:Y:S02]  /*2620*/  IADD3 R4, P1, P2, R4, R6, R9 ;  /* 0x0000000604047210 */ /* 0x000fe40007a3e009 */
[----:B------:R-:W-:-:S02]  /*2630*/  IADD3 R2, P4, PT, R2, 0x2000, RZ ;  /* 0x0000200002027810 */ /* 0x000fc40007f9e0ff */
[----:B------:R-:W-:-:S03]  /*2640*/  IADD3.X R6, PT, PT, RZ, R10, RZ, P5, P6 ;  /* 0x0000000aff067210 */ /* 0x000fc60002fec4ff */
[----:B------:R-:W-:Y:S01]  /*2650*/  IMAD.X R3, RZ, RZ, R3, P4 ;  /* 0x000000ffff037224 */ /* 0x000fe200020e0603 */
[----:B------:R-:W-:Y:S01]  /*2660*/  IADD3.X R6, PT, PT, RZ, R6, RZ, P1, P2 ;  /* 0x00000006ff067210 */ /* 0x000fe20000fe44ff */
[----:B------:R-:W-:Y:S06]  /*2670*/  @P3 BRA `(.L_x_504) ;  /* 0xfffffff800e83947 */ /* 0x000fec000383ffff */
.L_x_503:
[----:B------:R-:W-:Y:S05]  /*2680*/  BSYNC.RECONVERGENT B2 ;  /* 0x0000000000027941 */ /* 0x000fea0003800200 */
.L_x_502:
[----:B------:R-:W-:Y:S05]  /*2690*/  @!P0 BRA `(.L_x_501) ;  /* 0x0000000400508947 */ /* 0x000fea0003800000 */
[----:B------:R-:W-:Y:S01]  /*26a0*/  ISETP.GE.U32.AND P1, PT, R24, 0x8, PT ;  /* 0x000000081800780c */ /* 0x000fe20003f26070 */
[----:B------:R-:W-:Y:S01]  /*26b0*/  BSSY.RECONVERGENT B2, `(.L_x_505) ;  /* 0x0000028000027945 */ /* 0x000fe20003800200 */
[----:B------:R-:W-:-:S04]  /*26c0*/  LOP3.LUT R16, R0, 0x7, RZ, 0xc0, !PT ;  /* 0x0000000700107812 */ /* 0x000fc800078ec0ff */
[----:B------:R-:W-:-:S07]  /*26d0*/  ISETP.NE.AND P0, PT, R16, RZ, PT ;  /* 0x000000ff1000720c */ /* 0x000fce0003f05270 */
[----:B------:R-:W-:Y:S06]  /*26e0*/  @!P1 BRA `(.L_x_506) ;  /* 0x0000000000909947 */ /* 0x000fec0003800000 */
[----:B------:R-:W0:Y:S02]  /*26f0*/  LDC.64 R2, c[0x0][0x380] ;  /* 0x0000e000ff027b82 */ /* 0x000e240000000a00 */
[----:B0-----:R-:W-:-:S04]  /*2700*/  IADD3 R2, P1, P2, R2, UR8, R7 ;  /* 0x0000000802027c10 */ /* 0x001fc8000fa3e007 */
        /* <DEDUP_REMOVED lines=34> */
.L_x_506:
[----:B------:R-:W-:Y:S05]  /*2930*/  BSYNC.RECONVERGENT B2 ;  /* 0x0000000000027941 */ /* 0x000fea0003800200 */
.L_x_505:
        /* <DEDUP_REMOVED lines=26> */
.L_x_508:
[----:B------:R-:W-:Y:S05]  /*2ae0*/  BSYNC.RECONVERGENT B2 ;  /* 0x0000000000027941 */ /* 0x000fea0003800200 */
.L_x_507:
[----:B------:R-:W-:Y:S05]  /*2af0*/  @!P0 BRA `(.L_x_501) ;  /* 0x0000000000388947 */ /* 0x000fea0003800000 */
[----:B------:R-:W0:Y:S01]  /*2b00*/  LDC.64 R2, c[0x0][0x380] ;  /* 0x0000e000ff027b82 */ /* 0x000e220000000a00 */
[----:B------:R-:W-:Y:S01]  /*2b10*/  IMAD.MOV R0, RZ, RZ, -R0 ;  /* 0x000000ffff007224 */ /* 0x000fe200078e0a00 */
[----:B0-----:R-:W-:-:S04]  /*2b20*/  IADD3 R2, P0, P1, R2, UR8, R7 ;  /* 0x0000000802027c10 */ /* 0x001fc8000f91e007 */
[----:B------:R-:W-:-:S09]  /*2b30*/  IADD3.X R3, PT, PT, R3, UR4, RZ, P0, P1 ;  /* 0x0000000403037c10 */ /* 0x000fd200087e24ff */
.L_x_509:
[----:B------:R0:W2:Y:S01]  /*2b40*/  LDG.E.S8 R7, desc[UR6][R2.64] ;  /* 0x0000000602077981 */ /* 0x0000a2000c1e1300 */
[----:B------:R-:W-:Y:S01]  /*2b50*/  VIADD R0, R0, 0x1 ;  /* 0x0000000100007836 */ /* 0x000fe20000000000 */
[----:B0-----:R-:W-:-:S05]  /*2b60*/  IADD3 R2, P2, PT, R2, 0x200, RZ ;  /* 0x0000020002027810 */ /* 0x001fca0007f5e0ff */
[----:B------:R-:W-:Y:S01]  /*2b70*/  IMAD.X R3, RZ, RZ, R3, P2 ;  /* 0x000000ffff037224 */ /* 0x000fe200010e0603 */
[----:B--2---:R-:W-:-:S04]  /*2b80*/  ISETP.NE.AND P0, PT, R7, UR5, PT ;  /* 0x0000000507007c0c */ /* 0x004fc8000bf05270 */
[----:B------:R-:W-:Y:S02]  /*2b90*/  SEL R7, RZ, 0x1, P0 ;  /* 0x00000001ff077807 */ /* 0x000fe40000000000 */
[----:B------:R-:W-:Y:S02]  /*2ba0*/  ISETP.NE.AND P0, PT, R0, RZ, PT ;  /* 0x000000ff0000720c */ /* 0x000fe40003f05270 */
[----:B------:R-:W-:-:S05]  /*2bb0*/  IADD3 R4, P1, PT, R4, R7, RZ ;  /* 0x0000000704047210 */ /* 0x000fca0007f3e0ff */
[----:B------:R-:W-:-:S06]  /*2bc0*/  IMAD.X R6, RZ, RZ, R6, P1 ;  /* 0x000000ffff067224 */ /* 0x000fcc00008e0606 */
[----:B------:R-:W-:Y:S05]  /*2bd0*/  @P0 BRA `(.L_x_509) ;  /* 0xfffffffc00d80947 */ /* 0x000fea000383ffff */
.L_x_501:
[----:B------:R-:W-:Y:S05]  /*2be0*/  BSYNC.RECONVERGENT B1 ;  /* 0x0000000000017941 */ /* 0x000fea0003800200 */
.L_x_499:
[----:B------:R-:W0:Y:S01]  /*2bf0*/  S2R R8, SR_LANEID ;  /* 0x0000000000087919 */ /* 0x000e220000000000 */
[----:B------:R-:W-:Y:S01]  /*2c00*/  ISETP.NE.AND P5, PT, R5, RZ, PT ;  /* 0x000000ff0500720c */ /* 0x000fe20003fa5270 */
        /* <DEDUP_REMOVED lines=12> */
[----:B------:R-:W-:-:S04]  /*2cd0*/  @!P2 SHF.R.U32.HI R6, RZ, 0x2, R5 ;  /* 0x00000002ff06a819 */ /* 0x000fc80000011605 */
[----:B------:R-:W-:Y:S02]  /*2ce0*/  @!P2 LOP3.LUT R6, R6, 0xf8, RZ, 0xc0, !PT ;  /* 0x000000f80606a812 */ /* 0x000fe400078ec0ff */
        /* <DEDUP_REMOVED lines=37> */
[----:B--2---:R-:W2:Y:S04]  /*2f40*/  LDS.128 R12, [UR4+0x40] ;  /* 0x00004004ff0c7984 */ /* 0x004ea80008000c00 */
        /* <DEDUP_REMOVED lines=19> */
[----:B------:R-:W-:-:S07]  /*3080*/  IMAD.X R3, R3, 0x1, R31, P2 ;  /* 0x0000000103037824 */ /* 0x000fce00010e061f */
.L_x_497:
[----:B------:R-:W-:Y:S05]  /*3090*/  BSYNC.RECONVERGENT B0 ;  /* 0x0000000000007941 */ /* 0x000fea0003800200 */
.L_x_482:
[----:B------:R-:W-:Y:S05]  /*30a0*/  @P5 EXIT ;  /* 0x000000000000594d */ /* 0x000fea0003800000 */
[----:B------:R-:W0:Y:S01]  /*30b0*/  LDCU.64 UR4, c[0x0][0x3a8] ;  /* 0x00007500ff0477ac */ /* 0x000e220008000a00 */
[----:B------:R-:W3:Y:S01]  /*30c0*/  LDC.64 R4, c[0x0][0x390] ;  /* 0x0000e400ff047b82 */ /* 0x000ee20000000a00 */
[----:B012---:R-:W-:-:S04]  /*30d0*/  IADD3 R2, P0, PT, R2, UR4, RZ ;  /* 0x0000000402027c10 */ /* 0x007fc8000ff1e0ff */
[----:B------:R-:W-:-:S05]  /*30e0*/  IADD3.X R3, PT, PT, R3, UR5, RZ, P0, !PT ;  /* 0x0000000503037c10 */ /* 0x000fca00087fe4ff */
[----:B---3--:R-:W-:Y:S01]  /*30f0*/  STG.E.64 desc[UR6][R4.64], R2 ;  /* 0x0000000204007986 */ /* 0x008fe2000c101b06 */
[----:B------:R-:W-:Y:S05]  /*3100*/  EXIT ;  /* 0x000000000000794d */ /* 0x000fea0003800000 */
.L_x_510:
        /* <DEDUP_REMOVED lines=15> */
.L_x_638:


//--------------------- .text._ZN3cub18CUB_300001_SM_10006detail6reduce28DeviceReduceSingleTileKernelINS2_10policy_hubIljN4cuda3std3__44plusIlEEE10Policy1000EPlSC_iS9_llNS7_10__identityEEEvT0_T1_T2_T3_T4_T6_ --------------------------
	.section	.text._ZN3cub18CUB_300001_SM_10006detail6reduce28DeviceReduceSingleTileKernelINS2_10policy_hubIljN4cuda3std3__44plusIlEEE10Policy1000EPlSC_iS9_llNS7_10__identityEEEvT0_T1_T2_T3_T4_T6_,"ax",@progbits
	.align	128
        .global         _ZN3cub18CUB_300001_SM_10006detail6reduce28DeviceReduceSingleTileKernelINS2_10policy_hubIljN4cuda3std3__44plusIlEEE10Policy1000EPlSC_iS9_llNS7_10__identityEEEvT0_T1_T2_T3_T4_T6_
        .type           _ZN3cub18CUB_300001_SM_10006detail6reduce28DeviceReduceSingleTileKernelINS2_10policy_hubIljN4cuda3std3__44plusIlEEE10Policy1000EPlSC_iS9_llNS7_10__identityEEEvT0_T1_T2_T3_T4_T6_,@function
        .size           _ZN3cub18CUB_300001_SM_10006detail6reduce28DeviceReduceSingleTileKernelINS2_10policy_hubIljN4cuda3std3__44plusIlEEE10Policy1000EPlSC_iS9_llNS7_10__identityEEEvT0_T1_T2_T3_T4_T6_,(.L_x_639 - _ZN3cub18CUB_300001_SM_10006detail6reduce28DeviceReduceSingleTileKernelINS2_10policy_hubIljN4cuda3std3__44plusIlEEE10Policy1000EPlSC_iS9_llNS7_10__identityEEEvT0_T1_T2_T3_T4_T6_)
        .other          _ZN3cub18CUB_300001_SM_10006detail6reduce28DeviceReduceSingleTileKernelINS2_10policy_hubIljN4cuda3std3__44plusIlEEE10Policy1000EPlSC_iS9_llNS7_10__identityEEEvT0_T1_T2_T3_T4_T6_,@"STO_CUDA_ENTRY STV_DEFAULT"
_ZN3cub18CUB_300001_SM_10006detail6reduce28DeviceReduceSingleTileKernelINS2_10policy_hubIljN4cuda3std3__44plusIlEEE10Policy1000EPlSC_iS9_llNS7_10__identityEEEvT0_T1_T2_T3_T4_T6_:
.text._ZN3cub18CUB_300001_SM_10006detail6reduce28DeviceReduceSingleTileKernelINS2_10policy_hubIljN4cuda3std3__44plusIlEEE10Policy1000EPlSC_iS9_llNS7_10__identityEEEvT0_T1_T2_T3_T4_T6_:
        /* <DEDUP_REMOVED lines=13> */
.L_x_511:
        /* <DEDUP_REMOVED lines=13> */
.L_x_515:
[----:B------:R-:W-:Y:S05]  /*01a0*/  BSYNC.RECONVERGENT B1 ;  /* 0x0000000000017941 */ /* 0x000fea0003800200 */
.L_x_514:
        /* <DEDUP_REMOVED lines=17> */
.L_x_520:
        /* <DEDUP_REMOVED lines=11> */
.L_x_519:
[----:B------:R-:W-:Y:S05]  /*0370*/  BSYNC.RECONVERGENT B2 ;  /* 0x0000000000027941 */ /* 0x000fea0003800200 */
.L_x_518:
        /* <DEDUP_REMOVED lines=8> */
.L_x_523:
        /* <DEDUP_REMOVED lines=43> */
.L_x_522:
[----:B------:R-:W-:Y:S05]  /*06b0*/  BSYNC.RECONVERGENT B2 ;  /* 0x0000000000027941 */ /* 0x000fea0003800200 */
.L_x_521:
        /* <DEDUP_REMOVED lines=26> */
.L_x_525:
[----:B------:R-:W-:Y:S05]  /*0860*/  BSYNC.RECONVERGENT B2 ;  /* 0x0000000000027941 */ /* 0x000fea0003800200 */
.L_x_524:
        /* <DEDUP_REMOVED lines=12> */
.L_x_517:
[----:B------:R-:W-:Y:S05]  /*0930*/  BSYNC.RECONVERGENT B1 ;  /* 0x0000000000017941 */ /* 0x000fea0003800200 */
.L_x_516:
        /* <DEDUP_REMOVED lines=77> */
.L_x_526:
        /* <DEDUP_REMOVED lines=130> */
.L_x_513:
        /* <DEDUP_REMOVED lines=25> */
.L_x_530:
        /* <DEDUP_REMOVED lines=24> */
.L_x_528:
        /* <DEDUP_REMOVED lines=19> */
.L_x_534:
        /* <DEDUP_REMOVED lines=9> */
.L_x_533:
[----:B------:R-:W-:Y:S05]  /*1b00*/  BSYNC.RECONVERGENT B2 ;  /* 0x0000000000027941 */ /* 0x000fea0003800200 */
.L_x_532:
        /* <DEDUP_REMOVED lines=16> */
.L_x_537:
        /* <DEDUP_REMOVED lines=45> */
.L_x_536:
[----:B------:R-:W-:Y:S05]  /*1ee0*/  BSYNC.RECONVERGENT B2 ;  /* 0x0000000000027941 */ /* 0x000fea0003800200 */
.L_x_535:
        /* <DEDUP_REMOVED lines=30> */
.L_x_539:
[----:B------:R-:W-:Y:S05]  /*20d0*/  BSYNC.RECONVERGENT B2 ;  /* 0x0000000000027941 */ /* 0x000fea0003800200 */
.L_x_538:
        /* <DEDUP_REMOVED lines=11> */
.L_x_531:
[----:B------:R-:W-:Y:S05]  /*2190*/  BSYNC.RECONVERGENT B1 ;  /* 0x0000000000017941 */ /* 0x000fea0003800200 */
.L_x_529:
        /* <DEDUP_REMOVED lines=74> */
.L_x_527:
[----:B------:R-:W-:Y:S05]  /*2640*/  BSYNC.RECONVERGENT B0 ;  /* 0x0000000000007941 */ /* 0x000fea0003800200 */
.L_x_512:
[----:B------:R-:W-:Y:S05]  /*2650*/  @P0 EXIT ;  /* 0x000000000000094d */ /* 0x000fea0003800000 */
[----:B------:R-:W0:Y:S01]  /*2660*/  LDCU.64 UR4, c[0x0][0x398] ;  /* 0x00007300ff0477ac */ /* 0x000e220008000a00 */
[----:B------:R-:W3:Y:S01]  /*2670*/  LDC.64 R4, c[0x0][0x388] ;  /* 0x0000e200ff047b82 */ /* 0x000ee20000000a00 */
[----:B012---:R-:W-:-:S04]  /*2680*/  IADD3 R2, P0, PT, R2, UR4, RZ ;  /* 0x0000000402027c10 */ /* 0x007fc8000ff1e0ff */
[----:B------:R-:W-:-:S05]  /*2690*/  IADD3.X R3, PT, PT, R3, UR5, RZ, P0, !PT ;  /* 0x0000000503037c10 */ /* 0x000fca00087fe4ff */
[----:B---3--:R-:W-:Y:S01]  /*26a0*/  STG.E.64 desc[UR6][R4.64], R2 ;  /* 0x0000000204007986 */ /* 0x008fe2000c101b06 */
[----:B------:R-:W-:Y:S05]  /*26b0*/  EXIT ;  /* 0x000000000000794d */ /* 0x000fea0003800000 */
.L_x_540:
        /* <DEDUP_REMOVED lines=12> */
.L_x_639:


//--------------------- .text._ZN3cub18CUB_300001_SM_10006detail6reduce18DeviceReduceKernelINS2_10policy_hubIljN4cuda3std3__44plusIlEEE10Policy1000EN6thrust24THRUST_300001_SM_1000_NS18transform_iteratorINSD_6detail14equal_to_valueIiEENSF_15normal_iteratorINSD_10device_ptrIbEEEEllEEjS9_lNS7_10__identityEEEvT0_PT3_T1_NS0_13GridEvenShareISR_EET2_T4_ --------------------------
	.section	.text._ZN3cub18CUB_300001_SM_10006detail6reduce18DeviceReduceKernelINS2_10policy_hubIljN4cuda3std3__44plusIlEEE10Policy1000EN6thrust24THRUST_300001_SM_1000_NS18transform_iteratorINSD_6detail14equal_to_valueIiEENSF_15normal_iteratorINSD_10device_ptrIbEEEEllEEjS9_lNS7_10__identityEEEvT0_PT3_T1_NS0_13GridEvenShareISR_EET2_T4_,"ax",@progbits
	.align	128
        .global         _ZN3cub18CUB_300001_SM_10006detail6reduce18DeviceReduceKernelINS2_10policy_hubIljN4cuda3std3__44plusIlEEE10Policy1000EN6thrust24THRUST_300001_SM_1000_NS18transform_iteratorINSD_6detail14equal_to_valueIiEENSF_15normal_iteratorINSD_10device_ptrIbEEEEllEEjS9_lNS7_10__identityEEEvT0_PT3_T1_NS0_13GridEvenShareISR_EET2_T4_
        .type           _ZN3cub18CUB_300001_SM_10006detail6reduce18DeviceReduceKernelINS2_10policy_hubIljN4cuda3std3__44plusIlEEE10Policy1000EN6thrust24THRUST_300001_SM_1000_NS18transform_iteratorINSD_6detail14equal_to_valueIiEENSF_15normal_iteratorINSD_10device_ptrIbEEEEllEEjS9_lNS7_10__identityEEEvT0_PT3_T1_NS0_13GridEvenShareISR_EET2_T4_,@function
        .size           _ZN3cub18CUB_300001_SM_10006detail6reduce18DeviceReduceKernelINS2_10policy_hubIljN4cuda3std3__44plusIlEEE10Policy1000EN6thrust24THRUST_300001_SM_1000_NS18transform_iteratorINSD_6detail14equal_to_valueIiEENSF_15normal_iteratorINSD_10device_ptrIbEEEEllEEjS9_lNS7_10__identityEEEvT0_PT3_T1_NS0_13GridEvenShareISR_EET2_T4_,(.L_x_640 - _ZN3cub18CUB_300001_SM_10006detail6reduce18DeviceReduceKernelINS2_10policy_hubIljN4cuda3std3__44plusIlEEE10Policy1000EN6thrust24THRUST_300001_SM_1000_NS18transform_iteratorINSD_6detail14equal_to_valueIiEENSF_15normal_iteratorINSD_10device_ptrIbEEEEllEEjS9_lNS7_10__identityEEEvT0_PT3_T1_NS0_13GridEvenShareISR_EET2_T4_)
        .other          _ZN3cub18CUB_300001_SM_10006detail6reduce18DeviceReduceKernelINS2_10policy_hubIljN4cuda3std3__44plusIlEEE10Policy1000EN6thrust24THRUST_300001_SM_1000_NS18transform_iteratorINSD_6detail14equal_to_valueIiEENSF_15normal_iteratorINSD_10device_ptrIbEEEEllEEjS9_lNS7_10__identityEEEvT0_PT3_T1_NS0_13GridEvenShareISR_EET2_T4_,@"STO_CUDA_ENTRY STV_DEFAULT"
_ZN3cub18CUB_300001_SM_10006detail6reduce18DeviceReduceKernelINS2_10policy_hubIljN4cuda3std3__44plusIlEEE10Policy1000EN6thrust24THRUST_300001_SM_1000_NS18transform_iteratorINSD_6detail14equal_to_valueIiEENSF_15normal_iteratorINSD_10device_ptrIbEEEEllEEjS9_lNS7_10__identityEEEvT0_PT3_T1_NS0_13GridEvenShareISR_EET2_T4_:
.text._ZN3cub18CUB_300001_SM_10006detail6reduce18DeviceReduceKernelINS2_10policy_hubIljN4cuda3std3__44plusIlEEE10Policy1000EN6thrust24THRUST_300001_SM_1000_NS18transform_iteratorINSD_6detail14equal_to_valueIiEENSF_15normal_iteratorINSD_10device_ptrIbEEEEllEEjS9_lNS7_10__identityEEEvT0_PT3_T1_NS0_13GridEvenShareISR_EET2_T4_:
[----:B------:R-:W-:Y:S01]  /*0000*/  LDC R1, c[0x0][0x37c] ;  /* 0x0000df00ff017b82 */ /* 0x000fe20000000800 */
[----:B------:R-:W0:Y:S07]  /*0010*/  S2R R0, SR_CTAID.X ;  /* 0x0000000000007919 */ /* 0x000e2e0000002500 */
[----:B------:R-:W1:Y:S01]  /*0020*/  LDC.64 R2, c[0x0][0x3b0] ;  /* 0x0000ec00ff027b82 */ /* 0x000e620000000a00 */
[----:B------:R-:W2:Y:S01]  /*0030*/  LDCU.64 UR8, c[0x0][0x358] ;  /* 0x00006b00ff0877ac */ /* 0x000ea20008000a00 */
[----:B------:R-:W-:Y:S01]  /*0040*/  BSSY.RECONVERGENT B0, `(.L_x_541) ;  /* 0x0000392000007945 */ /* 0x000fe20003800200 */
[----:B-1----:R-:W-:-:S02]  /*0050*/  IMAD R6, R3, 0xe00, RZ ;  /* 0x00000e0003067824 */ /* 0x002fc400078e02ff */
[----:B0-----:R-:W-:-:S05]  /*0060*/  IMAD R28, R0, -0xe00, R2 ;  /* 0xfffff200001c7824 */ /* 0x001fca00078e0202 */
[----:B------:R-:W-:-:S13]  /*0070*/  ISETP.GT.U32.AND P0, PT, R28, 0xdff, PT ;  /* 0x00000dff1c00780c */ /* 0x000fda0003f04070 */
[----:B--2---:R-:W-:Y:S05]  /*0080*/  @P0 BRA `(.L_x_542) ;  /* 0x0000001c00900947 */ /* 0x004fea0003800000 */
[----:B------:R-:W0:Y:S01]  /*0090*/  S2R R5, SR_TID.X ;  /* 0x0000000000057919 */ /* 0x000e220000002100 */
[----:B------:R-:W1:Y:S01]  /*00a0*/  LDCU UR10, c[0x0][0x388] ;  /* 0x00007100ff0a77ac */ /* 0x000e620008000800 */
[----:B------:R-:W-:Y:S01]  /*00b0*/  BSSY.RECONVERGENT B1, `(.L_x_543) ;  /* 0x0000011000017945 */ /* 0x000fe20003800200 */
[----:B------:R-:W-:Y:S01]  /*00c0*/  IMAD.MOV.U32 R25, RZ, RZ, RZ ;  /* 0x000000ffff197224 */ /* 0x000fe200078e00ff */
[----:B------:R-:W2:Y:S01]  /*00d0*/  LDCU.64 UR6, c[0x0][0x380] ;  /* 0x00007000ff0677ac */ /* 0x000ea20008000a00 */
[----:B------:R-:W-:Y:S01]  /*00e0*/  IMAD.MOV.U32 R20, RZ, RZ, RZ ;  /* 0x000000ffff147224 */ /* 0x000fe200078e00ff */
[----:B0-----:R-:W-:Y:S01]  /*00f0*/  ISETP.GE.U32.AND P0, PT, R5, R28, PT ;  /* 0x0000001c0500720c */ /* 0x001fe20003f06070 */
[----:B------:R-:W-:-:S12]  /*0100*/  IMAD.MOV.U32 R13, RZ, RZ, R5 ;  /* 0x000000ffff0d7224 */ /* 0x000fd800078e0005 */
[----:B-12---:R-:W-:Y:S05]  /*0110*/  @P0 BRA `(.L_x_544) ;  /* 0x0000000000280947 */ /* 0x006fea0003800000 */
[----:B------:R-:W0:Y:S01]  /*0120*/  LDCU.64 UR4, c[0x0][0x380] ;  /* 0x00007000ff0477ac */ /* 0x000e220008000a00 */
[----:B------:R-:W-:-:S05]  /*0130*/  IMAD R6, R0, 0xe00, R5 ;  /* 0x00000e0000067824 */ /* 0x000fca00078e0205 */
        /* <DEDUP_REMOVED lines=8> */
.L_x_544:
[----:B------:R-:W-:Y:S05]  /*01c0*/  BSYNC.RECONVERGENT B1 ;  /* 0x0000000000017941 */ /* 0x000fea0003800200 */
.L_x_543:
        /* <DEDUP_REMOVED lines=14> */
[----:B------:R-:W-:Y:S02]  /*02b0*/  IMAD R7, R0, 0xe00, R13 ;  /* 0x00000e0000077824 */ /* 0x000fe400078e020d */
[----:B------:R-:W-:-:S07]  /*02c0*/  IMAD.MOV R2, RZ, RZ, -R2 ;  /* 0x000000ffff027224 */ /* 0x000fce00078e0a02 */
.L_x_550:
[C---:B------:R-:W-:Y:S01]  /*02d0*/  IADD3 R10, P0, PT, R7.reuse, UR6, RZ ;  /* 0x00000006070a7c10 */ /* 0x040fe2000ff1e0ff */
[C---:B------:R-:W-:Y:S02]  /*02e0*/  VIADD R22, R7.reuse, 0x200 ;  /* 0x0000020007167836 */ /* 0x040fe40000000000 */
[C---:B------:R-:W-:Y:S02]  /*02f0*/  VIADD R14, R7.reuse, 0x400 ;  /* 0x00000400070e7836 */ /* 0x040fe40000000000 */
[----:B------:R-:W-:Y:S01]  /*0300*/  IMAD.X R11, RZ, RZ, UR7, P0 ;  /* 0x00000007ff0b7e24 */ /* 0x000fe200080e06ff */
[----:B------:R-:W-:Y:S01]  /*0310*/  IADD3 R22, P0, PT, R22, UR6, RZ ;  /* 0x0000000616167c10 */ /* 0x000fe2000ff1e0ff */
[C---:B------:R-:W-:Y:S01]  /*0320*/  VIADD R12, R7.reuse, 0x600 ;  /* 0x00000600070c7836 */ /* 0x040fe20000000000 */
[----:B------:R-:W-:Y:S01]  /*0330*/  IADD3 R14, P1, PT, R14, UR6, RZ ;  /* 0x000000060e0e7c10 */ /* 0x000fe2000ff3e0ff */
[C---:B------:R-:W-:Y:S01]  /*0340*/  VIADD R16, R7.reuse, 0x800 ;  /* 0x0000080007107836 */ /* 0x040fe20000000000 */
[----:B------:R0:W2:Y:S01]  /*0350*/  LDG.E.S8 R27, desc[UR8][R10.64] ;  /* 0x000000080a1b7981 */ /* 0x0000a2000c1e1300 */
[----:B------:R-:W-:Y:S01]  /*0360*/  IMAD.X R23, RZ, RZ, UR7, P0 ;  /* 0x00000007ff177e24 */ /* 0x000fe200080e06ff */
[----:B------:R-:W-:Y:S01]  /*0370*/  IADD3 R12, P0, PT, R12, UR6, RZ ;  /* 0x000000060c0c7c10 */ /* 0x000fe2000ff1e0ff */
[----:B------:R-:W-:Y:S01]  /*0380*/  IMAD.X R15, RZ, RZ, UR7, P1 ;  /* 0x00000007ff0f7e24 */ /* 0x000fe200088e06ff */
[----:B------:R-:W-:Y:S01]  /*0390*/  IADD3 R16, P1, PT, R16, UR6, RZ ;  /* 0x0000000610107c10 */ /* 0x000fe2000ff3e0ff */
[----:B------:R-:W-:Y:S01]  /*03a0*/  VIADD R18, R7, 0xc00 ;  /* 0x00000c0007127836 */ /* 0x000fe20000000000 */
[----:B------:R-:W3:Y:S01]  /*03b0*/  LDG.E.S8 R9, desc[UR8][R22.64] ;  /* 0x0000000816097981 */ /* 0x000ee2000c1e1300 */
[----:B------:R-:W-:-:S02]  /*03c0*/  IMAD.X R13, RZ, RZ, UR7, P0 ;  /* 0x00000007ff0d7e24 */ /* 0x000fc400080e06ff */
[C---:B0-----:R-:W-:Y:S01]  /*03d0*/  VIADD R10, R7.reuse, 0xa00 ;  /* 0x00000a00070a7836 */ /* 0x041fe20000000000 */
[----:B------:R0:W4:Y:S01]  /*03e0*/  LDG.E.S8 R26, desc[UR8][R14.64] ;  /* 0x000000080e1a7981 */ /* 0x000122000c1e1300 */
[----:B------:R-:W-:Y:S01]  /*03f0*/  IMAD.X R17, RZ, RZ, UR7, P1 ;  /* 0x00000007ff117e24 */ /* 0x000fe200088e06ff */
[----:B------:R-:W-:Y:S01]  /*0400*/  IADD3 R18, P1, PT, R18, UR6, RZ ;  /* 0x0000000612127c10 */ /* 0x000fe2000ff3e0ff */
[C---:B------:R-:W-:Y:S01]  /*0410*/  VIADD R3, R7.reuse, 0xe00 ;  /* 0x00000e0007037836 */ /* 0x040fe20000000000 */
[----:B------:R-:W-:Y:S01]  /*0420*/  IADD3 R10, P0, PT, R10, UR6, RZ ;  /* 0x000000060a0a7c10 */ /* 0x000fe2000ff1e0ff */
[----:B------:R-:W-:Y:S01]  /*0430*/  VIADD R21, R7, 0x1000 ;  /* 0x0000100007157836 */ /* 0x000fe20000000000 */
[----:B------:R1:W5:Y:S01]  /*0440*/  LDG.E.S8 R24, desc[UR8][R12.64] ;  /* 0x000000080c187981 */ /* 0x000362000c1e1300 */
[----:B------:R-:W-:Y:S02]  /*0450*/  IMAD.X R19, RZ, RZ, UR7, P1 ;  /* 0x00000007ff137e24 */ /* 0x000fe400088e06ff */
[----:B------:R-:W-:Y:S01]  /*0460*/  IMAD.X R11, RZ, RZ, UR7, P0 ;  /* 0x00000007ff0b7e24 */ /* 0x000fe200080e06ff */
[----:B0-----:R-:W-:Y:S01]  /*0470*/  IADD3 R14, P0, PT, R3, UR6, RZ ;  /* 0x00000006030e7c10 */ /* 0x001fe2000ff1e0ff */
[----:B------:R-:W-:Y:S01]  /*0480*/  VIADD R3, R7, 0x1200 ;  /* 0x0000120007037836 */ /* 0x000fe20000000000 */
[----:B------:R0:W5:Y:S01]  /*0490*/  LDG.E.S8 R22, desc[UR8][R16.64] ;  /* 0x0000000810167981 */ /* 0x000162000c1e1300 */
[----:B-1----:R-:W-:-:S03]  /*04a0*/  IADD3 R12, P1, PT, R21, UR6, RZ ;  /* 0x00000006150c7c10 */ /* 0x002fc6000ff3e0ff */
[----:B------:R1:W5:Y:S01]  /*04b0*/  LDG.E.S8 R23, desc[UR8][R10.64] ;  /* 0x000000080a177981 */ /* 0x000362000c1e1300 */
[----:B------:R-:W-:Y:S02]  /*04c0*/  IMAD.X R15, RZ, RZ, UR7, P0 ;  /* 0x00000007ff0f7e24 */ /* 0x000fe400080e06ff */
[C---:B------:R-:W-:Y:S01]  /*04d0*/  VIADD R29, R7.reuse, 0x1400 ;  /* 0x00001400071d7836 */ /* 0x040fe20000000000 */
[----:B------:R-:W5:Y:S01]  /*04e0*/  LDG.E.S8 R19, desc[UR8][R18.64] ;  /* 0x0000000812137981 */ /* 0x000f62000c1e1300 */
[----:B------:R-:W-:Y:S02]  /*04f0*/  IMAD.X R13, RZ, RZ, UR7, P1 ;  /* 0x00000007ff0d7e24 */ /* 0x000fe400088e06ff */
[----:B0-----:R-:W-:Y:S01]  /*0500*/  VIADD R17, R7, 0x1600 ;  /* 0x0000160007117836 */ /* 0x001fe20000000000 */
[----:B-1----:R-:W-:Y:S01]  /*0510*/  IADD3 R10, P0, PT, R3, UR6, RZ ;  /* 0x00000006030a7c10 */ /* 0x002fe2000ff1e0ff */
[----:B------:R-:W5:Y:S01]  /*0520*/  LDG.E.S8 R21, desc[UR8][R14.64] ;  /* 0x000000080e157981 */ /* 0x000f62000c1e1300 */
[----:B------:R-:W-:Y:S01]  /*0530*/  IADD3 R16, P1, PT, R29, UR6, RZ ;  /* 0x000000061d107c10 */ /* 0x000fe2000ff3e0ff */
[----:B------:R-:W-:-:S02]  /*0540*/  VIADD R29, R7, 0x1800 ;  /* 0x00001800071d7836 */ /* 0x000fc40000000000 */
[----:B------:R-:W-:Y:S01]  /*0550*/  IMAD.X R11, RZ, RZ, UR7, P0 ;  /* 0x00000007ff0b7e24 */ /* 0x000fe200080e06ff */
[----:B------:R0:W5:Y:S05]  /*0560*/  LDG.E.S8 R3, desc[UR8][R12.64] ;  /* 0x000000080c037981 */ /* 0x00016a000c1e1300 */
[----:B------:R-:W5:Y:S01]  /*0570*/  LDG.E.S8 R11, desc[UR8][R10.64] ;  /* 0x000000080a0b7981 */ /* 0x000f62000c1e1300 */
[----:B0-----:R-:W-:Y:S01]  /*0580*/  IADD3 R12, P0, PT, R17, UR6, RZ ;  /* 0x00000006110c7c10 */ /* 0x001fe2000ff1e0ff */
[----:B------:R-:W-:-:S04]  /*0590*/  IMAD.X R17, RZ, RZ, UR7, P1 ;  /* 0x00000007ff117e24 */ /* 0x000fc800088e06ff */
[----:B------:R-:W-:Y:S01]  /*05a0*/  IMAD.X R13, RZ, RZ, UR7, P0 ;  /* 0x00000007ff0d7e24 */ /* 0x000fe200080e06ff */
[----:B------:R-:W-:Y:S01]  /*05b0*/  IADD3 R14, P0, PT, R29, UR6, RZ ;  /* 0x000000061d0e7c10 */ /* 0x000fe2000ff1e0ff */
[----:B------:R-:W-:Y:S01]  /*05c0*/  VIADD R29, R7, 0x1a00 ;  /* 0x00001a00071d7836 */ /* 0x000fe20000000000 */
[----:B------:R-:W5:Y:S03]  /*05d0*/  LDG.E.S8 R18, desc[UR8][R16.64] ;  /* 0x0000000810127981 */ /* 0x000f66000c1e1300 */
[----:B------:R-:W-:Y:S01]  /*05e0*/  IMAD.X R15, RZ, RZ, UR7, P0 ;  /* 0x00000007ff0f7e24 */ /* 0x000fe200080e06ff */
[----:B------:R0:W5:Y:S04]  /*05f0*/  LDG.E.S8 R10, desc[UR8][R12.64] ;  /* 0x000000080c0a7981 */ /* 0x000168000c1e1300 */
[----:B------:R-:W5:Y:S01]  /*0600*/  LDG.E.S8 R14, desc[UR8][R14.64] ;  /* 0x000000080e0e7981 */ /* 0x000f62000c1e1300 */
[----:B0-----:R-:W-:Y:S01]  /*0610*/  IADD3 R12, P0, PT, R29, UR6, RZ ;  /* 0x000000061d0c7c10 */ /* 0x001fe2000ff1e0ff */
[----:B------:R-:W-:-:S04]  /*0620*/  VIADD R29, R7, 0x1c00 ;  /* 0x00001c00071d7836 */ /* 0x000fc80000000000 */
[----:B------:R-:W-:Y:S01]  /*0630*/  IMAD.X R13, RZ, RZ, UR7, P0 ;  /* 0x00000007ff0d7e24 */ /* 0x000fe200080e06ff */
[----:B------:R-:W-:-:S04]  /*0640*/  IADD3 R16, P0, PT, R29, UR6, RZ ;  /* 0x000000061d107c10 */ /* 0x000fc8000ff1e0ff */
[----:B------:R0:W5:Y:S01]  /*0650*/  LDG.E.S8 R29, desc[UR8][R12.64] ;  /* 0x000000080c1d7981 */ /* 0x000162000c1e1300 */
[----:B------:R-:W-:-:S05]  /*0660*/  IMAD.X R17, RZ, RZ, UR7, P0 ;  /* 0x00000007ff117e24 */ /* 0x000fca00080e06ff */
[----:B------:R-:W5:Y:S01]  /*0670*/  LDG.E.S8 R16, desc[UR8][R16.64] ;  /* 0x0000000810107981 */ /* 0x000f62000c1e1300 */
[----:B0-----:R-:W-:-:S05]  /*0680*/  VIADD R12, R7, 0x1e00 ;  /* 0x00001e00070c7836 */ /* 0x001fca0000000000 */
[----:B------:R-:W-:-:S05]  /*0690*/  IADD3 R12, P1, PT, R12, UR6, RZ ;  /* 0x000000060c0c7c10 */ /* 0x000fca000ff3e0ff */
[----:B------:R-:W-:-:S05]  /*06a0*/  IMAD.X R13, RZ, RZ, UR7, P1 ;  /* 0x00000007ff0d7e24 */ /* 0x000fca00088e06ff */
[----:B------:R0:W5:Y:S01]  /*06b0*/  LDG.E.S8 R15, desc[UR8][R12.64] ;  /* 0x000000080c0f7981 */ /* 0x000162000c1e1300 */
[----:B------:R-:W-:Y:S02]  /*06c0*/  VIADD R2, R2, 0x10 ;  /* 0x0000001002027836 */ /* 0x000fe40000000000 */
[----:B------:R-:W-:Y:S02]  /*06d0*/  VIADD R8, R8, 0x2000 ;  /* 0x0000200008087836 */ /* 0x000fe40000000000 */
[----:B------:R-:W-:Y:S01]  /*06e0*/  VIADD R7, R7, 0x2000 ;  /* 0x0000200007077836 */ /* 0x000fe20000000000 */
[----:B--2---:R-:W-:Y:S02]  /*06f0*/  ISETP.NE.AND P0, PT, R27, UR10, PT ;  /* 0x0000000a1b007c0c */ /* 0x004fe4000bf05270 */
[----:B---3--:R-:W-:Y:S02]  /*0700*/  ISETP.NE.AND P1, PT, R9, UR10, PT ;  /* 0x0000000a09007c0c */ /* 0x008fe4000bf25270 */
[----:B------:R-:W-:-:S02]  /*0710*/  SEL R9, RZ, 0x1, P0 ;  /* 0x00000001ff097807 */ /* 0x000fc40000000000 */
[----:B----4-:R-:W-:Y:S02]  /*0720*/  ISETP.NE.AND P4, PT, R26, UR10, PT ;  /* 0x0000000a1a007c0c */ /* 0x010fe4000bf85270 */
[----:B------:R-:W-:Y:S02]  /*0730*/  SEL R26, RZ, 0x1, P1 ;  /* 0x00000001ff1a7807 */ /* 0x000fe40000800000 */
[----:B-----5:R-:W-:Y:S02]  /*0740*/  ISETP.NE.AND P0, PT, R24, UR10, PT ;  /* 0x0000000a18007c0c */ /* 0x020fe4000bf05270 */
[----:B------:R-:W-:Y:S02]  /*0750*/  IADD3 R25, P3, P2, R26, R25, R9 ;  /* 0x000000191a197210 */ /* 0x000fe40007a7e009 */
[----:B------:R-:W-:Y:S02]  /*0760*/  SEL R24, RZ, 0x1, P4 ;  /* 0x00000001ff187807 */ /* 0x000fe40002000000 */
[----:B------:R-:W-:-:S02]  /*0770*/  SEL R9, RZ, 0x1, P0 ;  /* 0x00000001ff097807 */ /* 0x000fc40000000000 */
[----:B------:R-:W-:Y:S02]  /*0780*/  ISETP.NE.AND P1, PT, R22, UR10, PT ;  /* 0x0000000a16007c0c */ /* 0x000fe4000bf25270 */
[----:B------:R-:W-:Y:S02]  /*0790*/  ISETP.NE.AND P5, PT, R23, UR10, PT ;  /* 0x0000000a17007c0c */ /* 0x000fe4000bfa5270 */
[----:B0-----:R-:W-:Y:S02]  /*07a0*/  IADD3 R13, P4, P6, R9, R25, R24 ;  /* 0x00000019090d7210 */ /* 0x001fe40007e9e018 */
[----:B------:R-:W-:Y:S02]  /*07b0*/  ISETP.NE.AND P0, PT, R19, UR10, PT ;  /* 0x0000000a13007c0c */ /* 0x000fe4000bf05270 */
[----:B------:R-:W-:Y:S02]  /*07c0*/  SEL R22, RZ, 0x1, P1 ;  /* 0x00000001ff167807 */ /* 0x000fe40000800000 */
[----:B------:R-:W-:-:S02]  /*07d0*/  SEL R9, RZ, 0x1, P5 ;  /* 0x00000001ff097807 */ /* 0x000fc40002800000 */
[----:B------:R-:W-:Y:S02]  /*07e0*/  ISETP.NE.AND P5, PT, R21, UR10, PT ;  /* 0x0000000a15007c0c */ /* 0x000fe4000bfa5270 */
[----:B------:R-:W-:Y:S02]  /*07f0*/  SEL R12, RZ, 0x1, P0 ;  /* 0x00000001ff0c7807 */ /* 0x000fe40000000000 */
[----:B------:R-:W-:Y:S02]  /*0800*/  IADD3.X R20, PT, PT, RZ, R20, RZ, P3, P2 ;  /* 0x00000014ff147210 */ /* 0x000fe40001fe44ff */
[----:B------:R-:W-:Y:S02]  /*0810*/  IADD3 R9, P1, P0, R9, R13, R22 ;  /* 0x0000000d09097210 */ /* 0x000fe4000783e016 */
[----:B------:R-:W-:Y:S02]  /*0820*/  SEL R13, RZ, 0x1, P5 ;  /* 0x00000001ff0d7807 */ /* 0x000fe40002800000 */
[----:B------:R-:W-:-:S02]  /*0830*/  ISETP.NE.AND P5, PT, R3, UR10, PT ;  /* 0x0000000a03007c0c */ /* 0x000fc4000bfa5270 */
[----:B------:R-:W-:Y:S02]  /*0840*/  IADD3.X R20, PT, PT, RZ, R20, RZ, P4, P6 ;  /* 0x00000014ff147210 */ /* 0x000fe400027ec4ff */
[----:B------:R-:W-:Y:S02]  /*0850*/  ISETP.NE.AND P6, PT, R11, UR10, PT ;  /* 0x0000000a0b007c0c */ /* 0x000fe4000bfc5270 */
[----:B------:R-:W-:Y:S02]  /*0860*/  IADD3 R13, P3, P2, R13, R9, R12 ;  /* 0x000000090d0d7210 */ /* 0x000fe40007a7e00c */
[----:B------:R-:W-:Y:S02]  /*0870*/  SEL R3, RZ, 0x1, P6 ;  /* 0x00000001ff037807 */ /* 0x000fe40003000000 */
[----:B------:R-:W-:Y:S02]  /*0880*/  ISETP.NE.AND P4, PT, R18, UR10, PT ;  /* 0x0000000a12007c0c */ /* 0x000fe4000bf85270 */
[----:B------:R-:W-:-:S02]  /*0890*/  SEL R18, RZ, 0x1, P5 ;  /* 0x00000001ff127807 */ /* 0x000fc40002800000 */
[----:B------:R-:W-:Y:S02]  /*08a0*/  ISETP.NE.AND P5, PT, R10, UR10, PT ;  /* 0x0000000a0a007c0c */ /* 0x000fe4000bfa5270 */
[----:B------:R-:W-:Y:S02]  /*08b0*/  SEL R12, RZ, 0x1, P4 ;  /* 0x00000001ff0c7807 */ /* 0x000fe40002000000 */
[----:B------:R-:W-:Y:S02]  /*08c0*/  ISETP.NE.AND P6, PT, R14, UR10, PT ;  /* 0x0000000a0e007c0c */ /* 0x000fe4000bfc5270 */
[----:B------:R-:W-:Y:S02]  /*08d0*/  SEL R9, RZ, 0x1, P5 ;  /* 0x00000001ff097807 */ /* 0x000fe40002800000 */
[----:B------:R-:W-:Y:S02]  /*08e0*/  IADD3 R3, P4, P5, R3, R13, R18 ;  /* 0x0000000d03037210 */ /* 0x000fe40007d9e012 */
[----:B------:R-:W-:-:S02]  /*08f0*/  IADD3.X R20, PT, PT, RZ, R20, RZ, P1, P0 ;  /* 0x00000014ff147210 */ /* 0x000fc40000fe04ff */
[----:B------:R-:W-:Y:S02]  /*0900*/  SEL R10, RZ, 0x1, P6 ;  /* 0x00000001ff0a7807 */ /* 0x000fe40003000000 */
[----:B------:R-:W-:Y:S02]  /*0910*/  IADD3 R9, P1, P6, R9, R3, R12 ;  /* 0x0000000309097210 */ /* 0x000fe40007e3e00c */
[----:B------:R-:W-:Y:S02]  /*0920*/  IADD3.X R20, PT, PT, RZ, R20, RZ, P3, P2 ;  /* 0x00000014ff147210 */ /* 0x000fe40001fe44ff */
[----:B------:R-:W-:-:S04]  /*0930*/  ISETP.NE.AND P0, PT, R29, UR10, PT ;  /* 0x0000000a1d007c0c */ /* 0x000fc8000bf05270 */
[----:B------:R-:W-:Y:S02]  /*0940*/  SEL R3, RZ, 0x1, P0 ;  /* 0x00000001ff037807 */ /* 0x000fe40000000000 */
[----:B------:R-:W-:Y:S02]  /*0950*/  ISETP.NE.AND P0, PT, R16, UR10, PT ;  /* 0x0000000a10007c0c */ /* 0x000fe4000bf05270 */
[----:B------:R-:W-:Y:S02]  /*0960*/  IADD3.X R20, PT, PT, RZ, R20, RZ, P4, P5 ;  /* 0x00000014ff147210 */ /* 0x000fe400027ea4ff */
[----:B------:R-:W-:Y:S02]  /*0970*/  IADD3 R3, P3, P4, R3, R9, R10 ;  /* 0x0000000903037210 */ /* 0x000fe40007c7e00a */
[----:B------:R-:W-:Y:S02]  /*0980*/  SEL R10, RZ, 0x1, P0 ;  /* 0x00000001ff0a7807 */ /* 0x000fe40000000000 */
[----:B------:R-:W-:-:S02]  /*0990*/  ISETP.NE.AND P0, PT, R2, RZ, PT ;  /* 0x000000ff0200720c */ /* 0x000fc40003f05270 */
[----:B------:R-:W-:Y:S02]  /*09a0*/  IADD3.X R20, PT, PT, RZ, R20, RZ, P1, P6 ;  /* 0x00000014ff147210 */ /* 0x000fe40000fec4ff */
[----:B------:R-:W-:-:S04]  /*09b0*/  ISETP.NE.AND P2, PT, R15, UR10, PT ;  /* 0x0000000a0f007c0c */ /* 0x000fc8000bf45270 */
[----:B------:R-:W-:Y:S02]  /*09c0*/  SEL R25, RZ, 0x1, P2 ;  /* 0x00000001ff197807 */ /* 0x000fe40001000000 */
[----:B------:R-:W-:Y:S02]  /*09d0*/  IADD3.X R20, PT, PT, RZ, R20, RZ, P3, P4 ;  /* 0x00000014ff147210 */ /* 0x000fe40001fe84ff */
[----:B------:R-:W-:-:S04]  /*09e0*/  IADD3 R25, P1, P2, R25, R3, R10 ;  /* 0x0000000319197210 */ /* 0x000fc80007a3e00a */
[----:B------:R-:W-:Y:S01]  /*09f0*/  IADD3.X R20, PT, PT, RZ, R20, RZ, P1, P2 ;  /* 0x00000014ff147210 */ /* 0x000fe20000fe44ff */
[----:B------:R-:W-:Y:S08]  /*0a00*/  @P0 BRA `(.L_x_550) ;  /* 0xfffffff800300947 */ /* 0x000ff0000383ffff */
[----:B------:R-:W-:Y:S05]  /*0a10*/  BSYNC.RECONVERGENT B3 ;  /* 0x0000000000037941 */ /* 0x000fea0003800200 */
.L_x_549:
[----:B------:R-:W-:-:S07]  /*0a20*/  VIADD R13, R8, 0xfffff000 ;  /* 0xfffff000080d7836 */ /* 0x000fce0000000000 */
.L_x_548:
[----:B------:R-:W-:Y:S05]  /*0a30*/  BSYNC.RECONVERGENT B2 ;  /* 0x0000000000027941 */ /* 0x000fea0003800200 */
.L_x_547:
[----:B------:R-:W-:-:S13]  /*0a40*/  ISETP.NE.AND P0, PT, R6, RZ, PT ;  /* 0x000000ff0600720c */ /* 0x000fda0003f05270 */
[----:B------:R-:W-:Y:S05]  /*0a50*/  @!P0 BRA `(.L_x_546) ;  /* 0x0000000400dc8947 */ /* 0x000fea0003800000 */
[----:B------:R-:W-:Y:S01]  /*0a60*/  ISETP.GE.U32.AND P1, PT, R6, 0x8, PT ;  /* 0x000000080600780c */ /* 0x000fe20003f26070 */
[----:B------:R-:W-:Y:S01]  /*0a70*/  BSSY.RECONVERGENT B2, `(.L_x_551) ;  /* 0x000003f000027945 */ /* 0x000fe20003800200 */
[----:B------:R-:W-:-:S04]  /*0a80*/  LOP3.LUT R19, R4, 0x7, RZ, 0xc0, !PT ;  /* 0x0000000704137812 */ /* 0x000fc800078ec0ff */
[----:B------:R-:W-:-:S07]  /*0a90*/  ISETP.NE.AND P0, PT, R19, RZ, PT ;  /* 0x000000ff1300720c */ /* 0x000fce0003f05270 */
[----:B------:R-:W-:Y:S06]  /*0aa0*/  @!P1 BRA `(.L_x_552) ;  /* 0x0000000000ec9947 */ /* 0x000fec0003800000 */
[----:B------:R-:W0:Y:S01]  /*0ab0*/  LDCU.64 UR4, c[0x0][0x380] ;  /* 0x00007000ff0477ac */ /* 0x000e220008000a00 */
[----:B------:R-:W-:-:S04]  /*0ac0*/  IMAD R11, R0, 0xe00, R13 ;  /* 0x00000e00000b7824 */ /* 0x000fc800078e020d */
[C---:B------:R-:W-:Y:S02]  /*0ad0*/  VIADD R16, R11.reuse, 0x200 ;  /* 0x000002000b107836 */ /* 0x040fe40000000000 */
[C---:B------:R-:W-:Y:S02]  /*0ae0*/  VIADD R6, R11.reuse, 0x400 ;  /* 0x000004000b067836 */ /* 0x040fe40000000000 */
[C---:B------:R-:W-:Y:S01]  /*0af0*/  VIADD R2, R11.reuse, 0x600 ;  /* 0x000006000b027836 */ /* 0x040fe20000000000 */
[C---:B0-----:R-:W-:Y:S01]  /*0b00*/  IADD3 R14, P1, PT, R11.reuse, UR4, RZ ;  /* 0x000000040b0e7c10 */ /* 0x041fe2000ff3e0ff */
[----:B------:R-:W-:Y:S01]  /*0b10*/  VIADD R8, R11, 0x800 ;  /* 0x000008000b087836 */ /* 0x000fe20000000000 */
[----:B------:R-:W-:-:S03]  /*0b20*/  IADD3 R6, P2, PT, R6, UR4, RZ ;  /* 0x0000000406067c10 */ /* 0x000fc6000ff5e0ff */
[----:B------:R-:W-:Y:S01]  /*0b30*/  IMAD.X R15, RZ, RZ, UR5, P1 ;  /* 0x00000005ff0f7e24 */ /* 0x000fe200088e06ff */
[----:B------:R-:W-:Y:S01]  /*0b40*/  IADD3 R16, P1, PT, R16, UR4, RZ ;  /* 0x0000000410107c10 */ /* 0x000fe2000ff3e0ff */
[C---:B------:R-:W-:Y:S02]  /*0b50*/  VIADD R10, R11.reuse, 0xa00 ;  /* 0x00000a000b0a7836 */ /* 0x040fe40000000000 */
[----:B------:R-:W-:Y:S01]  /*0b60*/  IMAD.X R7, RZ, RZ, UR5, P2 ;  /* 0x00000005ff077e24 */ /* 0x000fe200090e06ff */
[----:B------:R0:W2:Y:S01]  /*0b70*/  LDG.E.S8 R12, desc[UR8][R14.64] ;  /* 0x000000080e0c7981 */ /* 0x0000a2000c1e1300 */
[----:B------:R-:W-:Y:S01]  /*0b80*/  IMAD.X R17, RZ, RZ, UR5, P1 ;  /* 0x00000005ff117e24 */ /* 0x000fe200088e06ff */
[----:B------:R-:W-:Y:S01]  /*0b90*/  IADD3 R2, P1, PT, R2, UR4, RZ ;  /* 0x0000000402027c10 */ /* 0x000fe2000ff3e0ff */
[C---:B------:R-:W-:Y:S01]  /*0ba0*/  VIADD R21, R11.reuse, 0xc00 ;  /* 0x00000c000b157836 */ /* 0x040fe20000000000 */
[----:B------:R-:W-:Y:S01]  /*0bb0*/  IADD3 R8, P2, PT, R8, UR4, RZ ;  /* 0x0000000408087c10 */ /* 0x000fe2000ff5e0ff */
[----:B------:R-:W3:Y:S02]  /*0bc0*/  LDG.E.S8 R6, desc[UR8][R6.64] ;  /* 0x0000000806067981 */ /* 0x000ee4000c1e1300 */
[----:B------:R-:W-:Y:S01]  /*0bd0*/  IMAD.X R3, RZ, RZ, UR5, P1 ;  /* 0x00000005ff037e24 */ /* 0x000fe200088e06ff */
[----:B------:R-:W-:Y:S01]  /*0be0*/  IADD3 R10, P1, PT, R10, UR4, RZ ;  /* 0x000000040a0a7c10 */ /* 0x000fe2000ff3e0ff */
[----:B------:R1:W4:Y:S01]  /*0bf0*/  LDG.E.S8 R18, desc[UR8][R16.64] ;  /* 0x0000000810127981 */ /* 0x000322000c1e1300 */
[----:B0-----:R-:W-:-:S02]  /*0c00*/  VIADD R15, R11, 0xe00 ;  /* 0x00000e000b0f7836 */ /* 0x001fc40000000000 */
[----:B------:R-:W-:Y:S01]  /*0c10*/  IMAD.X R9, RZ, RZ, UR5, P2 ;  /* 0x00000005ff097e24 */ /* 0x000fe200090e06ff */
[----:B------:R0:W5:Y:S01]  /*0c20*/  LDG.E.S8 R2, desc[UR8][R2.64] ;  /* 0x0000000802027981 */ /* 0x000162000c1e1300 */
[----:B------:R-:W-:Y:S01]  /*0c30*/  IMAD.X R11, RZ, RZ, UR5, P1 ;  /* 0x00000005ff0b7e24 */ /* 0x000fe200088e06ff */
[----:B------:R-:W-:Y:S02]  /*0c40*/  IADD3 R14, P2, PT, R21, UR4, RZ ;  /* 0x00000004150e7c10 */ /* 0x000fe4000ff5e0ff */
[----:B------:R-:W5:Y:S01]  /*0c50*/  LDG.E.S8 R8, desc[UR8][R8.64] ;  /* 0x0000000808087981 */ /* 0x000f62000c1e1300 */
[----:B-1----:R-:W-:Y:S02]  /*0c60*/  IADD3 R16, P1, PT, R15, UR4, RZ ;  /* 0x000000040f107c10 */ /* 0x002fe4000ff3e0ff */
[----:B------:R-:W-:Y:S01]  /*0c70*/  IMAD.X R15, RZ, RZ, UR5, P2 ;  /* 0x00000005ff0f7e24 */ /* 0x000fe200090e06ff */
[----:B------:R-:W5:Y:S01]  /*0c80*/  LDG.E.S8 R10, desc[UR8][R10.64] ;  /* 0x000000080a0a7981 */ /* 0x000f62000c1e1300 */
[----:B------:R-:W2:Y:S01]  /*0c90*/  LDCU UR4, c[0x0][0x388] ;  /* 0x00007100ff0477ac */ /* 0x000ea20008000800 */
[----:B------:R-:W-:-:S02]  /*0ca0*/  IMAD.X R17, RZ, RZ, UR5, P1 ;  /* 0x00000005ff117e24 */ /* 0x000fc400088e06ff */
[----:B------:R-:W5:Y:S04]  /*0cb0*/  LDG.E.S8 R14, desc[UR8][R14.64] ;  /* 0x000000080e0e7981 */ /* 0x000f68000c1e1300 */
[----:B------:R-:W5:Y:S01]  /*0cc0*/  LDG.E.S8 R16, desc[UR8][R16.64] ;  /* 0x0000000810107981 */ /* 0x000f62000c1e1300 */
[----:B------:R-:W-:Y:S01]  /*0cd0*/  VIADD R13, R13, 0x1000 ;  /* 0x000010000d0d7836 */ /* 0x000fe20000000000 */
[----:B--2---:R-:W-:-:S04]  /*0ce0*/  ISETP.NE.AND P1, PT, R12, UR4, PT ;  /* 0x000000040c007c0c */ /* 0x004fc8000bf25270 */
[----:B0-----:R-:W-:Y:S02]  /*0cf0*/  SEL R3, RZ, 0x1, P1 ;  /* 0x00000001ff037807 */ /* 0x001fe40000800000 */
[----:B----4-:R-:W-:Y:S02]  /*0d00*/  ISETP.NE.AND P2, PT, R18, UR4, PT ;  /* 0x0000000412007c0c */ /* 0x010fe4000bf45270 */
[----:B---3--:R-:W-:Y:S02]  /*0d10*/  ISETP.NE.AND P1, PT, R6, UR4, PT ;  /* 0x0000000406007c0c */ /* 0x008fe4000bf25270 */
[----:B------:R-:W-:Y:S02]  /*0d20*/  SEL R12, RZ, 0x1, P2 ;  /* 0x00000001ff0c7807 */ /* 0x000fe40001000000 */
[----:B-----5:R-:W-:Y:S02]  /*0d30*/  ISETP.NE.AND P2, PT, R2, UR4, PT ;  /* 0x0000000402007c0c */ /* 0x020fe4000bf45270 */
[----:B------:R-:W-:-:S02]  /*0d40*/  IADD3 R25, P5, P6, R12, R25, R3 ;  /* 0x000000190c197210 */ /* 0x000fc40007ebe003 */
[----:B------:R-:W-:Y:S02]  /*0d50*/  SEL R3, RZ, 0x1, P1 ;  /* 0x00000001ff037807 */ /* 0x000fe40000800000 */
[----:B------:R-:W-:Y:S02]  /*0d60*/  SEL R6, RZ, 0x1, P2 ;  /* 0x00000001ff067807 */ /* 0x000fe40001000000 */
[----:B------:R-:W-:Y:S02]  /*0d70*/  ISETP.NE.AND P3, PT, R8, UR4, PT ;  /* 0x0000000408007c0c */ /* 0x000fe4000bf65270 */
[----:B------:R-:W-:Y:S02]  /*0d80*/  ISETP.NE.AND P4, PT, R10, UR4, PT ;  /* 0x000000040a007c0c */ /* 0x000fe4000bf85270 */
[----:B------:R-:W-:Y:S02]  /*0d90*/  IADD3 R6, P1, P2, R6, R25, R3 ;  /* 0x0000001906067210 */ /* 0x000fe40007a3e003 */
[----:B------:R-:W-:-:S02]  /*0da0*/  SEL R2, RZ, 0x1, P3 ;  /* 0x00000001ff027807 */ /* 0x000fc40001800000 */
        /* <DEDUP_REMOVED lines=11> */
.L_x_552:
[----:B------:R-:W-:Y:S05]  /*0e60*/  BSYNC.RECONVERGENT B2 ;  /* 0x0000000000027941 */ /* 0x000fea0003800200 */
.L_x_551:
        /* <DEDUP_REMOVED lines=11> */
[----:B0-----:R-:W-:Y:S02]  /*0f20*/  IADD3 R2, P1, PT, R3, UR4, RZ ;  /* 0x0000000403027c10 */ /* 0x001fe4000ff3e0ff */
[----:B------:R-:W-:Y:S02]  /*0f30*/  IADD3 R6, P2, PT, R6, UR4, RZ ;  /* 0x0000000406067c10 */ /* 0x000fe4000ff5e0ff */
[----:B------:R-:W-:Y:S01]  /*0f40*/  IADD3 R10, P3, PT, R10, UR4, RZ ;  /* 0x000000040a0a7c10 */ /* 0x000fe2000ff7e0ff */
[----:B------:R-:W-:Y:S01]  /*0f50*/  IMAD.X R3, RZ, RZ, UR5, P1 ;  /* 0x00000005ff037e24 */ /* 0x000fe200088e06ff */
[----:B------:R-:W-:Y:S01]  /*0f60*/  IADD3 R8, P1, PT, R8, UR4, RZ ;  /* 0x0000000408087c10 */ /* 0x000fe2000ff3e0ff */
[----:B------:R-:W-:Y:S01]  /*0f70*/  IMAD.X R7, RZ, RZ, UR5, P2 ;  /* 0x00000005ff077e24 */ /* 0x000fe200090e06ff */
[----:B------:R-:W0:Y:S01]  /*0f80*/  LDCU UR4, c[0x0][0x388] ;  /* 0x00007100ff0477ac */ /* 0x000e220008000800 */
[----:B------:R-:W-:Y:S01]  /*0f90*/  IMAD.X R11, RZ, RZ, UR5, P3 ;  /* 0x00000005ff0b7e24 */ /* 0x000fe200098e06ff */
[----:B------:R-:W0:Y:S01]  /*0fa0*/  LDG.E.S8 R2, desc[UR8][R2.64] ;  /* 0x0000000802027981 */ /* 0x000e22000c1e1300 */
[----:B------:R-:W-:-:S03]  /*0fb0*/  IMAD.X R9, RZ, RZ, UR5, P1 ;  /* 0x00000005ff097e24 */ /* 0x000fc600088e06ff */
        /* <DEDUP_REMOVED lines=16> */
.L_x_554:
[----:B------:R-:W-:Y:S05]  /*10c0*/  BSYNC.RECONVERGENT B2 ;  /* 0x0000000000027941 */ /* 0x000fea0003800200 */
.L_x_553:
[----:B------:R-:W-:Y:S05]  /*10d0*/  @!P0 BRA `(.L_x_546) ;  /* 0x00000000003c8947 */ /* 0x000fea0003800000 */
[----:B------:R-:W-:Y:S02]  /*10e0*/  IMAD R6, R0, 0xe00, R13 ;  /* 0x00000e0000067824 */ /* 0x000fe400078e020d */
[----:B------:R-:W-:-:S07]  /*10f0*/  IMAD.MOV R4, RZ, RZ, -R4 ;  /* 0x000000ffff047224 */ /* 0x000fce00078e0a04 */
.L_x_555:
[----:B------:R-:W0:Y:S02]  /*1100*/  LDCU.64 UR4, c[0x0][0x380] ;  /* 0x00007000ff0477ac */ /* 0x000e240008000a00 */
[----:B0-----:R-:W-:Y:S01]  /*1110*/  IADD3 R2, P0, PT, R6, UR4, RZ ;  /* 0x0000000406027c10 */ /* 0x001fe2000ff1e0ff */
[----:B------:R-:W0:Y:S04]  /*1120*/  LDCU UR4, c[0x0][0x388] ;  /* 0x00007100ff0477ac */ /* 0x000e280008000800 */
[----:B------:R-:W-:-:S05]  /*1130*/  IMAD.X R3, RZ, RZ, UR5, P0 ;  /* 0x00000005ff037e24 */ /* 0x000fca00080e06ff */
        /* <DEDUP_REMOVED lines=9> */
.L_x_546:
[----:B------:R-:W-:Y:S05]  /*11d0*/  BSYNC.RECONVERGENT B1 ;  /* 0x0000000000017941 */ /* 0x000fea0003800200 */
.L_x_545:
[----:B------:R-:W-:-:S13]  /*11e0*/  ISETP.GE.U32.AND P0, PT, R28, 0x200, PT ;  /* 0x000002001c00780c */ /* 0x000fda0003f06070 */
        /* <DEDUP_REMOVED lines=28> */
[----:B------:R-:W-:-:S02]  /*13b0*/  @!P1 MOV R6, 0x400 ;  /* 0x0000040000069802 */ /* 0x000fc40000000f00 */
[----:B0-----:R-:W-:-:S04]  /*13c0*/  SEL R2, R2, RZ, !P0 ;  /* 0x000000ff02027207 */ /* 0x001fc80004000000 */
[----:B------:R-:W-:Y:S02]  /*13d0*/  IADD3 R9, P2, PT, R2, R11, RZ ;  /* 0x0000000b02097210 */ /* 0x000fe40007f5e0ff */
[----:B-1----:R-:W-:-:S03]  /*13e0*/  SEL R3, R3, RZ, !P0 ;  /* 0x000000ff03037207 */ /* 0x002fc60004000000 */
[----:B------:R-:W0:Y:S01]  /*13f0*/  SHFL.DOWN PT, R2, R9, 0x10, 0x1f ;  /* 0x0a001f0009027f89 */ /* 0x000e2200000e0000 */
[----:B------:R-:W-:Y:S01]  /*1400*/  ISETP.GT.AND P0, PT, R10, 0xf, PT ;  /* 0x0000000f0a00780c */ /* 0x000fe20003f04270 */
[----:B------:R-:W-:Y:S01]  /*1410*/  IMAD.X R8, R3, 0x1, R4, P2 ;  /* 0x0000000103087824 */ /* 0x000fe200010e0604 */
[----:B------:R-:W-:-:S04]  /*1420*/  @!P1 SHF.R.U32.HI R4, RZ, 0x2, R5 ;  /* 0x00000002ff049819 */ /* 0x000fc80000011605 */
[----:B------:R-:W1:Y:S01]  /*1430*/  SHFL.DOWN PT, R3, R8, 0x10, 0x1f ;  /* 0x0a001f0008037f89 */ /* 0x000e6200000e0000 */
[----:B------:R-:W-:Y:S02]  /*1440*/  @!P1 LOP3.LUT R4, R4, 0xf8, RZ, 0xc0, !PT ;  /* 0x000000f804049812 */ /* 0x000fe400078ec0ff */
        /* <DEDUP_REMOVED lines=15> */
[----:B-1----:R-:W1:Y:S04]  /*1540*/  LDS.128 R4, [UR4+0x30] ;  /* 0x00003004ff047984 */ /* 0x002e680008000c00 */
        /* <DEDUP_REMOVED lines=22> */
.L_x_556:
[----:B------:R-:W-:-:S04]  /*16b0*/  LOP3.LUT R2, R5, 0x3e0, RZ, 0xc0, !PT ;  /* 0x000003e005027812 */ /* 0x000fc800078ec0ff */
        /* <DEDUP_REMOVED lines=16> */
[----:B------:R-:W-:Y:S01]  /*17c0*/  ISETP.GT.AND P0, PT, R6, R7, PT ;  /* 0x000000070600720c */ /* 0x000fe20003f04270 */
[----:B------:R-:W-:Y:S02]  /*17d0*/  VIADD R6, R2, 0x4 ;  /* 0x0000000402067836 */ /* 0x000fe40000000000 */
[----:B------:R-:W1:Y:S01]  /*17e0*/  SHFL.DOWN PT, R4, R9, 0x2, R7 ;  /* 0x0840000009047989 */ /* 0x000e6200000e0007 */
        /* <DEDUP_REMOVED lines=14> */
[----:B------:R-:W-:Y:S02]  /*18d0*/  IMAD.X R9, R4, 0x1, R11, P1 ;  /* 0x0000000104097824 */ /* 0x000fe400008e060b */
[----:B------:R-:W1:Y:S03]  /*18e0*/  @!P2 S2R R11, SR_CgaCtaId ;  /* 0x00000000000ba919 */ /* 0x000e660000008800 */
[----:B------:R-:W2:Y:S01]  /*18f0*/  SHFL.DOWN PT, R4, R9, 0x8, R7 ;  /* 0x0900000009047989 */ /* 0x000ea200000e0007 */
[----:B0-----:R-:W-:-:S04]  /*1900*/  SEL R3, R3, RZ, !P0 ;  /* 0x000000ff03037207 */ /* 0x001fc80004000000 */
[----:B------:R-:W-:-:S05]  /*1910*/  IADD3 R6, P1, PT, R3, R10, RZ ;  /* 0x0000000a03067210 */ /* 0x000fca0007f3e0ff */
[----:B------:R-:W0:Y:S01]  /*1920*/  SHFL.DOWN PT, R3, R6, 0x10, R7 ;  /* 0x0a00000006037989 */ /* 0x000e2200000e0007 */
[----:B--2---:R-:W-:Y:S02]  /*1930*/  SEL R4, R4, RZ, !P0 ;  /* 0x000000ff04047207 */ /* 0x004fe40004000000 */
[----:B------:R-:W-:Y:S02]  /*1940*/  ISETP.GT.AND P0, PT, R2, R7, PT ;  /* 0x000000070200720c */ /* 0x000fe40003f04270 */
[----:B------:R-:W-:Y:S01]  /*1950*/  @!P2 MOV R2, 0x400 ;  /* 0x000004000002a802 */ /* 0x000fe20000000f00 */
[----:B------:R-:W-:Y:S01]  /*1960*/  IMAD.X R8, R4, 0x1, R9, P1 ;  /* 0x0000000104087824 */ /* 0x000fe200008e0609 */
[----:B------:R-:W-:Y:S02]  /*1970*/  @!P2 SHF.R.U32.HI R9, RZ, 0x2, R5 ;  /* 0x00000002ff09a819 */ /* 0x000fe40000011605 */
[----:B-1----:R-:W-:Y:S02]  /*1980*/  @!P2 LEA R10, R11, R2, 0x18 ;  /* 0x000000020b0aa211 */ /* 0x002fe400078ec0ff */
[----:B------:R-:W1:Y:S01]  /*1990*/  SHFL.DOWN PT, R4, R8, 0x10, R7 ;  /* 0x0a00000008047989 */ /* 0x000e6200000e0007 */
[----:B------:R-:W-:-:S05]  /*19a0*/  @!P2 LOP3.LUT R9, R9, 0xf8, RZ, 0xc0, !PT ;  /* 0x000000f80909a812 */ /* 0x000fca00078ec0ff */
        /* <DEDUP_REMOVED lines=9> */
[----:B------:R-:W1:Y:S01]  /*1a40*/  S2UR UR5, SR_CgaCtaId ;  /* 0x00000000000579c3 */ /* 0x000e620000008800 */
[----:B------:R-:W-:Y:S01]  /*1a50*/  UMOV UR4, 0x400 ;  /* 0x0000040000047882 */ /* 0x000fe20000000000 */
[C---:B------:R-:W-:Y:S02]  /*1a60*/  ISETP.GT.U32.AND P1, PT, R28.reuse, 0x20, PT ;  /* 0x000000201c00780c */ /* 0x040fe40003f24070 */
[C---:B------:R-:W-:Y:S02]  /*1a70*/  ISETP.GT.U32.AND P2, PT, R28.reuse, 0x40, PT ;  /* 0x000000401c00780c */ /* 0x040fe40003f44070 */
[C---:B------:R-:W-:Y:S02]  /*1a80*/  ISETP.GT.U32.AND P3, PT, R28.reuse, 0x80, PT ;  /* 0x000000801c00780c */ /* 0x040fe40003f64070 */
[C---:B------:R-:W-:Y:S02]  /*1a90*/  ISETP.GT.U32.AND P5, PT, R28.reuse, 0x180, PT ;  /* 0x000001801c00780c */ /* 0x040fe40003fa4070 */
[----:B------:R-:W-:Y:S01]  /*1aa0*/  ISETP.GT.U32.AND P6, PT, R28, 0x1a0, PT ;  /* 0x000001a01c00780c */ /* 0x000fe20003fc4070 */
[----:B-1----:R-:W-:-:S09]  /*1ab0*/  ULEA UR4, UR5, UR4, 0x18 ;  /* 0x0000000405047291 */ /* 0x002fd2000f8ec0ff */
[----:B------:R-:W1:Y:S04]  /*1ac0*/  LDS.64 R12, [UR4+0x18] ;  /* 0x00001804ff0c7984 */ /* 0x000e680008000a00 */
[----:B------:R-:W2:Y:S04]  /*1ad0*/  LDS.128 R16, [UR4+0x20] ;  /* 0x00002004ff107984 */ /* 0x000ea80008000c00 */
[----:B------:R-:W3:Y:S04]  /*1ae0*/  LDS.128 R4, [UR4+0x30] ;  /* 0x00003004ff047984 */ /* 0x000ee80008000c00 */
[----:B0-----:R-:W0:Y:S04]  /*1af0*/  LDS.128 R8, [UR4+0x40] ;  /* 0x00004004ff087984 */ /* 0x001e280008000c00 */
[----:B------:R-:W-:Y:S01]  /*1b00*/  LDS.128 R24, [UR4+0x80] ;  /* 0x00008004ff187984 */ /* 0x000fe20008000c00 */
[----:B-1----:R-:W-:-:S02]  /*1b10*/  SEL R22, R12, RZ, P1 ;  /* 0x000000ff0c167207 */ /* 0x002fc40000800000 */
[----:B------:R-:W-:Y:S02]  /*1b20*/  SEL R23, R13, RZ, P1 ;  /* 0x000000ff0d177207 */ /* 0x000fe40000800000 */
[----:B--2---:R-:W-:Y:S01]  /*1b30*/  SEL R21, R16, RZ, P2 ;  /* 0x000000ff10157207 */ /* 0x004fe20001000000 */
[----:B------:R-:W1:Y:S01]  /*1b40*/  LDS.128 R12, [UR4+0x50] ;  /* 0x00005004ff0c7984 */ /* 0x000e620008000c00 */
[----:B------:R-:W-:Y:S02]  /*1b50*/  ISETP.GT.U32.AND P1, PT, R28, 0x60, PT ;  /* 0x000000601c00780c */ /* 0x000fe40003f24070 */
[----:B------:R-:W-:Y:S02]  /*1b60*/  SEL R20, R17, RZ, P2 ;  /* 0x000000ff11147207 */ /* 0x000fe40001000000 */
[----:B------:R-:W-:Y:S02]  /*1b70*/  IADD3 R16, P2, P4, R21, R22, R2 ;  /* 0x0000001615107210 */ /* 0x000fe40007c5e002 */
[----:B------:R-:W-:-:S02]  /*1b80*/  SEL R17, R18, RZ, P1 ;  /* 0x000000ff12117207 */ /* 0x000fc40000800000 */
[----:B---3--:R-:W-:Y:S02]  /*1b90*/  SEL R4, R4, RZ, P3 ;  /* 0x000000ff04047207 */ /* 0x008fe40001800000 */
[----:B------:R-:W-:Y:S02]  /*1ba0*/  IADD3.X R20, PT, PT, R20, R23, R3, P2, P4 ;  /* 0x0000001714147210 */ /* 0x000fe400017e8403 */
[----:B------:R-:W-:Y:S02]  /*1bb0*/  SEL R3, R5, RZ, P3 ;  /* 0x000000ff05037207 */ /* 0x000fe40001800000 */
[----:B------:R-:W-:Y:S02]  /*1bc0*/  SEL R2, R19, RZ, P1 ;  /* 0x000000ff13027207 */ /* 0x000fe40000800000 */
[----:B------:R-:W-:Y:S02]  /*1bd0*/  IADD3 R4, P3, P4, R4, R16, R17 ;  /* 0x0000001004047210 */ /* 0x000fe40007c7e011 */
[----:B------:R-:W2:Y:S01]  /*1be0*/  LDS.128 R16, [UR4+0x60] ;  /* 0x00006004ff107984 */ /* 0x000ea20008000c00 */
[----:B------:R-:W-:-:S02]  /*1bf0*/  ISETP.GT.U32.AND P1, PT, R28, 0xa0, PT ;  /* 0x000000a01c00780c */ /* 0x000fc40003f24070 */
[----:B------:R-:W-:Y:S02]  /*1c00*/  IADD3.X R3, PT, PT, R3, R20, R2, P3, P4 ;  /* 0x0000001403037210 */ /* 0x000fe40001fe8402 */
[----:B------:R-:W3:Y:S01]  /*1c10*/  LDS.128 R20, [UR4+0x70] ;  /* 0x00007004ff147984 */ /* 0x000ee20008000c00 */
[----:B------:R-:W-:Y:S02]  /*1c20*/  ISETP.GT.U32.AND P2, PT, R28, 0xc0, PT ;  /* 0x000000c01c00780c */ /* 0x000fe40003f44070 */
[----:B------:R-:W-:Y:S02]  /*1c30*/  SEL R5, R6, RZ, P1 ;  /* 0x000000ff06057207 */ /* 0x000fe40000800000 */
[----:B0-----:R-:W-:Y:S02]  /*1c40*/  SEL R2, R8, RZ, P2 ;  /* 0x000000ff08027207 */ /* 0x001fe40001000000 */
[----:B------:R-:W-:Y:S02]  /*1c50*/  SEL R7, R7, RZ, P1 ;  /* 0x000000ff07077207 */ /* 0x000fe40000800000 */
[----:B------:R-:W-:-:S02]  /*1c60*/  ISETP.GT.U32.AND P1, PT, R28, 0xe0, PT ;  /* 0x000000e01c00780c */ /* 0x000fc40003f24070 */
[----:B------:R-:W-:Y:S02]  /*1c70*/  IADD3 R2, P3, P4, R2, R4, R5 ;  /* 0x0000000402027210 */ /* 0x000fe40007c7e005 */
[----:B------:R-:W-:Y:S02]  /*1c80*/  SEL R6, R9, RZ, P2 ;  /* 0x000000ff09067207 */ /* 0x000fe40001000000 */
[----:B------:R-:W-:Y:S02]  /*1c90*/  ISETP.GT.U32.AND P2, PT, R28, 0x100, PT ;  /* 0x000001001c00780c */ /* 0x000fe40003f44070 */
[----:B------:R-:W-:Y:S02]  /*1ca0*/  SEL R4, R10, RZ, P1 ;  /* 0x000000ff0a047207 */ /* 0x000fe40000800000 */
[----:B------:R-:W-:Y:S02]  /*1cb0*/  SEL R10, R11, RZ, P1 ;  /* 0x000000ff0b0a7207 */ /* 0x000fe40000800000 */
[----:B------:R-:W-:-:S02]  /*1cc0*/  ISETP.GT.U32.AND P1, PT, R28, 0x120, PT ;  /* 0x000001201c00780c */ /* 0x000fc40003f24070 */
[----:B------:R-:W-:Y:S02]  /*1cd0*/  IADD3.X R6, PT, PT, R6, R3, R7, P3, P4 ;  /* 0x0000000306067210 */ /* 0x000fe40001fe8407 */
[----:B-1----:R-:W-:Y:S02]  /*1ce0*/  SEL R3, R12, RZ, P2 ;  /* 0x000000ff0c037207 */ /* 0x002fe40001000000 */
[----:B------:R-:W-:Y:S02]  /*1cf0*/  SEL R7, R13, RZ, P2 ;  /* 0x000000ff0d077207 */ /* 0x000fe40001000000 */
[----:B------:R-:W-:Y:S02]  /*1d00*/  ISETP.GT.U32.AND P2, PT, R28, 0x140, PT ;  /* 0x000001401c00780c */ /* 0x000fe40003f44070 */
[----:B------:R-:W-:Y:S02]  /*1d10*/  SEL R5, R14, RZ, P1 ;  /* 0x000000ff0e057207 */ /* 0x000fe40000800000 */
[----:B------:R-:W-:-:S02]  /*1d20*/  SEL R15, R15, RZ, P1 ;  /* 0x000000ff0f0f7207 */ /* 0x000fc40000800000 */
[----:B------:R-:W-:Y:S02]  /*1d30*/  ISETP.GT.U32.AND P1, PT, R28, 0x160, PT ;  /* 0x000001601c00780c */ /* 0x000fe40003f24070 */
[----:B------:R-:W-:Y:S02]  /*1d40*/  IADD3 R4, P3, P4, R3, R2, R4 ;  /* 0x0000000203047210 */ /* 0x000fe40007c7e004 */
[----:B--2---:R-:W-:Y:S02]  /*1d50*/  SEL R2, R16, RZ, P2 ;  /* 0x000000ff10027207 */ /* 0x004fe40001000000 */
[----:B------:R-:W-:Y:S02]  /*1d60*/  SEL R3, R18, RZ, P1 ;  /* 0x000000ff12037207 */ /* 0x000fe40000800000 */
[----:B------:R-:W-:Y:S02]  /*1d70*/  IADD3.X R7, PT, PT, R7, R6, R10, P3, P4 ;  /* 0x0000000607077210 */ /* 0x000fe40001fe840a */
[----:B------:R-:W-:-:S02]  /*1d80*/  SEL R18, R19, RZ, P1 ;  /* 0x000000ff13127207 */ /* 0x000fc40000800000 */
[----:B------:R-:W-:Y:S02]  /*1d90*/  SEL R6, R17, RZ, P2 ;  /* 0x000000ff11067207 */ /* 0x000fe40001000000 */
[----:B------:R-:W-:Y:S02]  /*1da0*/  IADD3 R2, P1, P3, R2, R4, R5 ;  /* 0x0000000402027210 */ /* 0x000fe40007b3e005 */
[----:B---3--:R-:W-:Y:S02]  /*1db0*/  SEL R4, R20, RZ, P5 ;  /* 0x000000ff14047207 */ /* 0x008fe40002800000 */
[----:B------:R-:W-:Y:S02]  /*1dc0*/  ISETP.GT.U32.AND P2, PT, R28, 0x1c0, PT ;  /* 0x000001c01c00780c */ /* 0x000fe40003f44070 */
[----:B------:R-:W-:Y:S02]  /*1dd0*/  IADD3.X R6, PT, PT, R6, R7, R15, P1, P3 ;  /* 0x0000000706067210 */ /* 0x000fe40000fe640f */
[----:B------:R-:W-:-:S02]  /*1de0*/  IADD3 R4, P3, P4, R4, R2, R3 ;  /* 0x0000000204047210 */ /* 0x000fc40007c7e003 */
[----:B------:R-:W-:Y:S02]  /*1df0*/  SEL R2, R22, RZ, P6 ;  /* 0x000000ff16027207 */ /* 0x000fe40003000000 */
[----:B------:R-:W-:Y:S02]  /*1e00*/  SEL R3, R24, RZ, P2 ;  /* 0x000000ff18037207 */ /* 0x000fe40001000000 */
[----:B------:R-:W-:Y:S02]  /*1e10*/  ISETP.GT.U32.AND P1, PT, R28, 0x1e0, PT ;  /* 0x000001e01c00780c */ /* 0x000fe40003f24070 */
        /* <DEDUP_REMOVED lines=11> */
.L_x_542:
[----:B------:R-:W0:Y:S01]  /*1ed0*/  S2R R5, SR_TID.X ;  /* 0x0000000000057919 */ /* 0x000e220000002100 */
[----:B------:R-:W1:Y:S01]  /*1ee0*/  LDCU.64 UR6, c[0x0][0x380] ;  /* 0x00007000ff0677ac */ /* 0x000e620008000a00 */
[----:B------:R-:W2:Y:S01]  /*1ef0*/  LDCU UR5, c[0x0][0x388] ;  /* 0x00007100ff0577ac */ /* 0x000ea20008000800 */
[----:B0-----:R-:W-:-:S05]  /*1f00*/  IMAD R8, R0, 0xe00, R5 ;  /* 0x00000e0000087824 */ /* 0x001fca00078e0205 */
        /* <DEDUP_REMOVED lines=8> */
[----:B------:R-:W5:Y:S01]  /*1f90*/  LDG.E.S8 R13, desc[UR8][R8.64+0xc00] ;  /* 0x000c0008080d7981 */ /* 0x000f62000c1e1300 */
[----:B--2---:R-:W-:-:S02]  /*1fa0*/  ISETP.NE.AND P0, PT, R14, UR5, PT ;  /* 0x000000050e007c0c */ /* 0x004fc4000bf05270 */
[----:B---3--:R-:W-:Y:S02]  /*1fb0*/  ISETP.NE.AND P1, PT, R4, UR5, PT ;  /* 0x0000000504007c0c */ /* 0x008fe4000bf25270 */
[----:B------:R-:W-:Y:S02]  /*1fc0*/  SEL R4, RZ, 0x1, P0 ;  /* 0x00000001ff047807 */ /* 0x000fe40000000000 */
[----:B----4-:R-:W-:Y:S02]  /*1fd0*/  ISETP.NE.AND P2, PT, R7, UR5, PT ;  /* 0x0000000507007c0c */ /* 0x010fe4000bf45270 */
[----:B------:R-:W-:Y:S02]  /*1fe0*/  SEL R7, RZ, 0x1, P1 ;  /* 0x00000001ff077807 */ /* 0x000fe40000800000 */
[----:B------:R-:W-:Y:S02]  /*1ff0*/  SEL R26, RZ, 0x1, P2 ;  /* 0x00000001ff1a7807 */ /* 0x000fe40001000000 */
[----:B-----5:R-:W-:-:S02]  /*2000*/  ISETP.NE.AND P2, PT, R10, UR5, PT ;  /* 0x000000050a007c0c */ /* 0x020fc4000bf45270 */
[----:B------:R-:W-:Y:S02]  /*2010*/  IADD3 R26, P1, P0, R26, R7, R4 ;  /* 0x000000071a1a7210 */ /* 0x000fe4000783e004 */
[----:B------:R-:W-:Y:S02]  /*2020*/  ISETP.NE.AND P3, PT, R11, UR5, PT ;  /* 0x000000050b007c0c */ /* 0x000fe4000bf65270 */
[----:B------:R-:W-:Y:S02]  /*2030*/  IADD3.X R23, PT, PT, RZ, RZ, RZ, P1, P0 ;  /* 0x000000ffff177210 */ /* 0x000fe40000fe04ff */
[----:B------:R-:W-:Y:S02]  /*2040*/  ISETP.GE.U32.AND P0, PT, R28, R6, PT ;  /* 0x000000061c00720c */ /* 0x000fe40003f06070 */
[----:B------:R-:W-:Y:S02]  /*2050*/  ISETP.NE.AND P4, PT, R12, UR5, PT ;  /* 0x000000050c007c0c */ /* 0x000fe4000bf85270 */
[----:B------:R-:W-:-:S02]  /*2060*/  ISETP.NE.AND P5, PT, R13, UR5, PT ;  /* 0x000000050d007c0c */ /* 0x000fc4000bfa5270 */
[----:B------:R-:W-:Y:S02]  /*2070*/  SEL R8, RZ, 0x1, P2 ;  /* 0x00000001ff087807 */ /* 0x000fe40001000000 */
[----:B------:R-:W-:Y:S02]  /*2080*/  SEL R9, RZ, 0x1, P3 ;  /* 0x00000001ff097807 */ /* 0x000fe40001800000 */
[----:B------:R-:W-:Y:S02]  /*2090*/  SEL R4, RZ, 0x1, P4 ;  /* 0x00000001ff047807 */ /* 0x000fe40002000000 */
[----:B------:R-:W-:Y:S02]  /*20a0*/  SEL R7, RZ, 0x1, P5 ;  /* 0x00000001ff077807 */ /* 0x000fe40002800000 */
[----:B------:R-:W-:-:S04]  /*20b0*/  IADD3 R26, P2, P3, R9, R26, R8 ;  /* 0x0000001a091a7210 */ /* 0x000fc80007b5e008 */
[----:B------:R-:W-:Y:S02]  /*20c0*/  IADD3 R26, P1, P4, R7, R26, R4 ;  /* 0x0000001a071a7210 */ /* 0x000fe40007c3e004 */
[----:B------:R-:W-:-:S04]  /*20d0*/  IADD3.X R23, PT, PT, RZ, R23, RZ, P2, P3 ;  /* 0x00000017ff177210 */ /* 0x000fc800017e64ff */
[----:B------:R-:W-:Y:S01]  /*20e0*/  IADD3.X R23, PT, PT, RZ, R23, RZ, P1, P4 ;  /* 0x00000017ff177210 */ /* 0x000fe20000fe84ff */
[----:B------:R-:W-:Y:S06]  /*20f0*/  @!P0 BRA `(.L_x_558) ;  /* 0x0000001000f08947 */ /* 0x000fec0003800000 */
[----:B------:R-:W-:Y:S01]  /*2100*/  IMAD.IADD R8, R0, 0x1, R3 ;  /* 0x0000000100087824 */ /* 0x000fe200078e0203 */
[----:B------:R-:W-:Y:S01]  /*2110*/  LOP3.LUT R3, RZ, R5, RZ, 0x33, !PT ;  /* 0x00000005ff037212 */ /* 0x000fe200078e33ff */
[----:B------:R-:W-:Y:S01]  /*2120*/  VIADD R10, R2, 0xfffff200 ;  /* 0xfffff200020a7836 */ /* 0x000fe20000000000 */
[----:B------:R-:W-:Y:S01]  /*2130*/  UMOV UR4, URZ ;  /* 0x000000ff00047c82 */ /* 0x000fe20008000000 */
[----:B------:R-:W-:Y:S01]  /*2140*/  IMAD R8, R8, 0xe00, RZ ;  /* 0x00000e0008087824 */ /* 0x000fe200078e02ff */
[----:B------:R-:W-:-:S03]  /*2150*/  IADD3 R3, PT, PT, -R6, R2, R3 ;  /* 0x0000000206037210 */ /* 0x000fc60007ffe103 */
[--C-:B------:R-:W-:Y:S01]  /*2160*/  IMAD.MOV.U32 R7, RZ, RZ, R8.reuse ;  /* 0x000000ffff077224 */ /* 0x100fe200078e0008 */
[----:B------:R-:W-:Y:S01]  /*2170*/  ISETP.GT.U32.AND P0, PT, R8, R10, PT ;  /* 0x0000000a0800720c */ /* 0x000fe20003f04070 */
[----:B------:R-:W-:Y:S01]  /*2180*/  IMAD R4, R0, -0xe00, R3 ;  /* 0xfffff20000047824 */ /* 0x000fe200078e0203 */
[----:B------:R-:W-:Y:S01]  /*2190*/  IADD3 R11, PT, PT, R8, 0x1000, R5 ;  /* 0x00001000080b7810 */ /* 0x000fe20007ffe005 */
[----:B------:R-:W-:-:S10]  /*21a0*/  IMAD.MOV.U32 R9, RZ, RZ, R8 ;  /* 0x000000ffff097224 */ /* 0x000fd400078e0008 */
[----:B------:R-:W-:Y:S05]  /*21b0*/  @P0 BRA `(.L_x_559) ;  /* 0x0000000000b80947 */ /* 0x000fea0003800000 */
[----:B------:R-:W0:Y:S01]  /*21c0*/  LDC R12, c[0x0][0x3b0] ;  /* 0x0000ec00ff0c7b82 */ /* 0x000e220000000800 */
[----:B------:R-:W1:Y:S01]  /*21d0*/  LDCU UR5, c[0x0][0x388] ;  /* 0x00007100ff0577ac */ /* 0x000e620008000800 */
[----:B------:R-:W2:Y:S01]  /*21e0*/  LDCU.64 UR6, c[0x0][0x380] ;  /* 0x00007000ff0677ac */ /* 0x000ea20008000a00 */
[----:B------:R-:W-:Y:S01]  /*21f0*/  NOP ;  /* 0x0000000000007918 */ /* 0x000fe20000000000 */
.L_x_560:
[----:B--2---:R-:W-:-:S04]  /*2200*/  IADD3 R2, P0, P1, R5, UR6, R9 ;  /* 0x0000000605027c10 */ /* 0x004fc8000f91e009 */
[----:B------:R-:W-:-:S05]  /*2210*/  IADD3.X R3, PT, PT, RZ, UR7, RZ, P0, P1 ;  /* 0x00000007ff037c10 */ /* 0x000fca00087e24ff */
[----:B------:R-:W1:Y:S04]  /*2220*/  LDG.E.S8 R19, desc[UR8][R2.64] ;  /* 0x0000000802137981 */ /* 0x000e68000c1e1300 */
[----:B------:R-:W2:Y:S04]  /*2230*/  LDG.E.S8 R13, desc[UR8][R2.64+0x200] ;  /* 0x00020008020d7981 */ /* 0x000ea8000c1e1300 */
[----:B------:R-:W3:Y:S04]  /*2240*/  LDG.E.S8 R14, desc[UR8][R2.64+0x400] ;  /* 0x00040008020e7981 */ /* 0x000ee8000c1e1300 */
[----:B------:R-:W4:Y:S04]  /*2250*/  LDG.E.S8 R15, desc[UR8][R2.64+0x600] ;  /* 0x00060008020f7981 */ /* 0x000f28000c1e1300 */
[----:B------:R-:W5:Y:S04]  /*2260*/  LDG.E.S8 R16, desc[UR8][R2.64+0x800] ;  /* 0x0008000802107981 */ /* 0x000f68000c1e1300 */
[----:B------:R-:W5:Y:S04]  /*2270*/  LDG.E.S8 R17, desc[UR8][R2.64+0xa00] ;  /* 0x000a000802117981 */ /* 0x000f68000c1e1300 */
[----:B------:R0:W5:Y:S02]  /*2280*/  LDG.E.S8 R18, desc[UR8][R2.64+0xc00] ;  /* 0x000c000802127981 */ /* 0x000164000c1e1300 */
[----:B0-----:R-:W-:Y:S01]  /*2290*/  IMAD.MOV.U32 R2, RZ, RZ, R12 ;  /* 0x000000ffff027224 */ /* 0x001fe200078e000c */
[----:B-1----:R-:W-:-:S02]  /*22a0*/  ISETP.NE.AND P0, PT, R19, UR5, PT ;  /* 0x0000000513007c0c */ /* 0x002fc4000bf05270 */
        /* <DEDUP_REMOVED lines=11> */
[----:B------:R-:W-:-:S02]  /*2360*/  SEL R13, RZ, 0x1, P4 ;  /* 0x00000001ff0d7807 */ /* 0x000fc40002000000 */
[----:B------:R-:W-:Y:S02]  /*2370*/  SEL R3, RZ, 0x1, P5 ;  /* 0x00000001ff037807 */ /* 0x000fe40002800000 */
[----:B------:R-:W-:Y:S02]  /*2380*/  IADD3.X R23, PT, PT, RZ, R23, RZ, P0, P1 ;  /* 0x00000017ff177210 */ /* 0x000fe400007e24ff */
[----:B------:R-:W-:Y:S01]  /*2390*/  IADD3 R26, P5, P4, R3, R26, R13 ;  /* 0x0000001a031a7210 */ /* 0x000fe20007cbe00d */
[----:B------:R-:W-:Y:S01]  /*23a0*/  IMAD.IADD R3, R2, 0x1, -R9 ;  /* 0x0000000102037824 */ /* 0x000fe200078e0a09 */
[----:B------:R-:W-:Y:S02]  /*23b0*/  ISETP.NE.AND P6, PT, R18, UR5, PT ;  /* 0x0000000512007c0c */ /* 0x000fe4000bfc5270 */
[----:B------:R-:W-:Y:S02]  /*23c0*/  IADD3.X R23, PT, PT, RZ, R23, RZ, P2, P3 ;  /* 0x00000017ff177210 */ /* 0x000fe400017e64ff */
[----:B------:R-:W-:-:S02]  /*23d0*/  ISETP.GE.U32.AND P0, PT, R3, R6, PT ;  /* 0x000000060300720c */ /* 0x000fc40003f06070 */
[----:B------:R-:W-:Y:S02]  /*23e0*/  SEL R13, RZ, 0x1, P6 ;  /* 0x00000001ff0d7807 */ /* 0x000fe40003000000 */
[----:B------:R-:W-:Y:S02]  /*23f0*/  IADD3.X R23, PT, PT, RZ, R23, RZ, P5, P4 ;  /* 0x00000017ff177210 */ /* 0x000fe40002fe84ff */
[----:B------:R-:W-:-:S05]  /*2400*/  IADD3 R26, P1, PT, R26, R13, RZ ;  /* 0x0000000d1a1a7210 */ /* 0x000fca0007f3e0ff */
[----:B------:R-:W-:Y:S02]  /*2410*/  IMAD.X R23, RZ, RZ, R23, P1 ;  /* 0x000000ffff177224 */ /* 0x000fe400008e0617 */
[----:B------:R-:W-:Y:S06]  /*2420*/  @!P0 BRA `(.L_x_558) ;  /* 0x0000001000248947 */ /* 0x000fec0003800000 */
[C---:B------:R-:W-:Y:S01]  /*2430*/  IMAD.IADD R9, R6.reuse, 0x1, R9 ;  /* 0x0000000106097824 */ /* 0x040fe200078e0209 */
[----:B------:R-:W-:Y:S01]  /*2440*/  UIADD3 UR4, UPT, UPT, UR4, 0x1, URZ ;  /* 0x0000000104047890 */ /* 0x000fe2000fffe0ff */
[----:B------:R-:W-:Y:S02]  /*2450*/  IMAD.IADD R7, R6, 0x1, R7 ;  /* 0x0000000106077824 */ /* 0x000fe400078e0207 */
[----:B------:R-:W-:Y:S01]  /*2460*/  IMAD.IADD R4, R4, 0x1, -R6 ;  /* 0x0000000104047824 */ /* 0x000fe200078e0a06 */
[----:B------:R-:W-:Y:S01]  /*2470*/  ISETP.GT.U32.AND P0, PT, R9, R10, PT ;  /* 0x0000000a0900720c */ /* 0x000fe20003f04070 */
[----:B------:R-:W-:-:S12]  /*2480*/  IMAD.IADD R11, R6, 0x1, R11 ;  /* 0x00000001060b7824 */ /* 0x000fd800078e020b */
[----:B------:R-:W-:Y:S05]  /*2490*/  @!P0 BRA `(.L_x_560) ;  /* 0xfffffffc00588947 */ /* 0x000fea000383ffff */
.L_x_559:
[----:B------:R-:W-:Y:S01]  /*24a0*/  IMAD.IADD R6, R2, 0x1, -R9 ;  /* 0x0000000102067824 */ /* 0x000fe200078e0a09 */
[----:B------:R-:W-:Y:S04]  /*24b0*/  BSSY.RECONVERGENT B1, `(.L_x_558) ;  /* 0x0000100000017945 */ /* 0x000fe80003800200 */
[----:B------:R-:W-:-:S04]  /*24c0*/  ISETP.GE.AND P0, PT, R5, R6, PT ;  /* 0x000000060500720c */ /* 0x000fc80003f06270 */
[----:B------:R-:W-:-:S13]  /*24d0*/  ISETP.GE.U32.OR P0, PT, R9, R2, P0 ;  /* 0x000000020900720c */ /* 0x000fda0000706470 */
[----:B------:R-:W-:Y:S05]  /*24e0*/  @P0 BRA `(.L_x_561) ;  /* 0x0000000c00f00947 */ /* 0x000fea0003800000 */
[----:B------:R-:W0:Y:S01]  /*24f0*/  LDC R6, c[0x0][0x3b4] ;  /* 0x0000ed00ff067b82 */ /* 0x000e220000000800 */
[----:B------:R-:W-:Y:S01]  /*2500*/  LOP3.LUT R3, RZ, R5, RZ, 0x33, !PT ;  /* 0x00000005ff037212 */ /* 0x000fe200078e33ff */
[----:B------:R-:W-:Y:S03]  /*2510*/  BSSY.RECONVERGENT B2, `(.L_x_562) ;  /* 0x0000084000027945 */ /* 0x000fe60003800200 */
[----:B------:R-:W-:Y:S01]  /*2520*/  IADD3 R2, PT, PT, -R8, R2, R3 ;  /* 0x0000000208027210 */ /* 0x000fe20007ffe103 */
[----:B0-----:R-:W-:Y:S02]  /*2530*/  IMAD R3, R6, UR4, RZ ;  /* 0x0000000406037c24 */ /* 0x001fe4000f8e02ff */
        /* <DEDUP_REMOVED lines=11> */
.L_x_565:
[C---:B------:R-:W-:Y:S02]  /*25f0*/  VIADD R12, R11.reuse, 0xfffff200 ;  /* 0xfffff2000b0c7836 */ /* 0x040fe40000000000 */
[----:B------:R-:W-:-:S03]  /*2600*/  VIADD R16, R11, 0xfffff000 ;  /* 0xfffff0000b107836 */ /* 0x000fc60000000000 */
[----:B------:R-:W-:Y:S02]  /*2610*/  IADD3 R12, P1, PT, R12, UR6, RZ ;  /* 0x000000060c0c7c10 */ /* 0x000fe4000ff3e0ff */
[----:B------:R-:W-:-:S03]  /*2620*/  IADD3 R16, P0, PT, R16, UR6, RZ ;  /* 0x0000000610107c10 */ /* 0x000fc6000ff1e0ff */
[----:B------:R-:W-:Y:S02]  /*2630*/  IMAD.X R13, RZ, RZ, UR7, P1 ;  /* 0x00000007ff0d7e24 */ /* 0x000fe400088e06ff */
[----:B------:R-:W-:-:S03]  /*2640*/  IMAD.X R17, RZ, RZ, UR7, P0 ;  /* 0x00000007ff117e24 */ /* 0x000fc600080e06ff */
[----:B------:R-:W2:Y:S04]  /*2650*/  LDG.E.S8 R15, desc[UR8][R12.64] ;  /* 0x000000080c0f7981 */ /* 0x000ea8000c1e1300 */
[----:B------:R0:W3:Y:S01]  /*2660*/  LDG.E.S8 R14, desc[UR8][R16.64] ;  /* 0x00000008100e7981 */ /* 0x0000e2000c1e1300 */
[----:B------:R-:W-:-:S05]  /*2670*/  VIADD R28, R11, 0xfffff400 ;  /* 0xfffff4000b1c7836 */ /* 0x000fca0000000000 */
[----:B------:R-:W-:Y:S01]  /*2680*/  IADD3 R28, P0, PT, R28, UR6, RZ ;  /* 0x000000061c1c7c10 */ /* 0x000fe2000ff1e0ff */
[----:B------:R-:W-:-:S04]  /*2690*/  VIADD R3, R11, 0xfffff600 ;  /* 0xfffff6000b037836 */ /* 0x000fc80000000000 */
[----:B------:R-:W-:Y:S01]  /*26a0*/  IMAD.X R29, RZ, RZ, UR7, P0 ;  /* 0x00000007ff1d7e24 */ /* 0x000fe200080e06ff */
[C---:B------:R-:W-:Y:S01]  /*26b0*/  IADD3 R24, P0, PT, R11.reuse, UR6, RZ ;  /* 0x000000060b187c10 */ /* 0x040fe2000ff1e0ff */
[C---:B------:R-:W-:Y:S02]  /*26c0*/  VIADD R20, R11.reuse, 0xfffff800 ;  /* 0xfffff8000b147836 */ /* 0x040fe40000000000 */
[----:B0-----:R-:W-:Y:S01]  /*26d0*/  VIADD R16, R11, 0xfffffc00 ;  /* 0xfffffc000b107836 */ /* 0x001fe20000000000 */
[----:B------:R0:W4:Y:S01]  /*26e0*/  LDG.E.S8 R28, desc[UR8][R28.64] ;  /* 0x000000081c1c7981 */ /* 0x000122000c1e1300 */
[----:B------:R-:W-:Y:S01]  /*26f0*/  IMAD.X R25, RZ, RZ, UR7, P0 ;  /* 0x00000007ff197e24 */ /* 0x000fe200080e06ff */
[----:B------:R-:W-:Y:S01]  /*2700*/  IADD3 R12, P0, PT, R3, UR6, RZ ;  /* 0x00000006030c7c10 */ /* 0x000fe2000ff1e0ff */
[----:B------:R-:W-:Y:S01]  /*2710*/  VIADD R18, R11, 0xfffffa00 ;  /* 0xfffffa000b127836 */ /* 0x000fe20000000000 */
[----:B------:R-:W-:Y:S02]  /*2720*/  IADD3 R20, P1, PT, R20, UR6, RZ ;  /* 0x0000000614147c10 */ /* 0x000fe4000ff3e0ff */
[----:B------:R-:W5:Y:S01]  /*2730*/  LDG.E.S8 R3, desc[UR8][R24.64] ;  /* 0x0000000818037981 */ /* 0x000f62000c1e1300 */
[----:B------:R-:W-:Y:S01]  /*2740*/  IMAD.X R13, RZ, RZ, UR7, P0 ;  /* 0x00000007ff0d7e24 */ /* 0x000fe200080e06ff */
[----:B------:R-:W-:-:S02]  /*2750*/  IADD3 R16, P0, PT, R16, UR6, RZ ;  /* 0x0000000610107c10 */ /* 0x000fc4000ff1e0ff */
[----:B------:R-:W-:Y:S01]  /*2760*/  IADD3 R18, P2, PT, R18, UR6, RZ ;  /* 0x0000000612127c10 */ /* 0x000fe2000ff5e0ff */
[C---:B0-----:R-:W-:Y:S01]  /*2770*/  VIADD R29, R11.reuse, 0xfffffe00 ;  /* 0xfffffe000b1d7836 */ /* 0x041fe20000000000 */
[----:B------:R0:W5:Y:S01]  /*2780*/  LDG.E.S8 R12, desc[UR8][R12.64] ;  /* 0x000000080c0c7981 */ /* 0x000162000c1e1300 */
[----:B------:R-:W-:Y:S02]  /*2790*/  IMAD.X R21, RZ, RZ, UR7, P1 ;  /* 0x00000007ff157e24 */ /* 0x000fe400088e06ff */
[----:B------:R-:W-:Y:S02]  /*27a0*/  IMAD.X R17, RZ, RZ, UR7, P0 ;  /* 0x00000007ff117e24 */ /* 0x000fe400080e06ff */
[----:B------:R-:W-:Y:S01]  /*27b0*/  IMAD.X R19, RZ, RZ, UR7, P2 ;  /* 0x00000007ff137e24 */ /* 0x000fe200090e06ff */
[----:B------:R-:W5:Y:S04]  /*27c0*/  LDG.E.S8 R27, desc[UR8][R20.64] ;  /* 0x00000008141b7981 */ /* 0x000f68000c1e1300 */
[----:B------:R1:W5:Y:S01]  /*27d0*/  LDG.E.S8 R22, desc[UR8][R16.64] ;  /* 0x0000000810167981 */ /* 0x000362000c1e1300 */
[----:B0-----:R-:W-:-:S03]  /*27e0*/  VIADD R13, R11, 0x400 ;  /* 0x000004000b0d7836 */ /* 0x001fc60000000000 */
[----:B------:R0:W5:Y:S01]  /*27f0*/  LDG.E.S8 R25, desc[UR8][R18.64] ;  /* 0x0000000812197981 */ /* 0x000162000c1e1300 */
[----:B-1----:R-:W-:Y:S01]  /*2800*/  VIADD R16, R11, 0x600 ;  /* 0x000006000b107836 */ /* 0x002fe20000000000 */
[----:B--2---:R-:W-:Y:S01]  /*2810*/  ISETP.NE.AND P1, PT, R15, UR5, PT ;  /* 0x000000050f007c0c */ /* 0x004fe2000bf25270 */
[----:B------:R-:W-:Y:S01]  /*2820*/  VIADD R15, R11, 0x200 ;  /* 0x000002000b0f7836 */ /* 0x000fe20000000000 */
[----:B---3--:R-:W-:Y:S02]  /*2830*/  ISETP.NE.AND P0, PT, R14, UR5, PT ;  /* 0x000000050e007c0c */ /* 0x008fe4000bf05270 */
[----:B------:R-:W-:Y:S02]  /*2840*/  IADD3 R14, P2, PT, R29, UR6, RZ ;  /* 0x000000061d0e7c10 */ /* 0x000fe4000ff5e0ff */
[----:B------:R-:W-:Y:S02]  /*2850*/  SEL R24, RZ, 0x1, P0 ;  /* 0x00000001ff187807 */ /* 0x000fe40000000000 */
[----:B------:R-:W-:Y:S01]  /*2860*/  IADD3 R20, P0, PT, R15, UR6, RZ ;  /* 0x000000060f147c10 */ /* 0x000fe2000ff1e0ff */
[----:B------:R-:W-:Y:S01]  /*2870*/  IMAD.X R15, RZ, RZ, UR7, P2 ;  /* 0x00000007ff0f7e24 */ /* 0x000fe200090e06ff */
[----:B------:R-:W-:-:S03]  /*2880*/  SEL R29, RZ, 0x1, P1 ;  /* 0x00000001ff1d7807 */ /* 0x000fc60000800000 */
[----:B------:R-:W-:Y:S01]  /*2890*/  IMAD.X R21, RZ, RZ, UR7, P0 ;  /* 0x00000007ff157e24 */ /* 0x000fe200080e06ff */
[----:B------:R-:W-:Y:S02]  /*28a0*/  IADD3 R26, P3, P2, R29, R26, R24 ;  /* 0x0000001a1d1a7210 */ /* 0x000fe40007a7e018 */
[----:B------:R1:W2:Y:S01]  /*28b0*/  LDG.E.S8 R24, desc[UR8][R14.64] ;  /* 0x000000080e187981 */ /* 0x0002a2000c1e1300 */
[----:B------:R-:W-:Y:S01]  /*28c0*/  VIADD R29, R11, 0xa00 ;  /* 0x00000a000b1d7836 */ /* 0x000fe20000000000 */
[----:B0-----:R-:W-:Y:S02]  /*28d0*/  IADD3 R18, P1, PT, R13, UR6, RZ ;  /* 0x000000060d127c10 */ /* 0x001fe4000ff3e0ff */
[----:B------:R-:W3:Y:S01]  /*28e0*/  LDG.E.S8 R20, desc[UR8][R20.64] ;  /* 0x0000000814147981 */ /* 0x000ee2000c1e1300 */
[----:B-1----:R-:W-:Y:S01]  /*28f0*/  IADD3 R14, P0, PT, R16, UR6, RZ ;  /* 0x00000006100e7c10 */ /* 0x002fe2000ff1e0ff */
[----:B------:R-:W-:-:S04]  /*2900*/  VIADD R16, R11, 0x800 ;  /* 0x000008000b107836 */ /* 0x000fc80000000000 */
[----:B------:R-:W-:Y:S01]  /*2910*/  IMAD.X R15, RZ, RZ, UR7, P0 ;  /* 0x00000007ff0f7e24 */ /* 0x000fe200080e06ff */
[----:B------:R-:W-:Y:S01]  /*2920*/  IADD3 R16, P0, PT, R16, UR6, RZ ;  /* 0x0000000610107c10 */ /* 0x000fe2000ff1e0ff */
[----:B------:R-:W-:-:S03]  /*2930*/  IMAD.X R19, RZ, RZ, UR7, P1 ;  /* 0x00000007ff137e24 */ /* 0x000fc600088e06ff */
[----:B------:R0:W3:Y:S01]  /*2940*/  LDG.E.S8 R13, desc[UR8][R14.64] ;  /* 0x000000080e0d7981 */ /* 0x0000e2000c1e1300 */
[----:B------:R-:W-:-:S03]  /*2950*/  IMAD.X R17, RZ, RZ, UR7, P0 ;  /* 0x00000007ff117e24 */ /* 0x000fc600080e06ff */
[----:B------:R1:W3:Y:S04]  /*2960*/  LDG.E.S8 R21, desc[UR8][R18.64] ;  /* 0x0000000812157981 */ /* 0x0002e8000c1e1300 */
[----:B------:R-:W3:Y:S01]  /*2970*/  LDG.E.S8 R16, desc[UR8][R16.64] ;  /* 0x0000000810107981 */ /* 0x000ee2000c1e1300 */
[----:B0-----:R-:W-:Y:S01]  /*2980*/  IADD3 R14, P0, PT, R29, UR6, RZ ;  /* 0x000000061d0e7c10 */ /* 0x001fe2000ff1e0ff */
[----:B------:R-:W-:-:S04]  /*2990*/  VIADD R29, R11, 0xc00 ;  /* 0x00000c000b1d7836 */ /* 0x000fc80000000000 */
[----:B------:R-:W-:Y:S01]  /*29a0*/  IMAD.X R15, RZ, RZ, UR7, P0 ;  /* 0x00000007ff0f7e24 */ /* 0x000fe200080e06ff */
[----:B-1----:R-:W-:-:S04]  /*29b0*/  IADD3 R18, P0, PT, R29, UR6, RZ ;  /* 0x000000061d127c10 */ /* 0x002fc8000ff1e0ff */
[----:B------:R0:W3:Y:S01]  /*29c0*/  LDG.E.S8 R29, desc[UR8][R14.64] ;  /* 0x000000080e1d7981 */ /* 0x0000e2000c1e1300 */
[----:B------:R-:W-:-:S05]  /*29d0*/  IMAD.X R19, RZ, RZ, UR7, P0 ;  /* 0x00000007ff137e24 */ /* 0x000fca00080e06ff */
[----:B------:R1:W3:Y:S01]  /*29e0*/  LDG.E.S8 R18, desc[UR8][R18.64] ;  /* 0x0000000812127981 */ /* 0x0002e2000c1e1300 */
[----:B0-----:R-:W-:-:S05]  /*29f0*/  VIADD R14, R11, 0xe00 ;  /* 0x00000e000b0e7836 */ /* 0x001fca0000000000 */
[----:B------:R-:W-:-:S05]  /*2a00*/  IADD3 R14, P0, PT, R14, UR6, RZ ;  /* 0x000000060e0e7c10 */ /* 0x000fca000ff1e0ff */
[----:B------:R-:W-:-:S05]  /*2a10*/  IMAD.X R15, RZ, RZ, UR7, P0 ;  /* 0x00000007ff0f7e24 */ /* 0x000fca00080e06ff */
[----:B------:R0:W3:Y:S01]  /*2a20*/  LDG.E.S8 R17, desc[UR8][R14.64] ;  /* 0x000000080e117981 */ /* 0x0000e2000c1e1300 */
[----:B----4-:R-:W-:Y:S02]  /*2a30*/  ISETP.NE.AND P1, PT, R28, UR5, PT ;  /* 0x000000051c007c0c */ /* 0x010fe4000bf25270 */
[----:B-----5:R-:W-:Y:S02]  /*2a40*/  ISETP.NE.AND P4, PT, R12, UR5, PT ;  /* 0x000000050c007c0c */ /* 0x020fe4000bf85270 */
[----:B------:R-:W-:Y:S02]  /*2a50*/  ISETP.NE.AND P5, PT, R25, UR5, PT ;  /* 0x0000000519007c0c */ /* 0x000fe4000bfa5270 */
[----:B------:R-:W-:Y:S02]  /*2a60*/  ISETP.NE.AND P0, PT, R27, UR5, PT ;  /* 0x000000051b007c0c */ /* 0x000fe4000bf05270 */
[----:B------:R-:W-:Y:S02]  /*2a70*/  SEL R12, RZ, 0x1, P1 ;  /* 0x00000001ff0c7807 */ /* 0x000fe40000800000 */
[----:B------:R-:W-:-:S02]  /*2a80*/  SEL R27, RZ, 0x1, P4 ;  /* 0x00000001ff1b7807 */ /* 0x000fc40002000000 */
[----:B-1----:R-:W-:Y:S02]  /*2a90*/  SEL R19, RZ, 0x1, P5 ;  /* 0x00000001ff137807 */ /* 0x002fe40002800000 */
[----:B------:R-:W-:Y:S02]  /*2aa0*/  ISETP.NE.AND P1, PT, R22, UR5, PT ;  /* 0x0000000516007c0c */ /* 0x000fe4000bf25270 */
[----:B------:R-:W-:Y:S02]  /*2ab0*/  IADD3 R26, P4, P6, R27, R26, R12 ;  /* 0x0000001a1b1a7210 */ /* 0x000fe40007e9e00c */
[----:B------:R-:W-:Y:S02]  /*2ac0*/  SEL R22, RZ, 0x1, P0 ;  /* 0x00000001ff167807 */ /* 0x000fe40000000000 */
[----:B------:R-:W-:Y:S02]  /*2ad0*/  IADD3.X R23, PT, PT, RZ, R23, RZ, P3, P2 ;  /* 0x00000017ff177210 */ /* 0x000fe40001fe44ff */
[----:B------:R-:W-:-:S02]  /*2ae0*/  SEL R12, RZ, 0x1, P1 ;  /* 0x00000001ff0c7807 */ /* 0x000fc40000800000 */
[----:B0-----:R-:W-:Y:S02]  /*2af0*/  IADD3 R14, P1, P0, R19, R26, R22 ;  /* 0x0000001a130e7210 */ /* 0x001fe4000783e016 */
[----:B------:R-:W-:-:S04]  /*2b00*/  IADD3.X R23, PT, PT, RZ, R23, RZ, P4, P6 ;  /* 0x00000017ff177210 */ /* 0x000fc800027ec4ff */
[----:B------:R-:W-:Y:S01]  /*2b10*/  IADD3.X R23, PT, PT, RZ, R23, RZ, P1, P0 ;  /* 0x00000017ff177210 */ /* 0x000fe20000fe04ff */
[----:B------:R-:W-:Y:S02]  /*2b20*/  VIADD R2, R2, 0x10 ;  /* 0x0000001002027836 */ /* 0x000fe40000000000 */
[----:B------:R-:W-:Y:S02]  /*2b30*/  VIADD R6, R6, 0x2000 ;  /* 0x0000200006067836 */ /* 0x000fe40000000000 */
[----:B------:R-:W-:Y:S01]  /*2b40*/  VIADD R11, R11, 0x2000 ;  /* 0x000020000b0b7836 */ /* 0x000fe20000000000 */
[----:B--2---:R-:W-:-:S04]  /*2b50*/  ISETP.NE.AND P5, PT, R24, UR5, PT ;  /* 0x0000000518007c0c */ /* 0x004fc8000bfa5270 */
[----:B------:R-:W-:Y:S02]  /*2b60*/  SEL R15, RZ, 0x1, P5 ;  /* 0x00000001ff0f7807 */ /* 0x000fe40002800000 */
[----:B------:R-:W-:Y:S02]  /*2b70*/  ISETP.NE.AND P5, PT, R3, UR5, PT ;  /* 0x0000000503007c0c */ /* 0x000fe4000bfa5270 */
[----:B---3--:R-:W-:Y:S02]  /*2b80*/  ISETP.NE.AND P6, PT, R20, UR5, PT ;  /* 0x0000000514007c0c */ /* 0x008fe4000bfc5270 */
[----:B------:R-:W-:Y:S02]  /*2b90*/  SEL R3, RZ, 0x1, P5 ;  /* 0x00000001ff037807 */ /* 0x000fe40002800000 */
[----:B------:R-:W-:Y:S02]  /*2ba0*/  IADD3 R15, P3, P2, R15, R14, R12 ;  /* 0x0000000e0f0f7210 */ /* 0x000fe40007a7e00c */
[----:B------:R-:W-:-:S02]  /*2bb0*/  SEL R14, RZ, 0x1, P6 ;  /* 0x00000001ff0e7807 */ /* 0x000fc40003000000 */
[----:B------:R-:W-:Y:S02]  /*2bc0*/  ISETP.NE.AND P5, PT, R13, UR5, PT ;  /* 0x000000050d007c0c */ /* 0x000fe4000bfa5270 */
[----:B------:R-:W-:Y:S02]  /*2bd0*/  ISETP.NE.AND P4, PT, R21, UR5, PT ;  /* 0x0000000515007c0c */ /* 0x000fe4000bf85270 */
[----:B------:R-:W-:Y:S02]  /*2be0*/  SEL R13, RZ, 0x1, P5 ;  /* 0x00000001ff0d7807 */ /* 0x000fe40002800000 */
[----:B------:R-:W-:Y:S02]  /*2bf0*/  ISETP.NE.AND P6, PT, R16, UR5, PT ;  /* 0x0000000510007c0c */ /* 0x000fe4000bfc5270 */
[----:B------:R-:W-:Y:S02]  /*2c00*/  SEL R12, RZ, 0x1, P4 ;  /* 0x00000001ff0c7807 */ /* 0x000fe40002000000 */
[----:B------:R-:W-:-:S02]  /*2c10*/  IADD3 R14, P4, P5, R14, R15, R3 ;  /* 0x0000000f0e0e7210 */ /* 0x000fc40007d9e003 */
[----:B------:R-:W-:Y:S02]  /*2c20*/  SEL R3, RZ, 0x1, P6 ;  /* 0x00000001ff037807 */ /* 0x000fe40003000000 */
[----:B------:R-:W-:Y:S02]  /*2c30*/  IADD3 R13, P1, P6, R13, R14, R12 ;  /* 0x0000000e0d0d7210 */ /* 0x000fe40007e3e00c */
[----:B------:R-:W-:Y:S02]  /*2c40*/  ISETP.NE.AND P0, PT, R29, UR5, PT ;  /* 0x000000051d007c0c */ /* 0x000fe4000bf05270 */
[----:B------:R-:W-:Y:S02]  /*2c50*/  IADD3.X R23, PT, PT, RZ, R23, RZ, P3, P2 ;  /* 0x00000017ff177210 */ /* 0x000fe40001fe44ff */
[----:B------:R-:W-:Y:S02]  /*2c60*/  SEL R12, RZ, 0x1, P0 ;  /* 0x00000001ff0c7807 */ /* 0x000fe40000000000 */
[----:B------:R-:W-:-:S02]  /*2c70*/  ISETP.NE.AND P0, PT, R18, UR5, PT ;  /* 0x0000000512007c0c */ /* 0x000fc4000bf05270 */
[----:B------:R-:W-:Y:S02]  /*2c80*/  IADD3.X R23, PT, PT, RZ, R23, RZ, P4, P5 ;  /* 0x00000017ff177210 */ /* 0x000fe400027ea4ff */
[----:B------:R-:W-:Y:S02]  /*2c90*/  IADD3 R12, P3, P4, R12, R13, R3 ;  /* 0x0000000d0c0c7210 */ /* 0x000fe40007c7e003 */
[----:B------:R-:W-:Y:S02]  /*2ca0*/  SEL R3, RZ, 0x1, P0 ;  /* 0x00000001ff037807 */ /* 0x000fe40000000000 */
[----:B------:R-:W-:Y:S02]  /*2cb0*/  ISETP.NE.AND P0, PT, R2, RZ, PT ;  /* 0x000000ff0200720c */ /* 0x000fe40003f05270 */
        /* <DEDUP_REMOVED lines=8> */
.L_x_564:
[----:B------:R-:W-:-:S07]  /*2d40*/  VIADD R6, R6, 0xfffff000 ;  /* 0xfffff00006067836 */ /* 0x000fce0000000000 */
.L_x_563:
[----:B------:R-:W-:Y:S05]  /*2d50*/  BSYNC.RECONVERGENT B2 ;  /* 0x0000000000027941 */ /* 0x000fea0003800200 */
.L_x_562:
        /* <DEDUP_REMOVED lines=8> */
[C---:B------:R-:W-:Y:S01]  /*2de0*/  VIADD R16, R13.reuse, 0x200 ;  /* 0x000002000d107836 */ /* 0x040fe20000000000 */
        /* <DEDUP_REMOVED lines=8> */
[----:B------:R-:W2:Y:S01]  /*2e70*/  LDG.E.S8 R20, desc[UR8][R20.64] ;  /* 0x0000000814147981 */ /* 0x000ea2000c1e1300 */
[----:B------:R-:W-:Y:S01]  /*2e80*/  IMAD.X R17, RZ, RZ, UR7, P1 ;  /* 0x00000007ff117e24 */ /* 0x000fe200088e06ff */
[----:B------:R-:W-:Y:S01]  /*2e90*/  IADD3 R2, P1, PT, R2, UR6, RZ ;  /* 0x0000000602027c10 */ /* 0x000fe2000ff3e0ff */
[----:B------:R-:W-:Y:S01]  /*2ea0*/  IMAD.X R15, RZ, RZ, UR7, P2 ;  /* 0x00000007ff0f7e24 */ /* 0x000fe200090e06ff */
[----:B------:R-:W-:Y:S01]  /*2eb0*/  IADD3 R10, P2, PT, R10, UR6, RZ ;  /* 0x000000060a0a7c10 */ /* 0x000fe2000ff5e0ff */
[C---:B------:R-:W-:Y:S01]  /*2ec0*/  VIADD R18, R13.reuse, 0xc00 ;  /* 0x00000c000d127836 */ /* 0x040fe20000000000 */
[----:B------:R0:W3:Y:S01]  /*2ed0*/  LDG.E.S8 R24, desc[UR8][R16.64] ;  /* 0x0000000810187981 */ /* 0x0000e2000c1e1300 */
[----:B------:R-:W-:Y:S01]  /*2ee0*/  IMAD.X R3, RZ, RZ, UR7, P1 ;  /* 0x00000007ff037e24 */ /* 0x000fe200088e06ff */
[----:B------:R-:W-:Y:S01]  /*2ef0*/  IADD3 R12, P1, PT, R12, UR6, RZ ;  /* 0x000000060c0c7c10 */ /* 0x000fe2000ff3e0ff */
[----:B------:R-:W-:Y:S01]  /*2f00*/  VIADD R19, R13, 0xe00 ;  /* 0x00000e000d137836 */ /* 0x000fe20000000000 */
[----:B------:R1:W4:Y:S01]  /*2f10*/  LDG.E.S8 R14, desc[UR8][R14.64] ;  /* 0x000000080e0e7981 */ /* 0x000322000c1e1300 */
[----:B------:R-:W-:Y:S01]  /*2f20*/  IMAD.X R11, RZ, RZ, UR7, P2 ;  /* 0x00000007ff0b7e24 */ /* 0x000fe200090e06ff */
[----:B------:R-:W-:Y:S01]  /*2f30*/  IADD3 R18, P2, PT, R18, UR6, RZ ;  /* 0x0000000612127c10 */ /* 0x000fe2000ff5e0ff */
[----:B------:R-:W-:Y:S01]  /*2f40*/  IMAD.X R13, RZ, RZ, UR7, P1 ;  /* 0x00000007ff0d7e24 */ /* 0x000fe200088e06ff */
[----:B------:R5:W4:Y:S01]  /*2f50*/  LDG.E.S8 R2, desc[UR8][R2.64] ;  /* 0x0000000802027981 */ /* 0x000b22000c1e1300 */
[----:B0-----:R-:W-:-:S02]  /*2f60*/  IADD3 R16, P1, PT, R19, UR6, RZ ;  /* 0x0000000613107c10 */ /* 0x001fc4000ff3e0ff */
[----:B------:R-:W-:Y:S01]  /*2f70*/  IMAD.X R19, RZ, RZ, UR7, P2 ;  /* 0x00000007ff137e24 */ /* 0x000fe200090e06ff */
[----:B------:R-:W4:Y:S02]  /*2f80*/  LDG.E.S8 R10, desc[UR8][R10.64] ;  /* 0x000000080a0a7981 */ /* 0x000f24000c1e1300 */
[----:B------:R-:W-:Y:S02]  /*2f90*/  IMAD.X R17, RZ, RZ, UR7, P1 ;  /* 0x00000007ff117e24 */ /* 0x000fe400088e06ff */
[----:B------:R-:W4:Y:S04]  /*2fa0*/  LDG.E.S8 R12, desc[UR8][R12.64] ;  /* 0x000000080c0c7981 */ /* 0x000f28000c1e1300 */
[----:B------:R-:W4:Y:S04]  /*2fb0*/  LDG.E.S8 R18, desc[UR8][R18.64] ;  /* 0x0000000812127981 */ /* 0x000f28000c1e1300 */
[----:B------:R-:W4:Y:S01]  /*2fc0*/  LDG.E.S8 R16, desc[UR8][R16.64] ;  /* 0x0000000810107981 */ /* 0x000f22000c1e1300 */
[----:B------:R-:W-:Y:S01]  /*2fd0*/  VIADD R6, R6, 0x1000 ;  /* 0x0000100006067836 */ /* 0x000fe20000000000 */
[----:B--2---:R-:W-:-:S02]  /*2fe0*/  ISETP.NE.AND P1, PT, R20, UR5, PT ;  /* 0x0000000514007c0c */ /* 0x004fc4000bf25270 */
[----:B---3--:R-:W-:Y:S02]  /*2ff0*/  ISETP.NE.AND P2, PT, R24, UR5, PT ;  /* 0x0000000518007c0c */ /* 0x008fe4000bf45270 */
[----:B-1----:R-:W-:Y:S02]  /*3000*/  SEL R15, RZ, 0x1, P1 ;  /* 0x00000001ff0f7807 */ /* 0x002fe40000800000 */
[----:B-----5:R-:W-:Y:S02]  /*3010*/  SEL R3, RZ, 0x1, P2 ;  /* 0x00000001ff037807 */ /* 0x020fe40001000000 */
[----:B----4-:R-:W-:Y:S02]  /*3020*/  ISETP.NE.AND P1, PT, R14, UR5, PT ;  /* 0x000000050e007c0c */ /* 0x010fe4000bf25270 */
[----:B------:R-:W-:Y:S02]  /*3030*/  ISETP.NE.AND P2, PT, R2, UR5, PT ;  /* 0x0000000502007c0c */ /* 0x000fe4000bf45270 */
        /* <DEDUP_REMOVED lines=18> */
.L_x_567:
[----:B------:R-:W-:Y:S05]  /*3160*/  BSYNC.RECONVERGENT B2 ;  /* 0x0000000000027941 */ /* 0x000fea0003800200 */
.L_x_566:
[----:B------:R-:W-:Y:S05]  /*3170*/  @!P0 BRA `(.L_x_561) ;  /* 0x0000000000cc8947 */ /* 0x000fea0003800000 */
[----:B------:R-:W-:Y:S01]  /*3180*/  ISETP.GE.U32.AND P1, PT, R22, 0x4, PT ;  /* 0x000000041600780c */ /* 0x000fe20003f26070 */
[----:B------:R-:W-:Y:S01]  /*3190*/  BSSY.RECONVERGENT B2, `(.L_x_568) ;  /* 0x0000020000027945 */ /* 0x000fe20003800200 */
[----:B------:R-:W-:-:S11]  /*31a0*/  LOP3.LUT P0, RZ, R8, 0x3, RZ, 0xc0, !PT ;  /* 0x0000000308ff7812 */ /* 0x000fd6000780c0ff */
[----:B------:R-:W-:Y:S05]  /*31b0*/  @!P1 BRA `(.L_x_569) ;  /* 0x0000000000749947 */ /* 0x000fea0003800000 */
[----:B------:R-:W-:-:S04]  /*31c0*/  IMAD.IADD R9, R6, 0x1, R9 ;  /* 0x0000000106097824 */ /* 0x000fc800078e0209 */
[C---:B------:R-:W-:Y:S01]  /*31d0*/  VIADD R8, R9.reuse, 0x200 ;  /* 0x0000020009087836 */ /* 0x040fe20000000000 */
[C---:B------:R-:W-:Y:S01]  /*31e0*/  IADD3 R2, P1, PT, R9.reuse, UR6, RZ ;  /* 0x0000000609027c10 */ /* 0x040fe2000ff3e0ff */
[C---:B------:R-:W-:Y:S02]  /*31f0*/  VIADD R10, R9.reuse, 0x400 ;  /* 0x00000400090a7836 */ /* 0x040fe40000000000 */
[----:B------:R-:W-:Y:S01]  /*3200*/  VIADD R9, R9, 0x600 ;  /* 0x0000060009097836 */ /* 0x000fe20000000000 */
[----:B------:R-:W-:Y:S01]  /*3210*/  IADD3 R8, P2, PT, R8, UR6, RZ ;  /* 0x0000000608087c10 */ /* 0x000fe2000ff5e0ff */
[----:B------:R-:W-:Y:S01]  /*3220*/  IMAD.X R3, RZ, RZ, UR7, P1 ;  /* 0x00000007ff037e24 */ /* 0x000fe200088e06ff */
[----:B------:R-:W-:Y:S02]  /*3230*/  IADD3 R10, P1, PT, R10, UR6, RZ ;  /* 0x000000060a0a7c10 */ /* 0x000fe4000ff3e0ff */
[----:B------:R-:W-:Y:S01]  /*3240*/  IADD3 R12, P3, PT, R9, UR6, RZ ;  /* 0x00000006090c7c10 */ /* 0x000fe2000ff7e0ff */
[----:B------:R-:W-:Y:S01]  /*3250*/  IMAD.X R9, RZ, RZ, UR7, P2 ;  /* 0x00000007ff097e24 */ /* 0x000fe200090e06ff */
[----:B------:R-:W2:Y:S01]  /*3260*/  LDG.E.S8 R2, desc[UR8][R2.64] ;  /* 0x0000000802027981 */ /* 0x000ea2000c1e1300 */
[----:B------:R-:W-:-:S02]  /*3270*/  IMAD.X R11, RZ, RZ, UR7, P1 ;  /* 0x00000007ff0b7e24 */ /* 0x000fc400088e06ff */
[----:B------:R-:W-:Y:S01]  /*3280*/  IMAD.X R13, RZ, RZ, UR7, P3 ;  /* 0x00000007ff0d7e24 */ /* 0x000fe200098e06ff */
[----:B------:R-:W3:Y:S04]  /*3290*/  LDG.E.S8 R8, desc[UR8][R8.64] ;  /* 0x0000000808087981 */ /* 0x000ee8000c1e1300 */
[----:B------:R-:W4:Y:S04]  /*32a0*/  LDG.E.S8 R10, desc[UR8][R10.64] ;  /* 0x000000080a0a7981 */ /* 0x000f28000c1e1300 */
[----:B------:R-:W5:Y:S01]  /*32b0*/  LDG.E.S8 R12, desc[UR8][R12.64] ;  /* 0x000000080c0c7981 */ /* 0x000f62000c1e1300 */
[----:B------:R-:W-:Y:S01]  /*32c0*/  VIADD R6, R6, 0x800 ;  /* 0x0000080006067836 */ /* 0x000fe20000000000 */
[----:B--2---:R-:W-:-:S02]  /*32d0*/  ISETP.NE.AND P1, PT, R2, UR5, PT ;  /* 0x0000000502007c0c */ /* 0x004fc4000bf25270 */
[----:B---3--:R-:W-:Y:S02]  /*32e0*/  ISETP.NE.AND P2, PT, R8, UR5, PT ;  /* 0x0000000508007c0c */ /* 0x008fe4000bf45270 */
[----:B------:R-:W-:Y:S02]  /*32f0*/  SEL R15, RZ, 0x1, P1 ;  /* 0x00000001ff0f7807 */ /* 0x000fe40000800000 */
[----:B----4-:R-:W-:Y:S02]  /*3300*/  ISETP.NE.AND P3, PT, R10, UR5, PT ;  /* 0x000000050a007c0c */ /* 0x010fe4000bf65270 */
[----:B------:R-:W-:Y:S02]  /*3310*/  SEL R14, RZ, 0x1, P2 ;  /* 0x00000001ff0e7807 */ /* 0x000fe40001000000 */
[----:B-----5:R-:W-:Y:S02]  /*3320*/  ISETP.NE.AND P4, PT, R12, UR5, PT ;  /* 0x000000050c007c0c */ /* 0x020fe4000bf85270 */
[----:B------:R-:W-:-:S02]  /*3330*/  SEL R3, RZ, 0x1, P3 ;  /* 0x00000001ff037807 */ /* 0x000fc40001800000 */
[----:B------:R-:W-:Y:S02]  /*3340*/  SEL R2, RZ, 0x1, P4 ;  /* 0x00000001ff027807 */ /* 0x000fe40002000000 */
[----:B------:R-:W-:-:S04]  /*3350*/  IADD3 R14, P1, P2, R14, R26, R15 ;  /* 0x0000001a0e0e7210 */ /* 0x000fc80007a3e00f */
[----:B------:R-:W-:Y:S02]  /*3360*/  IADD3 R26, P3, P4, R2, R14, R3 ;  /* 0x0000000e021a7210 */ /* 0x000fe40007c7e003 */
[----:B------:R-:W-:-:S04]  /*3370*/  IADD3.X R23, PT, PT, RZ, R23, RZ, P1, P2 ;  /* 0x00000017ff177210 */ /* 0x000fc80000fe44ff */
[----:B------:R-:W-:-:S07]  /*3380*/  IADD3.X R23, PT, PT, RZ, R23, RZ, P3, P4 ;  /* 0x00000017ff177210 */ /* 0x000fce0001fe84ff */
.L_x_569:
[----:B------:R-:W-:Y:S05]  /*3390*/  BSYNC.RECONVERGENT B2 ;  /* 0x0000000000027941 */ /* 0x000fea0003800200 */
.L_x_568:
[----:B------:R-:W-:Y:S05]  /*33a0*/  @!P0 BRA `(.L_x_561) ;  /* 0x0000000000408947 */ /* 0x000fea0003800000 */
[----:B------:R-:W-:Y:S01]  /*33b0*/  LOP3.LUT R2, R4, 0xffff, RZ, 0xc0, !PT ;  /* 0x0000ffff04027812 */ /* 0x000fe200078ec0ff */
[----:B------:R-:W-:-:S03]  /*33c0*/  IMAD.IADD R7, R6, 0x1, R7 ;  /* 0x0000000106077824 */ /* 0x000fc600078e0207 */
[----:B------:R-:W-:-:S04]  /*33d0*/  LEA.HI R2, R2, 0x1, RZ, 0x17 ;  /* 0x0000000102027811 */ /* 0x000fc800078fb8ff */
[----:B------:R-:W-:-:S05]  /*33e0*/  LOP3.LUT R2, R2, 0x3, RZ, 0xc0, !PT ;  /* 0x0000000302027812 */ /* 0x000fca00078ec0ff */
[----:B------:R-:W-:-:S07]  /*33f0*/  IMAD.MOV R4, RZ, RZ, -R2 ;  /* 0x000000ffff047224 */ /* 0x000fce00078e0a02 */
.L_x_570:
[----:B------:R-:W-:-:S05]  /*3400*/  IADD3 R2, P0, PT, R7, UR6, RZ ;  /* 0x0000000607027c10 */ /* 0x000fca000ff1e0ff */
[----:B------:R-:W-:-:S05]  /*3410*/  IMAD.X R3, RZ, RZ, UR7, P0 ;  /* 0x00000007ff037e24 */ /* 0x000fca00080e06ff */
[----:B------:R-:W2:Y:S01]  /*3420*/  LDG.E.S8 R2, desc[UR8][R2.64] ;  /* 0x0000000802027981 */ /* 0x000ea2000c1e1300 */
[----:B------:R-:W-:Y:S02]  /*3430*/  VIADD R4, R4, 0x1 ;  /* 0x0000000104047836 */ /* 0x000fe40000000000 */
[----:B------:R-:W-:Y:S01]  /*3440*/  VIADD R7, R7, 0x200 ;  /* 0x0000020007077836 */ /* 0x000fe20000000000 */
[----:B--2---:R-:W-:-:S04]  /*3450*/  ISETP.NE.AND P0, PT, R2, UR5, PT ;  /* 0x0000000502007c0c */ /* 0x004fc8000bf05270 */
[----:B------:R-:W-:Y:S02]  /*3460*/  SEL R9, RZ, 0x1, P0 ;  /* 0x00000001ff097807 */ /* 0x000fe40000000000 */
[----:B------:R-:W-:Y:S02]  /*3470*/  ISETP.NE.AND P0, PT, R4, RZ, PT ;  /* 0x000000ff0400720c */ /* 0x000fe40003f05270 */
[----:B------:R-:W-:-:S05]  /*3480*/  IADD3 R26, P1, PT, R26, R9, RZ ;  /* 0x000000091a1a7210 */ /* 0x000fca0007f3e0ff */
[----:B------:R-:W-:-:S06]  /*3490*/  IMAD.X R23, RZ, RZ, R23, P1 ;  /* 0x000000ffff177224 */ /* 0x000fcc00008e0617 */
[----:B------:R-:W-:Y:S05]  /*34a0*/  @P0 BRA `(.L_x_570) ;  /* 0xfffffffc00d40947 */ /* 0x000fea000383ffff */
.L_x_561:
[----:B------:R-:W-:Y:S05]  /*34b0*/  BSYNC.RECONVERGENT B1 ;  /* 0x0000000000017941 */ /* 0x000fea0003800200 */
.L_x_558:
        /* <DEDUP_REMOVED lines=32> */
[----:B------:R-:W-:Y:S01]  /*36c0*/  @!P2 MOV R8, 0x400 ;  /* 0x000004000008a802 */ /* 0x000fe20000000f00 */
[----:B------:R-:W-:Y:S01]  /*36d0*/  IMAD.X R4, R3, 0x1, R6, P0 ;  /* 0x0000000103047824 */ /* 0x000fe200000e0606 */
[----:B------:R-:W-:Y:S02]  /*36e0*/  @!P2 SHF.R.U32.HI R6, RZ, 0x2, R5 ;  /* 0x00000002ff06a819 */ /* 0x000fe40000011605 */
[----:B--2---:R-:W-:Y:S02]  /*36f0*/  @!P2 LEA R11, R11, R8, 0x18 ;  /* 0x000000080b0ba211 */ /* 0x004fe400078ec0ff */
[----:B------:R-:W1:Y:S01]  /*3700*/  SHFL.DOWN PT, R3, R4, 0x10, 0x1f ;  /* 0x0a001f0004037f89 */ /* 0x000e6200000e0000 */
[----:B------:R-:W-:-:S05]  /*3710*/  @!P2 LOP3.LUT R6, R6, 0xf8, RZ, 0xc0, !PT ;  /* 0x000000f80606a812 */ /* 0x000fca00078ec0ff */
        /* <DEDUP_REMOVED lines=9> */
[----:B------:R-:W0:Y:S01]  /*37b0*/  S2UR UR5, SR_CgaCtaId ;  /* 0x00000000000579c3 */ /* 0x000e220000008800 */
[----:B------:R-:W-:Y:S02]  /*37c0*/  UMOV UR4, 0x400 ;  /* 0x0000040000047882 */ /* 0x000fe40000000000 */
[----:B0-----:R-:W-:-:S09]  /*37d0*/  ULEA UR4, UR5, UR4, 0x18 ;  /* 0x0000000405047291 */ /* 0x001fd2000f8ec0ff */
[----:B------:R-:W-:Y:S04]  /*37e0*/  LDS.64 R8, [UR4+0x18] ;  /* 0x00001804ff087984 */ /* 0x000fe80008000a00 */
[----:B------:R-:W2:Y:S04]  /*37f0*/  LDS.128 R24, [UR4+0x20] ;  /* 0x00002004ff187984 */ /* 0x000ea80008000c00 */
[----:B------:R-:W0:Y:S04]  /*3800*/  LDS.128 R4, [UR4+0x30] ;  /* 0x00003004ff047984 */ /* 0x000e280008000c00 */
[----:B------:R-:W1:Y:S04]  /*3810*/  LDS.128 R20, [UR4+0x40] ;  /* 0x00004004ff147984 */ /* 0x000e680008000c00 */
[----:B------:R-:W3:Y:S04]  /*3820*/  LDS.128 R16, [UR4+0x50] ;  /* 0x00005004ff107984 */ /* 0x000ee80008000c00 */
[----:B------:R-:W4:Y:S01]  /*3830*/  LDS.128 R12, [UR4+0x60] ;  /* 0x00006004ff0c7984 */ /* 0x000f220008000c00 */
[----:B--2---:R-:W-:-:S04]  /*3840*/  IADD3 R11, P1, P2, R24, R8, R2 ;  /* 0x00000008180b7210 */ /* 0x004fc80007a3e002 */
[----:B------:R-:W-:Y:S02]  /*3850*/  IADD3.X R25, PT, PT, R25, R9, R3, P1, P2 ;  /* 0x0000000919197210 */ /* 0x000fe40000fe4403 */
[----:B0-----:R-:W-:Y:S02]  /*3860*/  IADD3 R3, P1, P2, R4, R11, R26 ;  /* 0x0000000b04037210 */ /* 0x001fe40007a3e01a */
[----:B------:R-:W0:Y:S02]  /*3870*/  LDS.128 R8, [UR4+0x70] ;  /* 0x00007004ff087984 */ /* 0x000e240008000c00 */
[----:B------:R-:W-:Y:S02]  /*3880*/  IADD3.X R5, PT, PT, R5, R25, R27, P1, P2 ;  /* 0x0000001905057210 */ /* 0x000fe40000fe441b */
[----:B------:R-:W2:Y:S01]  /*3890*/  LDS.128 R24, [UR4+0x80] ;  /* 0x00008004ff187984 */ /* 0x000ea20008000c00 */
[----:B-1----:R-:W-:-:S04]  /*38a0*/  IADD3 R3, P1, P2, R20, R3, R6 ;  /* 0x0000000314037210 */ /* 0x002fc80007a3e006 */
[----:B---3--:R-:W-:Y:S02]  /*38b0*/  IADD3 R3, P3, P4, R16, R3, R22 ;  /* 0x0000000310037210 */ /* 0x008fe40007c7e016 */
[----:B------:R-:W-:Y:S02]  /*38c0*/  IADD3.X R7, PT, PT, R21, R5, R7, P1, P2 ;  /* 0x0000000515077210 */ /* 0x000fe40000fe4407 */
[----:B----4-:R-:W-:Y:S02]  /*38d0*/  IADD3 R3, P1, P2, R12, R3, R18 ;  /* 0x000000030c037210 */ /* 0x010fe40007a3e012 */
[----:B------:R-:W-:-:S04]  /*38e0*/  IADD3.X R17, PT, PT, R17, R7, R23, P3, P4 ;  /* 0x0000000711117210 */ /* 0x000fc80001fe8417 */
[----:B------:R-:W-:Y:S02]  /*38f0*/  IADD3.X R13, PT, PT, R13, R17, R19, P1, P2 ;  /* 0x000000110d0d7210 */ /* 0x000fe40000fe4413 */
[----:B0-----:R-:W-:-:S04]  /*3900*/  IADD3 R3, P3, P4, R8, R3, R14 ;  /* 0x0000000308037210 */ /* 0x001fc80007c7e00e */
[----:B--2---:R-:W-:Y:S02]  /*3910*/  IADD3 R3, P1, P2, R24, R3, R10 ;  /* 0x0000000318037210 */ /* 0x004fe40007a3e00a */
[----:B------:R-:W-:Y:S02]  /*3920*/  IADD3.X R9, PT, PT, R9, R13, R15, P3, P4 ;  /* 0x0000000d09097210 */ /* 0x000fe40001fe840f */
[----:B------:R-:W-:Y:S02]  /*3930*/  IADD3 R2, P3, PT, R3, R26, RZ ;  /* 0x0000001a03027210 */ /* 0x000fe40007f7e0ff */
[----:B------:R-:W-:-:S05]  /*3940*/  IADD3.X R3, PT, PT, R25, R9, R11, P1, P2 ;  /* 0x0000000919037210 */ /* 0x000fca0000fe440b */
[----:B------:R-:W-:-:S07]  /*3950*/  IMAD.X R3, R3, 0x1, R27, P3 ;  /* 0x0000000103037824 */ /* 0x000fce00018e061b */
.L_x_557:
[----:B------:R-:W-:Y:S05]  /*3960*/  BSYNC.RECONVERGENT B0 ;  /* 0x0000000000007941 */ /* 0x000fea0003800200 */
.L_x_541:
[----:B------:R-:W-:Y:S05]  /*3970*/  @P0 EXIT ;  /* 0x000000000000094d */ /* 0x000fea0003800000 */
[----:B------:R-:W3:Y:S02]  /*3980*/  LDC.64 R4, c[0x0][0x390] ;  /* 0x0000e400ff047b82 */ /* 0x000ee40000000a00 */
[----:B---3--:R-:W-:-:S05]  /*3990*/  IMAD.WIDE.U32 R4, R0, 0x8, R4 ;  /* 0x0000000800047825 */ /* 0x008fca00078e0004 */
[----:B------:R-:W-:Y:S01]  /*39a0*/  STG.E.64 desc[UR8][R4.64], R2 ;  /* 0x0000000204007986 */ /* 0x000fe2000c101b08 */
[----:B------:R-:W-:Y:S05]  /*39b0*/  EXIT ;  /* 0x000000000000794d */ /* 0x000fea0003800000 */
.L_x_571:
        /* <DEDUP_REMOVED lines=12> */
.L_x_640:


//--------------------- .text._ZN3cub18CUB_300001_SM_10006detail6reduce28DeviceReduceSingleTileKernelINS2_10policy_hubIljN4cuda3std3__44plusIlEEE10Policy1000EN6thrust24THRUST_300001_SM_1000_NS18transform_iteratorINSD_6detail14equal_to_valueIiEENSF_15normal_iteratorINSD_10device_ptrIbEEEEllEEPljS9_llNS7_10__identityEEEvT0_T1_T2_T3_T4_T6_ --------------------------
	.section	.text._ZN3cub18CUB_300001_SM_10006detail6reduce28DeviceReduceSingleTileKernelINS2_10policy_hubIljN4cuda3std3__44plusIlEEE10Policy1000EN6thrust24THRUST_300001_SM_1000_NS18transform_iteratorINSD_6detail14equal_to_valueIiEENSF_15normal_iteratorINSD_10device_ptrIbEEEEllEEPljS9_llNS7_10__identityEEEvT0_T1_T2_T3_T4_T6_,"ax",@progbits
	.align	128
        .global         _ZN3cub18CUB_300001_SM_10006detail6reduce28DeviceReduceSingleTileKernelINS2_10policy_hubIljN4cuda3std3__44plusIlEEE10Policy1000EN6thrust24THRUST_300001_SM_1000_NS18transform_iteratorINSD_6detail14equal_to_valueIiEENSF_15normal_iteratorINSD_10device_ptrIbEEEEllEEPljS9_llNS7_10__identityEEEvT0_T1_T2_T3_T4_T6_
        .type           _ZN3cub18CUB_300001_SM_10006detail6reduce28DeviceReduceSingleTileKernelINS2_10policy_hubIljN4cuda3std3__44plusIlEEE10Policy1000EN6thrust24THRUST_300001_SM_1000_NS18transform_iteratorINSD_6detail14equal_to_valueIiEENSF_15normal_iteratorINSD_10device_ptrIbEEEEllEEPljS9_llNS7_10__identityEEEvT0_T1_T2_T3_T4_T6_,@function
        .size           _ZN3cub18CUB_300001_SM_10006detail6reduce28DeviceReduceSingleTileKernelINS2_10policy_hubIljN4cuda3std3__44plusIlEEE10Policy1000EN6thrust24THRUST_300001_SM_1000_NS18transform_iteratorINSD_6detail14equal_to_valueIiEENSF_15normal_iteratorINSD_10device_ptrIbEEEEllEEPljS9_llNS7_10__identityEEEvT0_T1_T2_T3_T4_T6_,(.L_x_641 - _ZN3cub18CUB_300001_SM_10006detail6reduce28DeviceReduceSingleTileKernelINS2_10policy_hubIljN4cuda3std3__44plusIlEEE10Policy1000EN6thrust24THRUST_300001_SM_1000_NS18transform_iteratorINSD_6detail14equal_to_valueIiEENSF_15normal_iteratorINSD_10device_ptrIbEEEEllEEPljS9_llNS7_10__identityEEEvT0_T1_T2_T3_T4_T6_)
        .other          _ZN3cub18CUB_300001_SM_10006detail6reduce28DeviceReduceSingleTileKernelINS2_10policy_hubIljN4cuda3std3__44plusIlEEE10Policy1000EN6thrust24THRUST_300001_SM_1000_NS18transform_iteratorINSD_6detail14equal_to_valueIiEENSF_15normal_iteratorINSD_10device_ptrIbEEEEllEEPljS9_llNS7_10__identityEEEvT0_T1_T2_T3_T4_T6_,@"STO_CUDA_ENTRY STV_DEFAULT"
_ZN3cub18CUB_300001_SM_10006detail6reduce28DeviceReduceSingleTileKernelINS2_10policy_hubIljN4cuda3std3__44plusIlEEE10Policy1000EN6thrust24THRUST_300001_SM_1000_NS18transform_iteratorINSD_6detail14equal_to_valueIiEENSF_15normal_iteratorINSD_10device_ptrIbEEEEllEEPljS9_llNS7_10__identityEEEvT0_T1_T2_T3_T4_T6_:
.text._ZN3cub18CUB_300001_SM_10006detail6reduce28DeviceReduceSingleTileKernelINS2_10policy_hubIljN4cuda3std3__44plusIlEEE10Policy1000EN6thrust24THRUST_300001_SM_1000_NS18transform_iteratorINSD_6detail14equal_to_valueIiEENSF_15normal_iteratorINSD_10device_ptrIbEEEEllEEPljS9_llNS7_10__identityEEEvT0_T1_T2_T3_T4_T6_:
        /* <DEDUP_REMOVED lines=13> */
.L_x_572:
[----:B------:R-:W-:Y:S01]  /*00d0*/  ISETP.GT.U32.AND P0, PT, R32, 0xdff, PT ;  /* 0x00000dff2000780c */ /* 0x000fe20003f04070 */
[----:B------:R-:W-:-:S12]  /*00e0*/  BSSY.RECONVERGENT B0, `(.L_x_573) ;  /* 0x000032b000007945 */ /* 0x000fd80003800200 */
        /* <DEDUP_REMOVED lines=18> */
.L_x_576:
[----:B------:R-:W-:Y:S05]  /*0210*/  BSYNC.RECONVERGENT B1 ;  /* 0x0000000000017941 */ /* 0x000fea0003800200 */
.L_x_575:
        /* <DEDUP_REMOVED lines=17> */
.L_x_581:
        /* <DEDUP_REMOVED lines=70> */
.L_x_580:
[----:B------:R-:W-:Y:S05]  /*0790*/  BSYNC.RECONVERGENT B2 ;  /* 0x0000000000027941 */ /* 0x000fea0003800200 */
.L_x_579:
[----:B------:R-:W-:Y:S05]  /*07a0*/  @!P0 BRA `(.L_x_578) ;  /* 0x00000004005c8947 */ /* 0x000fea0003800000 */
[----:B------:R-:W-:Y:S01]  /*07b0*/  ISETP.GE.U32.AND P1, PT, R24, 0x8, PT ;  /* 0x000000081800780c */ /* 0x000fe20003f26070 */
[----:B------:R-:W-:Y:S01]  /*07c0*/  BSSY.RECONVERGENT B2, `(.L_x_582) ;  /* 0x0000029000027945 */ /* 0x000fe20003800200 */
[----:B------:R-:W-:-:S04]  /*07d0*/  LOP3.LUT R16, R6, 0x7, RZ, 0xc0, !PT ;  /* 0x0000000706107812 */ /* 0x000fc800078ec0ff */
[----:B------:R-:W-:-:S07]  /*07e0*/  ISETP.NE.AND P0, PT, R16, RZ, PT ;  /* 0x000000ff1000720c */ /* 0x000fce0003f05270 */
[----:B------:R-:W-:Y:S06]  /*07f0*/  @!P1 BRA `(.L_x_583) ;  /* 0x0000000000949947 */ /* 0x000fec0003800000 */
[----:B------:R-:W0:Y:S02]  /*0800*/  LDCU.64 UR4, c[0x0][0x380] ;  /* 0x00007000ff0477ac */ /* 0x000e240008000a00 */
[----:B0-----:R-:W-:Y:S01]  /*0810*/  IADD3 R2, P1, PT, R7, UR4, RZ ;  /* 0x0000000407027c10 */ /* 0x001fe2000ff3e0ff */
[----:B------:R-:W0:Y:S04]  /*0820*/  LDCU UR4, c[0x0][0x388] ;  /* 0x00007100ff0477ac */ /* 0x000e280008000800 */
[----:B------:R-:W-:-:S05]  /*0830*/  IMAD.X R3, RZ, RZ, UR5, P1 ;  /* 0x00000005ff037e24 */ /* 0x000fca00088e06ff */
        /* <DEDUP_REMOVED lines=33> */
.L_x_583:
[----:B------:R-:W-:Y:S05]  /*0a50*/  BSYNC.RECONVERGENT B2 ;  /* 0x0000000000027941 */ /* 0x000fea0003800200 */
.L_x_582:
        /* <DEDUP_REMOVED lines=13> */
[----:B------:R-:W4:Y:S01]  /*0b30*/  LDG.E.S8 R10, desc[UR6][R2.64+0x600] ;  /* 0x00060006020a7981 */ /* 0x000f22000c1e1300 */
[----:B------:R-:W-:Y:S01]  /*0b40*/  VIADD R7, R7, 0x800 ;  /* 0x0000080007077836 */ /* 0x000fe20000000000 */
[----:B0-----:R-:W-:-:S02]  /*0b50*/  ISETP.NE.AND P1, PT, R11, UR4, PT ;  /* 0x000000040b007c0c */ /* 0x001fc4000bf25270 */
[----:B--2---:R-:W-:Y:S02]  /*0b60*/  ISETP.NE.AND P2, PT, R8, UR4, PT ;  /* 0x0000000408007c0c */ /* 0x004fe4000bf45270 */
[----:B---3--:R-:W-:Y:S02]  /*0b70*/  ISETP.NE.AND P3, PT, R9, UR4, PT ;  /* 0x0000000409007c0c */ /* 0x008fe4000bf65270 */
[----:B------:R-:W-:Y:S02]  /*0b80*/  SEL R9, RZ, 0x1, P1 ;  /* 0x00000001ff097807 */ /* 0x000fe40000800000 */
[----:B----4-:R-:W-:Y:S02]  /*0b90*/  ISETP.NE.AND P4, PT, R10, UR4, PT ;  /* 0x000000040a007c0c */ /* 0x010fe4000bf85270 */
[----:B------:R-:W-:Y:S02]  /*0ba0*/  SEL R8, RZ, 0x1, P2 ;  /* 0x00000001ff087807 */ /* 0x000fe40001000000 */
[----:B------:R-:W-:-:S02]  /*0bb0*/  SEL R11, RZ, 0x1, P3 ;  /* 0x00000001ff0b7807 */ /* 0x000fc40001800000 */
[----:B------:R-:W-:Y:S02]  /*0bc0*/  SEL R10, RZ, 0x1, P4 ;  /* 0x00000001ff0a7807 */ /* 0x000fe40002000000 */
[----:B------:R-:W-:-:S04]  /*0bd0*/  IADD3 R4, P1, P2, R8, R4, R9 ;  /* 0x0000000408047210 */ /* 0x000fc80007a3e009 */
[----:B------:R-:W-:Y:S02]  /*0be0*/  IADD3 R4, P3, P4, R10, R4, R11 ;  /* 0x000000040a047210 */ /* 0x000fe40007c7e00b */
[----:B------:R-:W-:-:S04]  /*0bf0*/  IADD3.X R0, PT, PT, RZ, R0, RZ, P1, P2 ;  /* 0x00000000ff007210 */ /* 0x000fc80000fe44ff */
[----:B------:R-:W-:-:S07]  /*0c00*/  IADD3.X R0, PT, PT, RZ, R0, RZ, P3, P4 ;  /* 0x00000000ff007210 */ /* 0x000fce0001fe84ff */
.L_x_585:
[----:B------:R-:W-:Y:S05]  /*0c10*/  BSYNC.RECONVERGENT B2 ;  /* 0x0000000000027941 */ /* 0x000fea0003800200 */
.L_x_584:
[----:B------:R-:W-:Y:S05]  /*0c20*/  @!P0 BRA `(.L_x_578) ;  /* 0x00000000003c8947 */ /* 0x000fea0003800000 */
[----:B------:R-:W0:Y:S01]  /*0c30*/  LDCU.64 UR4, c[0x0][0x380] ;  /* 0x00007000ff0477ac */ /* 0x000e220008000a00 */
[----:B------:R-:W-:Y:S01]  /*0c40*/  IMAD.MOV R6, RZ, RZ, -R6 ;  /* 0x000000ffff067224 */ /* 0x000fe200078e0a06 */
[----:B0-----:R-:W-:-:S05]  /*0c50*/  IADD3 R2, P0, PT, R7, UR4, RZ ;  /* 0x0000000407027c10 */ /* 0x001fca000ff1e0ff */
[----:B------:R-:W-:-:S08]  /*0c60*/  IMAD.X R3, RZ, RZ, UR5, P0 ;  /* 0x00000005ff037e24 */ /* 0x000fd000080e06ff */
.L_x_586:
[----:B------:R0:W2:Y:S01]  /*0c70*/  LDG.E.S8 R7, desc[UR6][R2.64] ;  /* 0x0000000602077981 */ /* 0x0000a2000c1e1300 */
[----:B------:R-:W2:Y:S01]  /*0c80*/  LDCU UR4, c[0x0][0x388] ;  /* 0x00007100ff0477ac */ /* 0x000ea20008000800 */
        /* <DEDUP_REMOVED lines=9> */
.L_x_578:
[----:B------:R-:W-:Y:S05]  /*0d20*/  BSYNC.RECONVERGENT B1 ;  /* 0x0000000000017941 */ /* 0x000fea0003800200 */
.L_x_577:
        /* <DEDUP_REMOVED lines=77> */
.L_x_587:
        /* <DEDUP_REMOVED lines=31> */
[----:B------:R-:W0:Y:S01]  /*13f0*/  @!P2 S2R R9, SR_CgaCtaId ;  /* 0x000000000009a919 */ /* 0x000e220000008800 */
[----:B-1----:R-:W-:Y:S02]  /*1400*/  SEL R3, R3, RZ, !P0 ;  /* 0x000000ff03037207 */ /* 0x002fe40004000000 */
[----:B------:R-:W1:Y:S01]  /*1410*/  SHFL.DOWN PT, R0, R8, 0x8, R7 ;  /* 0x0900000008007989 */ /* 0x000e6200000e0007 */
[----:B------:R-:W-:Y:S02]  /*1420*/  ISETP.GT.AND P0, PT, R4, R7, PT ;  /* 0x000000070400720c */ /* 0x000fe40003f04270 */
[----:B------:R-:W-:-:S05]  /*1430*/  IMAD.X R10, R3, 0x1, R6, P1 ;  /* 0x00000001030a7824 */ /* 0x000fca00008e0606 */
[----:B------:R-:W2:Y:S01]  /*1440*/  SHFL.DOWN PT, R3, R10, 0x8, R7 ;  /* 0x090000000a037989 */ /* 0x000ea200000e0007 */
[----:B-1----:R-:W-:-:S04]  /*1450*/  SEL R0, R0, RZ, !P0 ;  /* 0x000000ff00007207 */ /* 0x002fc80004000000 */
[----:B------:R-:W-:Y:S02]  /*1460*/  IADD3 R4, P1, PT, R0, R8, RZ ;  /* 0x0000000800047210 */ /* 0x000fe40007f3e0ff */
[----:B------:R-:W-:Y:S02]  /*1470*/  @!P2 SHF.R.U32.HI R8, RZ, 0x2, R5 ;  /* 0x00000002ff08a819 */ /* 0x000fe40000011605 */
[----:B--2---:R-:W-:Y:S01]  /*1480*/  SEL R3, R3, RZ, !P0 ;  /* 0x000000ff03037207 */ /* 0x004fe20004000000 */
[----:B------:R-:W1:Y:S01]  /*1490*/  SHFL.DOWN PT, R0, R4, 0x10, R7 ;  /* 0x0a00000004007989 */ /* 0x000e6200000e0007 */
[----:B------:R-:W-:Y:S02]  /*14a0*/  ISETP.GT.AND P0, PT, R2, R7, PT ;  /* 0x000000070200720c */ /* 0x000fe40003f04270 */
[----:B------:R-:W-:Y:S01]  /*14b0*/  @!P2 MOV R2, 0x400 ;  /* 0x000004000002a802 */ /* 0x000fe20000000f00 */
[----:B------:R-:W-:Y:S01]  /*14c0*/  IMAD.X R6, R3, 0x1, R10, P1 ;  /* 0x0000000103067824 */ /* 0x000fe200008e060a */
[----:B------:R-:W-:-:S02]  /*14d0*/  @!P2 LOP3.LUT R8, R8, 0xf8, RZ, 0xc0, !PT ;  /* 0x000000f80808a812 */ /* 0x000fc400078ec0ff */
[----:B0-----:R-:W-:Y:S02]  /*14e0*/  @!P2 LEA R9, R9, R2, 0x18 ;  /* 0x000000020909a211 */ /* 0x001fe400078ec0ff */
[----:B------:R-:W0:Y:S03]  /*14f0*/  SHFL.DOWN PT, R3, R6, 0x10, R7 ;  /* 0x0a00000006037989 */ /* 0x000e2600000e0007 */
[----:B------:R-:W-:Y:S01]  /*1500*/  @!P2 IMAD.IADD R9, R8, 0x1, R9 ;  /* 0x000000010809a824 */ /* 0x000fe200078e0209 */
[----:B-1----:R-:W-:-:S04]  /*1510*/  SEL R0, R0, RZ, !P0 ;  /* 0x000000ff00007207 */ /* 0x002fc80004000000 */
[----:B------:R-:W-:Y:S02]  /*1520*/  IADD3 R2, P1, PT, R0, R4, RZ ;  /* 0x0000000400027210 */ /* 0x000fe40007f3e0ff */
[----:B0-----:R-:W-:Y:S02]  /*1530*/  SEL R3, R3, RZ, !P0 ;  /* 0x000000ff03037207 */ /* 0x001fe40004000000 */
        /* <DEDUP_REMOVED lines=10> */
[----:B------:R-:W-:Y:S01]  /*15e0*/  ISETP.GT.U32.AND P6, PT, R32, 0x1a0, PT ;  /* 0x000001a02000780c */ /* 0x000fe20003fc4070 */
[----:B-1----:R-:W-:-:S09]  /*15f0*/  ULEA UR4, UR5, UR4, 0x18 ;  /* 0x0000000405047291 */ /* 0x002fd2000f8ec0ff */
[----:B------:R-:W1:Y:S04]  /*1600*/  LDS.64 R24, [UR4+0x18] ;  /* 0x00001804ff187984 */ /* 0x000e680008000a00 */
[----:B------:R-:W2:Y:S04]  /*1610*/  LDS.128 R4, [UR4+0x20] ;  /* 0x00002004ff047984 */ /* 0x000ea80008000c00 */
[----:B0-----:R-:W0:Y:S04]  /*1620*/  LDS.128 R8, [UR4+0x30] ;  /* 0x00003004ff087984 */ /* 0x001e280008000c00 */
[----:B------:R-:W3:Y:S04]  /*1630*/  LDS.128 R12, [UR4+0x40] ;  /* 0x00004004ff0c7984 */ /* 0x000ee80008000c00 */
[----:B------:R-:W4:Y:S04]  /*1640*/  LDS.128 R16, [UR4+0x50] ;  /* 0x00005004ff107984 */ /* 0x000f280008000c00 */
[----:B------:R-:W5:Y:S01]  /*1650*/  LDS.128 R20, [UR4+0x60] ;  /* 0x00006004ff147984 */ /* 0x000f620008000c00 */
[----:B-1----:R-:W-:-:S02]  /*1660*/  SEL R28, R24, RZ, P1 ;  /* 0x000000ff181c7207 */ /* 0x002fc40000800000 */
[----:B------:R-:W-:Y:S02]  /*1670*/  SEL R0, R25, RZ, P1 ;  /* 0x000000ff19007207 */ /* 0x000fe40000800000 */
[----:B--2---:R-:W-:Y:S01]  /*1680*/  SEL R33, R4, RZ, P2 ;  /* 0x000000ff04217207 */ /* 0x004fe20001000000 */
[----:B------:R-:W1:Y:S01]  /*1690*/  LDS.128 R24, [UR4+0x70] ;  /* 0x00007004ff187984 */ /* 0x000e620008000c00 */
[----:B------:R-:W-:Y:S02]  /*16a0*/  SEL R4, R5, RZ, P2 ;  /* 0x000000ff05047207 */ /* 0x000fe40001000000 */
[----:B------:R-:W-:Y:S02]  /*16b0*/  IADD3 R33, P3, P4, R33, R28, R2 ;  /* 0x0000001c21217210 */ /* 0x000fe40007c7e002 */
[----:B------:R-:W2:Y:S01]  /*16c0*/  LDS.128 R28, [UR4+0x80] ;  /* 0x00008004ff1c7984 */ /* 0x000ea20008000c00 */
[C---:B------:R-:W-:Y:S02]  /*16d0*/  ISETP.GT.U32.AND P1, PT, R32.reuse, 0x60, PT ;  /* 0x000000602000780c */ /* 0x040fe40003f24070 */
[----:B------:R-:W-:-:S02]  /*16e0*/  ISETP.GT.U32.AND P2, PT, R32, 0x80, PT ;  /* 0x000000802000780c */ /* 0x000fc40003f44070 */
[----:B------:R-:W-:Y:S02]  /*16f0*/  SEL R5, R6, RZ, P1 ;  /* 0x000000ff06057207 */ /* 0x000fe40000800000 */
[----:B0-----:R-:W-:Y:S02]  /*1700*/  SEL R2, R8, RZ, P2 ;  /* 0x000000ff08027207 */ /* 0x001fe40001000000 */
[----:B------:R-:W-:Y:S02]  /*1710*/  IADD3.X R0, PT, PT, R4, R0, R3, P3, P4 ;  /* 0x0000000004007210 */ /* 0x000fe40001fe8403 */
[----:B------:R-:W-:Y:S02]  /*1720*/  SEL R7, R7, RZ, P1 ;  /* 0x000000ff07077207 */ /* 0x000fe40000800000 */
[----:B------:R-:W-:Y:S02]  /*1730*/  SEL R4, R9, RZ, P2 ;  /* 0x000000ff09047207 */ /* 0x000fe40001000000 */
[----:B------:R-:W-:-:S02]  /*1740*/  IADD3 R2, P3, P4, R2, R33, R5 ;  /* 0x0000002102027210 */ /* 0x000fc40007c7e005 */
[C---:B------:R-:W-:Y:S02]  /*1750*/  ISETP.GT.U32.AND P1, PT, R32.reuse, 0xa0, PT ;  /* 0x000000a02000780c */ /* 0x040fe40003f24070 */
[----:B------:R-:W-:Y:S02]  /*1760*/  ISETP.GT.U32.AND P2, PT, R32, 0xc0, PT ;  /* 0x000000c02000780c */ /* 0x000fe40003f44070 */
[----:B------:R-:W-:Y:S02]  /*1770*/  IADD3.X R4, PT, PT, R4, R0, R7, P3, P4 ;  /* 0x0000000004047210 */ /* 0x000fe40001fe8407 */
[----:B------:R-:W-:Y:S02]  /*1780*/  SEL R3, R10, RZ, P1 ;  /* 0x000000ff0a037207 */ /* 0x000fe40000800000 */
[----:B---3--:R-:W-:Y:S02]  /*1790*/  SEL R0, R12, RZ, P2 ;  /* 0x000000ff0c007207 */ /* 0x008fe40001000000 */
[----:B------:R-:W-:-:S02]  /*17a0*/  SEL R10, R11, RZ, P1 ;  /* 0x000000ff0b0a7207 */ /* 0x000fc40000800000 */
[----:B------:R-:W-:Y:S02]  /*17b0*/  ISETP.GT.U32.AND P1, PT, R32, 0xe0, PT ;  /* 0x000000e02000780c */ /* 0x000fe40003f24070 */
[----:B------:R-:W-:Y:S02]  /*17c0*/  SEL R5, R13, RZ, P2 ;  /* 0x000000ff0d057207 */ /* 0x000fe40001000000 */
[----:B------:R-:W-:Y:S02]  /*17d0*/  IADD3 R0, P3, P4, R0, R2, R3 ;  /* 0x0000000200007210 */ /* 0x000fe40007c7e003 */
[----:B------:R-:W-:Y:S02]  /*17e0*/  ISETP.GT.U32.AND P2, PT, R32, 0x100, PT ;  /* 0x000001002000780c */ /* 0x000fe40003f44070 */
[----:B------:R-:W-:Y:S02]  /*17f0*/  SEL R3, R14, RZ, P1 ;  /* 0x000000ff0e037207 */ /* 0x000fe40000800000 */
[----:B------:R-:W-:-:S02]  /*1800*/  SEL R15, R15, RZ, P1 ;  /* 0x000000ff0f0f7207 */ /* 0x000fc40000800000 */
[----:B------:R-:W-:Y:S02]  /*1810*/  ISETP.GT.U32.AND P1, PT, R32, 0x120, PT ;  /* 0x000001202000780c */ /* 0x000fe40003f24070 */
[----:B------:R-:W-:Y:S02]  /*1820*/  IADD3.X R5, PT, PT, R5, R4, R10, P3, P4 ;  /* 0x0000000405057210 */ /* 0x000fe40001fe840a */
[----:B----4-:R-:W-:Y:S02]  /*1830*/  SEL R2, R16, RZ, P2 ;  /* 0x000000ff10027207 */ /* 0x010fe40001000000 */
[----:B------:R-:W-:Y:S02]  /*1840*/  SEL R4, R17, RZ, P2 ;  /* 0x000000ff11047207 */ /* 0x000fe40001000000 */
[----:B------:R-:W-:Y:S02]  /*1850*/  ISETP.GT.U32.AND P2, PT, R32, 0x140, PT ;  /* 0x000001402000780c */ /* 0x000fe40003f44070 */
[----:B------:R-:W-:-:S02]  /*1860*/  SEL R7, R18, RZ, P1 ;  /* 0x000000ff12077207 */ /* 0x000fc40000800000 */
[----:B------:R-:W-:Y:S02]  /*1870*/  SEL R18, R19, RZ, P1 ;  /* 0x000000ff13127207 */ /* 0x000fe40000800000 */
[----:B------:R-:W-:Y:S02]  /*1880*/  IADD3 R2, P3, P4, R2, R0, R3 ;  /* 0x0000000002027210 */ /* 0x000fe40007c7e003 */
[----:B------:R-:W-:Y:S02]  /*1890*/  ISETP.GT.U32.AND P1, PT, R32, 0x160, PT ;  /* 0x000001602000780c */ /* 0x000fe40003f24070 */
[----:B-----5:R-:W-:Y:S02]  /*18a0*/  SEL R0, R20, RZ, P2 ;  /* 0x000000ff14007207 */ /* 0x020fe40001000000 */
[----:B------:R-:W-:Y:S02]  /*18b0*/  IADD3.X R4, PT, PT, R4, R5, R15, P3, P4 ;  /* 0x0000000504047210 */ /* 0x000fe40001fe840f */
[----:B------:R-:W-:-:S02]  /*18c0*/  SEL R3, R22, RZ, P1 ;  /* 0x000000ff16037207 */ /* 0x000fc40000800000 */
[----:B------:R-:W-:Y:S02]  /*18d0*/  SEL R23, R23, RZ, P1 ;  /* 0x000000ff17177207 */ /* 0x000fe40000800000 */
[----:B------:R-:W-:Y:S02]  /*18e0*/  SEL R5, R21, RZ, P2 ;  /* 0x000000ff15057207 */ /* 0x000fe40001000000 */
[----:B------:R-:W-:Y:S02]  /*18f0*/  IADD3 R0, P1, P3, R0, R2, R7 ;  /* 0x0000000200007210 */ /* 0x000fe40007b3e007 */
[----:B-1----:R-:W-:Y:S02]  /*1900*/  SEL R2, R24, RZ, P5 ;  /* 0x000000ff18027207 */ /* 0x002fe40002800000 */
[----:B------:R-:W-:Y:S02]  /*1910*/  ISETP.GT.U32.AND P2, PT, R32, 0x1c0, PT ;  /* 0x000001c02000780c */ /* 0x000fe40003f44070 */
[----:B------:R-:W-:-:S02]  /*1920*/  IADD3.X R5, PT, PT, R5, R4, R18, P1, P3 ;  /* 0x0000000405057210 */ /* 0x000fc40000fe6412 */
[----:B------:R-:W-:Y:S02]  /*1930*/  IADD3 R2, P3, P4, R2, R0, R3 ;  /* 0x0000000002027210 */ /* 0x000fe40007c7e003 */
[----:B------:R-:W-:Y:S02]  /*1940*/  SEL R0, R26, RZ, P6 ;  /* 0x000000ff1a007207 */ /* 0x000fe40003000000 */
[----:B--2---:R-:W-:Y:S02]  /*1950*/  SEL R3, R28, RZ, P2 ;  /* 0x000000ff1c037207 */ /* 0x004fe40001000000 */
[----:B------:R-:W-:Y:S02]  /*1960*/  ISETP.GT.U32.AND P1, PT, R32, 0x1e0, PT ;  /* 0x000001e02000780c */ /* 0x000fe40003f24070 */
        /* <DEDUP_REMOVED lines=11> */
.L_x_574:
[----:B------:R-:W0:Y:S01]  /*1a20*/  S2R R0, SR_TID.X ;  /* 0x0000000000007919 */ /* 0x000e220000002100 */
        /* <DEDUP_REMOVED lines=10> */
[----:B------:R-:W5:Y:S01]  /*1ad0*/  LDG.E.S8 R9, desc[UR6][R2.64+0xc00] ;  /* 0x000c000602097981 */ /* 0x000f62000c1e1300 */
[----:B------:R-:W-:Y:S01]  /*1ae0*/  VIADD R13, R32, 0xfffff200 ;  /* 0xfffff200200d7836 */ /* 0x000fe20000000000 */
[----:B------:R-:W-:Y:S01]  /*1af0*/  UMOV UR5, 0xe00 ;  /* 0x00000e0000057882 */ /* 0x000fe20000000000 */
[----:B0-----:R-:W-:-:S02]  /*1b00*/  ISETP.NE.AND P0, PT, R10, UR4, PT ;  /* 0x000000040a007c0c */ /* 0x001fc4000bf05270 */
[----:B--2---:R-:W-:Y:S02]  /*1b10*/  ISETP.NE.AND P1, PT, R4, UR4, PT ;  /* 0x0000000404007c0c */ /* 0x004fe4000bf25270 */
[----:B---3--:R-:W-:Y:S02]  /*1b20*/  ISETP.NE.AND P2, PT, R5, UR4, PT ;  /* 0x0000000405007c0c */ /* 0x008fe4000bf45270 */
[----:B------:R-:W-:Y:S02]  /*1b30*/  SEL R5, RZ, 0x1, P0 ;  /* 0x00000001ff057807 */ /* 0x000fe40000000000 */
[----:B------:R-:W-:Y:S02]  /*1b40*/  SEL R4, RZ, 0x1, P1 ;  /* 0x00000001ff047807 */ /* 0x000fe40000800000 */
[----:B------:R-:W-:Y:S02]  /*1b50*/  SEL R15, RZ, 0x1, P2 ;  /* 0x00000001ff0f7807 */ /* 0x000fe40001000000 */
[----:B----4-:R-:W-:-:S02]  /*1b60*/  ISETP.NE.AND P2, PT, R6, UR4, PT ;  /* 0x0000000406007c0c */ /* 0x010fc4000bf45270 */
[----:B------:R-:W-:Y:S02]  /*1b70*/  IADD3 R15, P0, P1, R15, R4, R5 ;  /* 0x000000040f0f7210 */ /* 0x000fe4000791e005 */
[----:B-----5:R-:W-:Y:S02]  /*1b80*/  ISETP.NE.AND P3, PT, R7, UR4, PT ;  /* 0x0000000407007c0c */ /* 0x020fe4000bf65270 */
[----:B------:R-:W-:Y:S02]  /*1b90*/  IADD3.X R14, PT, PT, RZ, RZ, RZ, P0, P1 ;  /* 0x000000ffff0e7210 */ /* 0x000fe400007e24ff */
[----:B------:R-:W-:Y:S02]  /*1ba0*/  ISETP.GE.U32.AND P0, PT, R13, 0xe00, PT ;  /* 0x00000e000d00780c */ /* 0x000fe40003f06070 */
[----:B------:R-:W-:Y:S02]  /*1bb0*/  SEL R5, RZ, 0x1, P2 ;  /* 0x00000001ff057807 */ /* 0x000fe40001000000 */
[----:B------:R-:W-:-:S02]  /*1bc0*/  SEL R4, RZ, 0x1, P3 ;  /* 0x00000001ff047807 */ /* 0x000fc40001800000 */
[----:B------:R-:W-:Y:S02]  /*1bd0*/  ISETP.NE.AND P4, PT, R8, UR4, PT ;  /* 0x0000000408007c0c */ /* 0x000fe4000bf85270 */
[----:B------:R-:W-:Y:S02]  /*1be0*/  ISETP.NE.AND P5, PT, R9, UR4, PT ;  /* 0x0000000409007c0c */ /* 0x000fe4000bfa5270 */
[----:B------:R-:W-:Y:S02]  /*1bf0*/  IADD3 R15, P2, P3, R4, R15, R5 ;  /* 0x0000000f040f7210 */ /* 0x000fe40007b5e005 */
[----:B------:R-:W-:Y:S02]  /*1c00*/  SEL R5, RZ, 0x1, P4 ;  /* 0x00000001ff057807 */ /* 0x000fe40002000000 */
[----:B------:R-:W-:Y:S02]  /*1c10*/  SEL R4, RZ, 0x1, P5 ;  /* 0x00000001ff047807 */ /* 0x000fe40002800000 */
[----:B------:R-:W-:-:S02]  /*1c20*/  IADD3.X R14, PT, PT, RZ, R14, RZ, P2, P3 ;  /* 0x0000000eff0e7210 */ /* 0x000fc400017e64ff */
[----:B------:R-:W-:-:S04]  /*1c30*/  IADD3 R15, P1, P4, R4, R15, R5 ;  /* 0x0000000f040f7210 */ /* 0x000fc80007c3e005 */
[----:B------:R-:W-:Y:S01]  /*1c40*/  IADD3.X R14, PT, PT, RZ, R14, RZ, P1, P4 ;  /* 0x0000000eff0e7210 */ /* 0x000fe20000fe84ff */
[----:B------:R-:W-:Y:S08]  /*1c50*/  @!P0 BRA `(.L_x_589) ;  /* 0x0000000000a08947 */ /* 0x000ff00003800000 */
[----:B------:R-:W0:Y:S01]  /*1c60*/  LDC R32, c[0x0][0x398] ;  /* 0x0000e600ff207b82 */ /* 0x000e220000000800 */
[----:B------:R-:W1:Y:S01]  /*1c70*/  LDCU UR4, c[0x0][0x388] ;  /* 0x00007100ff0477ac */ /* 0x000e620008000800 */
[----:B------:R-:W-:-:S05]  /*1c80*/  UMOV UR5, 0xe00 ;  /* 0x00000e0000057882 */ /* 0x000fca0000000000 */
.L_x_591:
[----:B------:R-:W-:-:S05]  /*1c90*/  IADD3 R4, P0, PT, R2, UR5, RZ ;  /* 0x0000000502047c10 */ /* 0x000fca000ff1e0ff */
[----:B------:R-:W-:-:S05]  /*1ca0*/  IMAD.X R5, RZ, RZ, R3, P0 ;  /* 0x000000ffff057224 */ /* 0x000fca00000e0603 */
[----:B------:R-:W1:Y:S04]  /*1cb0*/  LDG.E.S8 R12, desc[UR6][R4.64] ;  /* 0x00000006040c7981 */ /* 0x000e68000c1e1300 */
[----:B------:R-:W2:Y:S04]  /*1cc0*/  LDG.E.S8 R6, desc[UR6][R4.64+0x200] ;  /* 0x0002000604067981 */ /* 0x000ea8000c1e1300 */
[----:B------:R-:W3:Y:S04]  /*1cd0*/  LDG.E.S8 R7, desc[UR6][R4.64+0x400] ;  /* 0x0004000604077981 */ /* 0x000ee8000c1e1300 */
[----:B------:R-:W4:Y:S04]  /*1ce0*/  LDG.E.S8 R8, desc[UR6][R4.64+0x600] ;  /* 0x0006000604087981 */ /* 0x000f28000c1e1300 */
[----:B------:R-:W5:Y:S04]  /*1cf0*/  LDG.E.S8 R9, desc[UR6][R4.64+0x800] ;  /* 0x0008000604097981 */ /* 0x000f68000c1e1300 */
[----:B------:R-:W5:Y:S04]  /*1d00*/  LDG.E.S8 R10, desc[UR6][R4.64+0xa00] ;  /* 0x000a0006040a7981 */ /* 0x000f68000c1e1300 */
[----:B------:R0:W5:Y:S01]  /*1d10*/  LDG.E.S8 R11, desc[UR6][R4.64+0xc00] ;  /* 0x000c0006040b7981 */ /* 0x000162000c1e1300 */
        /* <DEDUP_REMOVED lines=12> */
[----:B0-----:R-:W-:-:S02]  /*1de0*/  SEL R5, RZ, 0x1, P4 ;  /* 0x00000001ff057807 */ /* 0x001fc40002000000 */
[----:B------:R-:W-:Y:S02]  /*1df0*/  SEL R4, RZ, 0x1, P5 ;  /* 0x00000001ff047807 */ /* 0x000fe40002800000 */
[----:B------:R-:W-:Y:S02]  /*1e00*/  IADD3.X R14, PT, PT, RZ, R14, RZ, P0, P1 ;  /* 0x0000000eff0e7210 */ /* 0x000fe400007e24ff */
[----:B------:R-:W-:Y:S01]  /*1e10*/  IADD3 R15, P5, P4, R4, R15, R5 ;  /* 0x0000000f040f7210 */ /* 0x000fe20007cbe005 */
[----:B------:R-:W-:Y:S01]  /*1e20*/  VIADD R5, R32, -UR5 ;  /* 0x8000000520057c36 */ /* 0x000fe20008000000 */
[----:B------:R-:W-:Y:S02]  /*1e30*/  ISETP.NE.AND P6, PT, R11, UR4, PT ;  /* 0x000000040b007c0c */ /* 0x000fe4000bfc5270 */
[----:B------:R-:W-:Y:S02]  /*1e40*/  IADD3.X R14, PT, PT, RZ, R14, RZ, P2, P3 ;  /* 0x0000000eff0e7210 */ /* 0x000fe400017e64ff */
[----:B------:R-:W-:-:S02]  /*1e50*/  ISETP.GE.U32.AND P0, PT, R5, 0xe00, PT ;  /* 0x00000e000500780c */ /* 0x000fc40003f06070 */
[----:B------:R-:W-:Y:S02]  /*1e60*/  SEL R4, RZ, 0x1, P6 ;  /* 0x00000001ff047807 */ /* 0x000fe40003000000 */
[----:B------:R-:W-:Y:S02]  /*1e70*/  IADD3.X R14, PT, PT, RZ, R14, RZ, P5, P4 ;  /* 0x0000000eff0e7210 */ /* 0x000fe40002fe84ff */
[----:B------:R-:W-:-:S05]  /*1e80*/  IADD3 R15, P1, PT, R15, R4, RZ ;  /* 0x000000040f0f7210 */ /* 0x000fca0007f3e0ff */
[----:B------:R-:W-:Y:S02]  /*1e90*/  IMAD.X R14, RZ, RZ, R14, P1 ;  /* 0x000000ffff0e7224 */ /* 0x000fe400008e060e */
[----:B------:R-:W-:Y:S06]  /*1ea0*/  @!P0 BRA `(.L_x_590) ;  /* 0x0000001000108947 */ /* 0x000fec0003800000 */
[----:B------:R-:W-:-:S06]  /*1eb0*/  UIADD3 UR5, UPT, UPT, UR5, 0xe00, URZ ;  /* 0x00000e0005057890 */ /* 0x000fcc000fffe0ff */
[----:B------:R-:W-:-:S13]  /*1ec0*/  ISETP.LT.U32.AND P0, PT, R13, UR5, PT ;  /* 0x000000050d007c0c */ /* 0x000fda000bf01070 */
[----:B------:R-:W-:Y:S05]  /*1ed0*/  @!P0 BRA `(.L_x_591) ;  /* 0xfffffffc006c8947 */ /* 0x000fea000383ffff */
.L_x_589:
[----:B------:R-:W-:Y:S01]  /*1ee0*/  VIADD R3, R32, -UR5 ;  /* 0x8000000520037c36 */ /* 0x000fe20008000000 */
[----:B------:R-:W0:Y:S01]  /*1ef0*/  LDCU.64 UR8, c[0x0][0x380] ;  /* 0x00007000ff0877ac */ /* 0x000e220008000a00 */
[----:B------:R-:W-:Y:S03]  /*1f00*/  BSSY.RECONVERGENT B1, `(.L_x_590) ;  /* 0x00000fe000017945 */ /* 0x000fe60003800200 */
[----:B------:R-:W-:-:S04]  /*1f10*/  ISETP.GE.AND P0, PT, R0, R3, PT ;  /* 0x000000030000720c */ /* 0x000fc80003f06270 */
[----:B------:R-:W-:-:S13]  /*1f20*/  ISETP.LE.U32.OR P0, PT, R32, UR5, P0 ;  /* 0x0000000520007c0c */ /* 0x000fda0008703470 */
[----:B0-----:R-:W-:Y:S05]  /*1f30*/  @P0 BRA `(.L_x_592) ;  /* 0x0000000c00e80947 */ /* 0x001fea0003800000 */
        /* <DEDUP_REMOVED lines=13> */
.L_x_596:
        /* <DEDUP_REMOVED lines=11> */
[----:B------:R-:W-:-:S02]  /*20c0*/  VIADD R8, R29, 0xa00 ;  /* 0x00000a001d087836 */ /* 0x000fc40000000000 */
[----:B------:R-:W-:Y:S01]  /*20d0*/  IMAD.X R25, RZ, RZ, UR9, P1 ;  /* 0x00000009ff197e24 */ /* 0x000fe200088e06ff */
[----:B------:R-:W-:Y:S01]  /*20e0*/  IADD3 R6, P1, PT, R6, UR8, RZ ;  /* 0x0000000806067c10 */ /* 0x000fe2000ff3e0ff */
[----:B------:R-:W-:Y:S01]  /*20f0*/  IMAD.X R3, RZ, RZ, UR9, P0 ;  /* 0x00000009ff037e24 */ /* 0x000fe200080e06ff */
[----:B------:R-:W-:Y:S01]  /*2100*/  IADD3 R8, P0, PT, R8, UR8, RZ ;  /* 0x0000000808087c10 */ /* 0x000fe2000ff1e0ff */
[C---:B------:R-:W-:Y:S01]  /*2110*/  VIADD R10, R29.reuse, 0xc00 ;  /* 0x00000c001d0a7836 */ /* 0x040fe20000000000 */
[----:B------:R1:W3:Y:S01]  /*2120*/  LDG.E.S8 R20, desc[UR6][R12.64] ;  /* 0x000000060c147981 */ /* 0x0002e2000c1e1300 */
[C---:B0-----:R-:W-:Y:S02]  /*2130*/  VIADD R4, R29.reuse, 0xe00 ;  /* 0x00000e001d047836 */ /* 0x041fe40000000000 */
[----:B------:R-:W-:Y:S01]  /*2140*/  IMAD.X R7, RZ, RZ, UR9, P1 ;  /* 0x00000009ff077e24 */ /* 0x000fe200088e06ff */
[----:B------:R-:W-:Y:S01]  /*2150*/  IADD3 R10, P1, PT, R10, UR8, RZ ;  /* 0x000000080a0a7c10 */ /* 0x000fe2000ff3e0ff */
[----:B------:R-:W-:Y:S01]  /*2160*/  IMAD.X R9, RZ, RZ, UR9, P0 ;  /* 0x00000009ff097e24 */ /* 0x000fe200080e06ff */
[----:B------:R0:W4:Y:S01]  /*2170*/  LDG.E.S8 R22, desc[UR6][R2.64] ;  /* 0x0000000602167981 */ /* 0x000122000c1e1300 */
[----:B------:R-:W-:-:S02]  /*2180*/  VIADD R5, R29, 0x1000 ;  /* 0x000010001d057836 */ /* 0x000fc40000000000 */
[----:B------:R-:W-:Y:S01]  /*2190*/  VIADD R26, R29, 0x1200 ;  /* 0x000012001d1a7836 */ /* 0x000fe20000000000 */
[----:B-1----:R-:W-:Y:S01]  /*21a0*/  IADD3 R12, P0, PT, R4, UR8, RZ ;  /* 0x00000008040c7c10 */ /* 0x002fe2000ff1e0ff */
[----:B------:R-:W-:Y:S01]  /*21b0*/  IMAD.X R11, RZ, RZ, UR9, P1 ;  /* 0x00000009ff0b7e24 */ /* 0x000fe200088e06ff */
[----:B------:R-:W-:Y:S01]  /*21c0*/  IADD3 R4, P1, PT, R5, UR8, RZ ;  /* 0x0000000805047c10 */ /* 0x000fe2000ff3e0ff */
[----:B------:R-:W5:Y:S02]  /*21d0*/  LDG.E.S8 R21, desc[UR6][R24.64] ;  /* 0x0000000618157981 */ /* 0x000f64000c1e1300 */
[----:B------:R-:W-:Y:S01]  /*21e0*/  IMAD.X R13, RZ, RZ, UR9, P0 ;  /* 0x00000009ff0d7e24 */ /* 0x000fe200080e06ff */
[----:B0-----:R-:W-:Y:S01]  /*21f0*/  IADD3 R2, P0, PT, R26, UR8, RZ ;  /* 0x000000081a027c10 */ /* 0x001fe2000ff1e0ff */
[----:B------:R-:W-:Y:S01]  /*2200*/  VIADD R3, R29, 0x1400 ;  /* 0x000014001d037836 */ /* 0x000fe20000000000 */
[----:B------:R0:W5:Y:S01]  /*2210*/  LDG.E.S8 R23, desc[UR6][R6.64] ;  /* 0x0000000606177981 */ /* 0x000162000c1e1300 */
[----:B------:R-:W-:-:S03]  /*2220*/  IMAD.X R5, RZ, RZ, UR9, P1 ;  /* 0x00000009ff057e24 */ /* 0x000fc600088e06ff */
[----:B------:R1:W5:Y:S04]  /*2230*/  LDG.E.S8 R26, desc[UR6][R12.64] ;  /* 0x000000060c1a7981 */ /* 0x000368000c1e1300 */
[----:B------:R1:W5:Y:S01]  /*2240*/  LDG.E.S8 R24, desc[UR6][R8.64] ;  /* 0x0000000608187981 */ /* 0x000362000c1e1300 */
[----:B0-----:R-:W-:Y:S01]  /*2250*/  VIADD R7, R29, 0x1600 ;  /* 0x000016001d077836 */ /* 0x001fe20000000000 */
[----:B------:R-:W-:Y:S01]  /*2260*/  IADD3 R6, P1, PT, R3, UR8, RZ ;  /* 0x0000000803067c10 */ /* 0x000fe2000ff3e0ff */
[----:B------:R-:W-:Y:S01]  /*2270*/  IMAD.X R3, RZ, RZ, UR9, P0 ;  /* 0x00000009ff037e24 */ /* 0x000fe200080e06ff */
[----:B------:R0:W5:Y:S01]  /*2280*/  LDG.E.S8 R25, desc[UR6][R10.64] ;  /* 0x000000060a197981 */ /* 0x000162000c1e1300 */
[----:B-1----:R-:W-:-:S03]  /*2290*/  VIADD R13, R29, 0x1c00 ;  /* 0x00001c001d0d7836 */ /* 0x002fc60000000000 */
[----:B------:R1:W5:Y:S01]  /*22a0*/  LDG.E.S8 R27, desc[UR6][R4.64] ;  /* 0x00000006041b7981 */ /* 0x000362000c1e1300 */
[----:B------:R-:W-:Y:S01]  /*22b0*/  VIADD R9, R29, 0x1800 ;  /* 0x000018001d097836 */ /* 0x000fe20000000000 */
[----:B------:R-:W-:Y:S01]  /*22c0*/  IADD3 R8, P0, PT, R7, UR8, RZ ;  /* 0x0000000807087c10 */ /* 0x000fe2000ff1e0ff */
[----:B------:R-:W-:Y:S01]  /*22d0*/  IMAD.X R7, RZ, RZ, UR9, P1 ;  /* 0x00000009ff077e24 */ /* 0x000fe200088e06ff */
[----:B------:R1:W5:Y:S01]  /*22e0*/  LDG.E.S8 R30, desc[UR6][R2.64] ;  /* 0x00000006021e7981 */ /* 0x000362000c1e1300 */
[----:B0-----:R-:W-:Y:S01]  /*22f0*/  VIADD R11, R29, 0x1a00 ;  /* 0x00001a001d0b7836 */ /* 0x001fe20000000000 */
[----:B------:R-:W-:Y:S01]  /*2300*/  IADD3 R10, P1, PT, R9, UR8, RZ ;  /* 0x00000008090a7c10 */ /* 0x000fe2000ff3e0ff */
[----:B------:R-:W-:Y:S01]  /*2310*/  IMAD.X R9, RZ, RZ, UR9, P0 ;  /* 0x00000009ff097e24 */ /* 0x000fe200080e06ff */
[----:B------:R0:W5:Y:S02]  /*2320*/  LDG.E.S8 R6, desc[UR6][R6.64] ;  /* 0x0000000606067981 */ /* 0x000164000c1e1300 */
[----:B------:R-:W-:Y:S01]  /*2330*/  IADD3 R12, P0, PT, R11, UR8, RZ ;  /* 0x000000080b0c7c10 */ /* 0x000fe2000ff1e0ff */
[----:B------:R-:W-:Y:S01]  /*2340*/  IMAD.X R11, RZ, RZ, UR9, P1 ;  /* 0x00000009ff0b7e24 */ /* 0x000fe200088e06ff */
[----:B------:R-:W5:Y:S01]  /*2350*/  LDG.E.S8 R8, desc[UR6][R8.64] ;  /* 0x0000000608087981 */ /* 0x000f62000c1e1300 */
[----:B-1----:R-:W-:Y:S01]  /*2360*/  VIADD R5, R29, 0x1e00 ;  /* 0x00001e001d057836 */ /* 0x002fe20000000000 */
[----:B------:R-:W-:Y:S01]  /*2370*/  IADD3 R4, P1, PT, R13, UR8, RZ ;  /* 0x000000080d047c10 */ /* 0x000fe2000ff3e0ff */
[----:B------:R-:W-:Y:S01]  /*2380*/  IMAD.X R13, RZ, RZ, UR9, P0 ;  /* 0x00000009ff0d7e24 */ /* 0x000fe200080e06ff */
[----:B------:R-:W5:Y:S02]  /*2390*/  LDG.E.S8 R10, desc[UR6][R10.64] ;  /* 0x000000060a0a7981 */ /* 0x000f64000c1e1300 */
[----:B------:R-:W-:Y:S01]  /*23a0*/  IADD3 R2, P0, PT, R5, UR8, RZ ;  /* 0x0000000805027c10 */ /* 0x000fe2000ff1e0ff */
[----:B------:R-:W-:Y:S01]  /*23b0*/  IMAD.X R5, RZ, RZ, UR9, P1 ;  /* 0x00000009ff057e24 */ /* 0x000fe200088e06ff */
[----:B------:R-:W5:Y:S03]  /*23c0*/  LDG.E.S8 R12, desc[UR6][R12.64] ;  /* 0x000000060c0c7981 */ /* 0x000f66000c1e1300 */
[----:B------:R-:W-:Y:S01]  /*23d0*/  IMAD.X R3, RZ, RZ, UR9, P0 ;  /* 0x00000009ff037e24 */ /* 0x000fe200080e06ff */
[----:B------:R-:W5:Y:S04]  /*23e0*/  LDG.E.S8 R4, desc[UR6][R4.64] ;  /* 0x0000000604047981 */ /* 0x000f68000c1e1300 */
[----:B------:R1:W5:Y:S01]  /*23f0*/  LDG.E.S8 R2, desc[UR6][R2.64] ;  /* 0x0000000602027981 */ /* 0x000362000c1e1300 */
[----:B------:R-:W-:-:S02]  /*2400*/  VIADD R16, R16, 0x10 ;  /* 0x0000001010107836 */ /* 0x000fc40000000000 */
[----:B------:R-:W-:Y:S02]  /*2410*/  VIADD R18, R18, 0x2000 ;  /* 0x0000200012127836 */ /* 0x000fe40000000000 */
[----:B------:R-:W-:Y:S01]  /*2420*/  VIADD R29, R29, 0x2000 ;  /* 0x000020001d1d7836 */ /* 0x000fe20000000000 */
[----:B--2---:R-:W-:-:S04]  /*2430*/  ISETP.NE.AND P0, PT, R19, UR4, PT ;  /* 0x0000000413007c0c */ /* 0x004fc8000bf05270 */
[----:B0-----:R-:W-:Y:S02]  /*2440*/  SEL R7, RZ, 0x1, P0 ;  /* 0x00000001ff077807 */ /* 0x001fe40000000000 */
[----:B---3--:R-:W-:-:S04]  /*2450*/  ISETP.NE.AND P1, PT, R20, UR4, PT ;  /* 0x0000000414007c0c */ /* 0x008fc8000bf25270 */
[----:B------:R-:W-:Y:S02]  /*2460*/  SEL R20, RZ, 0x1, P1 ;  /* 0x00000001ff147807 */ /* 0x000fe40000800000 */
[----:B----4-:R-:W-:Y:S02]  /*2470*/  ISETP.NE.AND P1, PT, R22, UR4, PT ;  /* 0x0000000416007c0c */ /* 0x010fe4000bf25270 */
[----:B------:R-:W-:Y:S02]  /*2480*/  IADD3 R15, P3, P2, R20, R15, R7 ;  /* 0x0000000f140f7210 */ /* 0x000fe40007a7e007 */
[----:B------:R-:W-:Y:S02]  /*2490*/  SEL R7, RZ, 0x1, P1 ;  /* 0x00000001ff077807 */ /* 0x000fe40000800000 */
[----:B-----5:R-:W-:-:S04]  /*24a0*/  ISETP.NE.AND P0, PT, R21, UR4, PT ;  /* 0x0000000415007c0c */ /* 0x020fc8000bf05270 */
[----:B------:R-:W-:Y:S02]  /*24b0*/  SEL R20, RZ, 0x1, P0 ;  /* 0x00000001ff147807 */ /* 0x000fe40000000000 */
[----:B------:R-:W-:Y:S02]  /*24c0*/  ISETP.NE.AND P1, PT, R23, UR4, PT ;  /* 0x0000000417007c0c */ /* 0x000fe4000bf25270 */
[----:B------:R-:W-:-:S04]  /*24d0*/  ISETP.NE.AND P5, PT, R24, UR4, PT ;  /* 0x0000000418007c0c */ /* 0x000fc8000bfa5270 */
[----:B-1----:R-:W-:Y:S02]  /*24e0*/  SEL R3, RZ, 0x1, P5 ;  /* 0x00000001ff037807 */ /* 0x002fe40002800000 */
[----:B------:R-:W-:Y:S02]  /*24f0*/  ISETP.NE.AND P5, PT, R26, UR4, PT ;  /* 0x000000041a007c0c */ /* 0x000fe4000bfa5270 */
[----:B------:R-:W-:Y:S02]  /*2500*/  ISETP.NE.AND P0, PT, R25, UR4, PT ;  /* 0x0000000419007c0c */ /* 0x000fe4000bf05270 */
[----:B------:R-:W-:Y:S02]  /*2510*/  IADD3 R5, P4, P6, R7, R15, R20 ;  /* 0x0000000f07057210 */ /* 0x000fe40007e9e014 */
[----:B------:R-:W-:Y:S02]  /*2520*/  SEL R22, RZ, 0x1, P1 ;  /* 0x00000001ff167807 */ /* 0x000fe40000800000 */
[----:B------:R-:W-:-:S02]  /*2530*/  IADD3.X R14, PT, PT, RZ, R14, RZ, P3, P2 ;  /* 0x0000000eff0e7210 */ /* 0x000fc40001fe44ff */
[----:B------:R-:W-:Y:S02]  /*2540*/  SEL R7, RZ, 0x1, P5 ;  /* 0x00000001ff077807 */ /* 0x000fe40002800000 */
[----:B------:R-:W-:Y:S02]  /*2550*/  SEL R20, RZ, 0x1, P0 ;  /* 0x00000001ff147807 */ /* 0x000fe40000000000 */
[----:B------:R-:W-:Y:S02]  /*2560*/  ISETP.NE.AND P5, PT, R27, UR4, PT ;  /* 0x000000041b007c0c */ /* 0x000fe4000bfa5270 */
[----:B------:R-:W-:Y:S02]  /*2570*/  IADD3 R3, P1, P0, R3, R5, R22 ;  /* 0x0000000503037210 */ /* 0x000fe4000783e016 */
[----:B------:R-:W-:Y:S02]  /*2580*/  IADD3.X R14, PT, PT, RZ, R14, RZ, P4, P6 ;  /* 0x0000000eff0e7210 */ /* 0x000fe400027ec4ff */
[----:B------:R-:W-:-:S02]  /*2590*/  ISETP.NE.AND P6, PT, R30, UR4, PT ;  /* 0x000000041e007c0c */ /* 0x000fc4000bfc5270 */
[----:B------:R-:W-:Y:S02]  /*25a0*/  ISETP.NE.AND P4, PT, R6, UR4, PT ;  /* 0x0000000406007c0c */ /* 0x000fe4000bf85270 */
[----:B------:R-:W-:Y:S02]  /*25b0*/  SEL R6, RZ, 0x1, P5 ;  /* 0x00000001ff067807 */ /* 0x000fe40002800000 */
[----:B------:R-:W-:Y:S02]  /*25c0*/  IADD3 R7, P3, P2, R7, R3, R20 ;  /* 0x0000000307077210 */ /* 0x000fe40007a7e014 */
[----:B------:R-:W-:Y:S02]  /*25d0*/  ISETP.NE.AND P5, PT, R8, UR4, PT ;  /* 0x0000000408007c0c */ /* 0x000fe4000bfa5270 */
[----:B------:R-:W-:Y:S02]  /*25e0*/  SEL R3, RZ, 0x1, P6 ;  /* 0x00000001ff037807 */ /* 0x000fe40003000000 */
[----:B------:R-:W-:-:S02]  /*25f0*/  ISETP.NE.AND P6, PT, R10, UR4, PT ;  /* 0x000000040a007c0c */ /* 0x000fc4000bfc5270 */
[----:B------:R-:W-:Y:S02]  /*2600*/  SEL R8, RZ, 0x1, P4 ;  /* 0x00000001ff087807 */ /* 0x000fe40002000000 */
[----:B------:R-:W-:Y:S02]  /*2610*/  SEL R5, RZ, 0x1, P5 ;  /* 0x00000001ff057807 */ /* 0x000fe40002800000 */
[----:B------:R-:W-:Y:S02]  /*2620*/  IADD3 R3, P4, P5, R3, R7, R6 ;  /* 0x0000000703037210 */ /* 0x000fe40007d9e006 */
[----:B------:R-:W-:Y:S02]  /*2630*/  IADD3.X R14, PT, PT, RZ, R14, RZ, P1, P0 ;  /* 0x0000000eff0e7210 */ /* 0x000fe40000fe04ff */
[----:B------:R-:W-:Y:S02]  /*2640*/  ISETP.NE.AND P0, PT, R12, UR4, PT ;  /* 0x000000040c007c0c */ /* 0x000fe4000bf05270 */
[----:B------:R-:W-:-:S02]  /*2650*/  SEL R6, RZ, 0x1, P6 ;  /* 0x00000001ff067807 */ /* 0x000fc40003000000 */
[----:B------:R-:W-:Y:S02]  /*2660*/  IADD3 R5, P1, P6, R5, R3, R8 ;  /* 0x0000000305057210 */ /* 0x000fe40007e3e008 */
[----:B------:R-:W-:Y:S02]  /*2670*/  SEL R3, RZ, 0x1, P0 ;  /* 0x00000001ff037807 */ /* 0x000fe40000000000 */
[----:B------:R-:W-:Y:S02]  /*2680*/  ISETP.NE.AND P0, PT, R4, UR4, PT ;  /* 0x0000000404007c0c */ /* 0x000fe4000bf05270 */
[----:B------:R-:W-:Y:S02]  /*2690*/  IADD3.X R14, PT, PT, RZ, R14, RZ, P3, P2 ;  /* 0x0000000eff0e7210 */ /* 0x000fe40001fe44ff */
[----:B------:R-:W-:Y:S02]  /*26a0*/  ISETP.NE.AND P2, PT, R2, UR4, PT ;  /* 0x0000000402007c0c */ /* 0x000fe4000bf45270 */
[----:B------:R-:W-:-:S02]  /*26b0*/  SEL R2, RZ, 0x1, P0 ;  /* 0x00000001ff027807 */ /* 0x000fc40000000000 */
[----:B------:R-:W-:Y:S02]  /*26c0*/  ISETP.NE.AND P0, PT, R16, RZ, PT ;  /* 0x000000ff1000720c */ /* 0x000fe40003f05270 */
[----:B------:R-:W-:Y:S02]  /*26d0*/  IADD3.X R14, PT, PT, RZ, R14, RZ, P4, P5 ;  /* 0x0000000eff0e7210 */ /* 0x000fe400027ea4ff */
[----:B------:R-:W-:Y:S02]  /*26e0*/  IADD3 R3, P3, P4, R3, R5, R6 ;  /* 0x0000000503037210 */ /* 0x000fe40007c7e006 */
[----:B------:R-:W-:Y:S02]  /*26f0*/  SEL R15, RZ, 0x1, P2 ;  /* 0x00000001ff0f7807 */ /* 0x000fe40001000000 */
[----:B------:R-:W-:Y:S02]  /*2700*/  IADD3.X R14, PT, PT, RZ, R14, RZ, P1, P6 ;  /* 0x0000000eff0e7210 */ /* 0x000fe40000fec4ff */
[----:B------:R-:W-:-:S02]  /*2710*/  IADD3 R15, P1, P2, R15, R3, R2 ;  /* 0x000000030f0f7210 */ /* 0x000fc40007a3e002 */
[----:B------:R-:W-:-:S04]  /*2720*/  IADD3.X R14, PT, PT, RZ, R14, RZ, P3, P4 ;  /* 0x0000000eff0e7210 */ /* 0x000fc80001fe84ff */
[----:B------:R-:W-:Y:S01]  /*2730*/  IADD3.X R14, PT, PT, RZ, R14, RZ, P1, P2 ;  /* 0x0000000eff0e7210 */ /* 0x000fe20000fe44ff */
[----:B------:R-:W-:Y:S06]  /*2740*/  @P0 BRA `(.L_x_596) ;  /* 0xfffffff800300947 */ /* 0x000fec000383ffff */
[----:B------:R-:W-:Y:S05]  /*2750*/  BSYNC.RECONVERGENT B3 ;  /* 0x0000000000037941 */ /* 0x000fea0003800200 */
.L_x_595:
[----:B------:R-:W-:-:S07]  /*2760*/  VIADD R18, R18, 0xfffff000 ;  /* 0xfffff00012127836 */ /* 0x000fce0000000000 */
.L_x_594:
[----:B------:R-:W-:Y:S05]  /*2770*/  BSYNC.RECONVERGENT B2 ;  /* 0x0000000000027941 */ /* 0x000fea0003800200 */
.L_x_593:
        /* <DEDUP_REMOVED lines=8> */
[----:B------:R-:W-:-:S04]  /*2800*/  VIADD R3, R18, UR5 ;  /* 0x0000000512037c36 */ /* 0x000fc80008000000 */
        /* <DEDUP_REMOVED lines=21> */
[----:B------:R-:W5:Y:S01]  /*2960*/  LDG.E.S8 R12, desc[UR6][R12.64] ;  /* 0x000000060c0c7981 */ /* 0x000f62000c1e1300 */
[----:B------:R-:W-:Y:S01]  /*2970*/  IMAD.X R3, RZ, RZ, UR11, P1 ;  /* 0x0000000bff037e24 */ /* 0x000fe200088e06ff */
[----:B------:R-:W-:Y:S02]  /*2980*/  IADD3 R6, P2, PT, R20, UR10, RZ ;  /* 0x0000000a14067c10 */ /* 0x000fe4000ff5e0ff */
[----:B------:R-:W5:Y:S01]  /*2990*/  LDG.E.S8 R4, desc[UR6][R4.64] ;  /* 0x0000000604047981 */ /* 0x000f62000c1e1300 */
[----:B-1----:R-:W-:Y:S02]  /*29a0*/  IADD3 R8, P1, PT, R7, UR10, RZ ;  /* 0x0000000a07087c10 */ /* 0x002fe4000ff3e0ff */
[----:B------:R-:W-:Y:S01]  /*29b0*/  IMAD.X R7, RZ, RZ, UR11, P2 ;  /* 0x0000000bff077e24 */ /* 0x000fe200090e06ff */
[----:B------:R0:W5:Y:S02]  /*29c0*/  LDG.E.S8 R2, desc[UR6][R2.64] ;  /* 0x0000000602027981 */ /* 0x000164000c1e1300 */
[----:B------:R-:W-:-:S02]  /*29d0*/  IMAD.X R9, RZ, RZ, UR11, P1 ;  /* 0x0000000bff097e24 */ /* 0x000fc400088e06ff */
[----:B------:R-:W5:Y:S04]  /*29e0*/  LDG.E.S8 R6, desc[UR6][R6.64] ;  /* 0x0000000606067981 */ /* 0x000f68000c1e1300 */
[----:B------:R-:W5:Y:S01]  /*29f0*/  LDG.E.S8 R8, desc[UR6][R8.64] ;  /* 0x0000000608087981 */ /* 0x000f62000c1e1300 */
[----:B------:R-:W-:Y:S01]  /*2a00*/  VIADD R18, R18, 0x1000 ;  /* 0x0000100012127836 */ /* 0x000fe20000000000 */
[----:B--2---:R-:W-:-:S04]  /*2a10*/  ISETP.NE.AND P1, PT, R16, UR4, PT ;  /* 0x0000000410007c0c */ /* 0x004fc8000bf25270 */
[----:B------:R-:W-:Y:S02]  /*2a20*/  SEL R11, RZ, 0x1, P1 ;  /* 0x00000001ff0b7807 */ /* 0x000fe40000800000 */
[----:B----4-:R-:W-:Y:S02]  /*2a30*/  ISETP.NE.AND P2, PT, R19, UR4, PT ;  /* 0x0000000413007c0c */ /* 0x010fe4000bf45270 */
[----:B---3--:R-:W-:Y:S02]  /*2a40*/  ISETP.NE.AND P1, PT, R10, UR4, PT ;  /* 0x000000040a007c0c */ /* 0x008fe4000bf25270 */
[----:B------:R-:W-:Y:S02]  /*2a50*/  SEL R16, RZ, 0x1, P2 ;  /* 0x00000001ff107807 */ /* 0x000fe40001000000 */
[----:B-----5:R-:W-:Y:S02]  /*2a60*/  ISETP.NE.AND P2, PT, R12, UR4, PT ;  /* 0x000000040c007c0c */ /* 0x020fe4000bf45270 */
[----:B------:R-:W-:-:S02]  /*2a70*/  IADD3 R15, P5, P6, R16, R15, R11 ;  /* 0x0000000f100f7210 */ /* 0x000fc40007ebe00b */
[----:B------:R-:W-:Y:S02]  /*2a80*/  SEL R10, RZ, 0x1, P1 ;  /* 0x00000001ff0a7807 */ /* 0x000fe40000800000 */
[----:B0-----:R-:W-:Y:S02]  /*2a90*/  SEL R3, RZ, 0x1, P2 ;  /* 0x00000001ff037807 */ /* 0x001fe40001000000 */
        /* <DEDUP_REMOVED lines=15> */
.L_x_598:
[----:B------:R-:W-:Y:S05]  /*2b90*/  BSYNC.RECONVERGENT B2 ;  /* 0x0000000000027941 */ /* 0x000fea0003800200 */
.L_x_597:
        /* <DEDUP_REMOVED lines=16> */
[----:B------:R-:W-:-:S02]  /*2ca0*/  IMAD.X R5, RZ, RZ, UR11, P2 ;  /* 0x0000000bff057e24 */ /* 0x000fc400090e06ff */
[----:B------:R-:W-:Y:S01]  /*2cb0*/  IMAD.X R9, RZ, RZ, UR11, P3 ;  /* 0x0000000bff097e24 */ /* 0x000fe200098e06ff */
[----:B------:R-:W2:Y:S01]  /*2cc0*/  LDG.E.S8 R2, desc[UR6][R2.64] ;  /* 0x0000000602027981 */ /* 0x000ea2000c1e1300 */
[----:B------:R-:W-:-:S03]  /*2cd0*/  IMAD.X R7, RZ, RZ, UR11, P1 ;  /* 0x0000000bff077e24 */ /* 0x000fc600088e06ff */
        /* <DEDUP_REMOVED lines=16> */
.L_x_600:
[----:B------:R-:W-:Y:S05]  /*2de0*/  BSYNC.RECONVERGENT B2 ;  /* 0x0000000000027941 */ /* 0x000fea0003800200 */
.L_x_599:
[----:B------:R-:W-:Y:S05]  /*2df0*/  @!P0 BRA `(.L_x_592) ;  /* 0x0000000000388947 */ /* 0x000fea0003800000 */
[----:B------:R-:W-:Y:S02]  /*2e00*/  VIADD R4, R18, UR5 ;  /* 0x0000000512047c36 */ /* 0x000fe40008000000 */
[----:B------:R-:W-:-:S07]  /*2e10*/  IMAD.MOV R5, RZ, RZ, -R17 ;  /* 0x000000ffff057224 */ /* 0x000fce00078e0a11 */
.L_x_601:
[----:B------:R-:W0:Y:S02]  /*2e20*/  LDCU.64 UR10, c[0x0][0x380] ;  /* 0x00007000ff0a77ac */ /* 0x000e240008000a00 */
[----:B0-----:R-:W-:-:S05]  /*2e30*/  IADD3 R2, P0, PT, R4, UR10, RZ ;  /* 0x0000000a04027c10 */ /* 0x001fca000ff1e0ff */
        /* <DEDUP_REMOVED lines=10> */
.L_x_592:
[----:B------:R-:W-:Y:S05]  /*2ee0*/  BSYNC.RECONVERGENT B1 ;  /* 0x0000000000017941 */ /* 0x000fea0003800200 */
.L_x_590:
        /* <DEDUP_REMOVED lines=29> */
[----:B------:R-:W-:Y:S02]  /*30c0*/  @!P2 MOV R7, 0x400 ;  /* 0x000004000007a802 */ /* 0x000fe40000000f00 */
[----:B-1----:R-:W-:Y:S01]  /*30d0*/  SEL R3, R3, RZ, !P1 ;  /* 0x000000ff03037207 */ /* 0x002fe20004800000 */
[----:B------:R-:W0:Y:S01]  /*30e0*/  SHFL.DOWN PT, R2, R5, 0x10, 0x1f ;  /* 0x0a001f0005027f89 */ /* 0x000e2200000e0000 */
[----:B------:R-:W-:Y:S02]  /*30f0*/  ISETP.GT.AND P1, PT, R9, 0xf, PT ;  /* 0x0000000f0900780c */ /* 0x000fe40003f24270 */
[----:B--2---:R-:W-:Y:S01]  /*3100*/  @!P2 LEA R7, R8, R7, 0x18 ;  /* 0x000000070807a211 */ /* 0x004fe200078ec0ff */
[----:B------:R-:W-:Y:S01]  /*3110*/  IMAD.X R4, R3, 0x1, R6, P0 ;  /* 0x0000000103047824 */ /* 0x000fe200000e0606 */
[----:B------:R-:W-:-:S04]  /*3120*/  @!P2 SHF.R.U32.HI R6, RZ, 0x2, R0 ;  /* 0x00000002ff06a819 */ /* 0x000fc80000011600 */
        /* <DEDUP_REMOVED lines=15> */
[----:B--2---:R-:W0:Y:S04]  /*3220*/  LDS.128 R4, [UR4+0x20] ;  /* 0x00002004ff047984 */ /* 0x004e280008000c00 */
        /* <DEDUP_REMOVED lines=22> */
.L_x_588:
[----:B------:R-:W-:Y:S05]  /*3390*/  BSYNC.RECONVERGENT B0 ;  /* 0x0000000000007941 */ /* 0x000fea0003800200 */
.L_x_573:
[----:B------:R-:W-:Y:S05]  /*33a0*/  @P0 EXIT ;  /* 0x000000000000094d */ /* 0x000fea0003800000 */
[----:B------:R-:W0:Y:S01]  /*33b0*/  LDCU.64 UR4, c[0x0][0x3a0] ;  /* 0x00007400ff0477ac */ /* 0x000e220008000a00 */
[----:B------:R-:W3:Y:S01]  /*33c0*/  LDC.64 R4, c[0x0][0x390] ;  /* 0x0000e400ff047b82 */ /* 0x000ee20000000a00 */
[----:B012---:R-:W-:-:S04]  /*33d0*/  IADD3 R2, P0, PT, R2, UR4, RZ ;  /* 0x0000000402027c10 */ /* 0x007fc8000ff1e0ff */
[----:B------:R-:W-:-:S05]  /*33e0*/  IADD3.X R3, PT, PT, R3, UR5, RZ, P0, !PT ;  /* 0x0000000503037c10 */ /* 0x000fca00087fe4ff */
[----:B---3--:R-:W-:Y:S01]  /*33f0*/  STG.E.64 desc[UR6][R4.64], R2 ;  /* 0x0000000204007986 */ /* 0x008fe2000c101b06 */
[----:B------:R-:W-:Y:S05]  /*3400*/  EXIT ;  /* 0x000000000000794d */ /* 0x000fea0003800000 */
.L_x_602:
        /* <DEDUP_REMOVED lines=15> */
.L_x_641:


//--------------------- .text._ZN3cub18CUB_300001_SM_10006detail8for_each13static_kernelINS2_12policy_hub_t12policy_500_tElN6thrust24THRUST_300001_SM_1000_NS8cuda_cub20__uninitialized_copy7functorINS7_6detail15normal_iteratorINS7_10device_ptrIbEEEENS7_7pointerIbNS8_3tagENS7_11use_defaultESI_EEEEEEvT0_T1_ --------------------------
	.section	.text._ZN3cub18CUB_300001_SM_10006detail8for_each13static_kernelINS2_12policy_hub_t12policy_500_tElN6thrust24THRUST_300001_SM_1000_NS8cuda_cub20__uninitialized_copy7functorINS7_6detail15normal_iteratorINS7_10device_ptrIbEEEENS7_7pointerIbNS8_3tagENS7_11use_defaultESI_EEEEEEvT0_T1_,"ax",@progbits
	.align	128
        .global         _ZN3cub18CUB_300001_SM_10006detail8for_each13static_kernelINS2_12policy_hub_t12policy_500_tElN6thrust24THRUST_300001_SM_1000_NS8cuda_cub20__uninitialized_copy7functorINS7_6detail15normal_iteratorINS7_10device_ptrIbEEEENS7_7pointerIbNS8_3tagENS7_11use_defaultESI_EEEEEEvT0_T1_
        .type           _ZN3cub18CUB_300001_SM_10006detail8for_each13static_kernelINS2_12policy_hub_t12policy_500_tElN6thrust24THRUST_300001_SM_1000_NS8cuda_cub20__uninitialized_copy7functorINS7_6detail15normal_iteratorINS7_10device_ptrIbEEEENS7_7pointerIbNS8_3tagENS7_11use_defaultESI_EEEEEEvT0_T1_,@function
        .size           _ZN3cub18CUB_300001_SM_10006detail8for_each13static_kernelINS2_12policy_hub_t12policy_500_tElN6thrust24THRUST_300001_SM_1000_NS8cuda_cub20__uninitialized_copy7functorINS7_6detail15normal_iteratorINS7_10device_ptrIbEEEENS7_7pointerIbNS8_3tagENS7_11use_defaultESI_EEEEEEvT0_T1_,(.L_x_642 - _ZN3cub18CUB_300001_SM_10006detail8for_each13static_kernelINS2_12policy_hub_t12policy_500_tElN6thrust24THRUST_300001_SM_1000_NS8cuda_cub20__uninitialized_copy7functorINS7_6detail15normal_iteratorINS7_10device_ptrIbEEEENS7_7pointerIbNS8_3tagENS7_11use_defaultESI_EEEEEEvT0_T1_)
        .other          _ZN3cub18CUB_300001_SM_10006detail8for_each13static_kernelINS2_12policy_hub_t12policy_500_tElN6thrust24THRUST_300001_SM_1000_NS8cuda_cub20__uninitialized_copy7functorINS7_6detail15normal_iteratorINS7_10device_ptrIbEEEENS7_7pointerIbNS8_3tagENS7_11use_defaultESI_EEEEEEvT0_T1_,@"STO_CUDA_ENTRY STV_DEFAULT"
_ZN3cub18CUB_300001_SM_10006detail8for_each13static_kernelINS2_12policy_hub_t12policy_500_tElN6thrust24THRUST_300001_SM_1000_NS8cuda_cub20__uninitialized_copy7functorINS7_6detail15normal_iteratorINS7_10device_ptrIbEEEENS7_7pointerIbNS8_3tagENS7_11use_defaultESI_EEEEEEvT0_T1_:
.text._ZN3cub18CUB_300001_SM_10006detail8for_each13static_kernelINS2_12policy_hub_t12policy_500_tElN6thrust24THRUST_300001_SM_1000_NS8cuda_cub20__uninitialized_copy7functorINS7_6detail15normal_iteratorINS7_10device_ptrIbEEEENS7_7pointerIbNS8_3tagENS7_11use_defaultESI_EEEEEEvT0_T1_:
[----:B------:R-:W-:Y:S08]  /*0000*/  LDC R1, c[0x0][0x37c] ;  /* 0x0000df00ff017b82 */ /* 0x000ff00000000800 */
[----:B------:R-:W0:Y:S01]  /*0010*/  S2UR UR4, SR_CTAID.X ;  /* 0x00000000000479c3 */ /* 0x000e220000002500 */
[----:B------:R-:W1:Y:S01]  /*0020*/  LDCU.64 UR6, c[0x0][0x380] ;  /* 0x00007000ff0677ac */ /* 0x000e620008000a00 */
[----:B------:R-:W2:Y:S01]  /*0030*/  LDCU.64 UR8, c[0x0][0x358] ;  /* 0x00006b00ff0877ac */ /* 0x000ea20008000a00 */
[----:B0-----:R-:W-:-:S04]  /*0040*/  UIMAD.WIDE.U32 UR4, UR4, 0x200, URZ ;  /* 0x00000200040478a5 */ /* 0x001fc8000f8e00ff */
[----:B-1----:R-:W-:-:S04]  /*0050*/  UIADD3 UR6, UP0, UPT, -UR4, UR6, URZ ;  /* 0x0000000604067290 */ /* 0x002fc8000ff1e1ff */
[----:B------:R-:W-:Y:S02]  /*0060*/  UIADD3.X UR7, UPT, UPT, ~UR5, UR7, URZ, UP0, !UPT ;  /* 0x0000000705077290 */ /* 0x000fe400087fe5ff */
[----:B------:R-:W-:-:S04]  /*0070*/  UISETP.GE.U32.AND UP0, UPT, UR6, 0x200, UPT ;  /* 0x000002000600788c */ /* 0x000fc8000bf06070 */
[----:B------:R-:W-:-:S09]  /*0080*/  UISETP.GE.AND.EX UP0, UPT, UR7, URZ, UPT, UP0 ;  /* 0x000000ff0700728c */ /* 0x000fd2000bf06300 */
[----:B--2---:R-:W-:Y:S05]  /*0090*/  BRA.U !UP0, `(.L_x_603) ;  /* 0x0000000108387547 */ /* 0x004fea000b800000 */
[----:B------:R-:W0:Y:S01]  /*00a0*/  S2R R0, SR_TID.X ;  /* 0x0000000000007919 */ /* 0x000e220000002100 */
[----:B------:R-:W1:Y:S01]  /*00b0*/  LDCU.64 UR10, c[0x0][0x388] ;  /* 0x00007100ff0a77ac */ /* 0x000e620008000a00 */
[----:B0-----:R-:W-:-:S04]  /*00c0*/  IADD3 R0, P0, PT, R0, UR4, RZ ;  /* 0x0000000400007c10 */ /* 0x001fc8000ff1e0ff */
[----:B-1----:R-:W-:Y:S01]  /*00d0*/  IADD3 R2, P1, PT, R0, UR10, RZ ;  /* 0x0000000a00027c10 */ /* 0x002fe2000ff3e0ff */
[----:B------:R-:W-:-:S05]  /*00e0*/  IMAD.X R5, RZ, RZ, UR5, P0 ;  /* 0x00000005ff057e24 */ /* 0x000fca00080e06ff */
[----:B------:R-:W-:Y:S01]  /*00f0*/  IADD3.X R3, PT, PT, R5, UR11, RZ, P1, !PT ;  /* 0x0000000b05037c10 */ /* 0x000fe20008ffe4ff */
[----:B------:R-:W0:Y:S04]  /*0100*/  LDCU.64 UR10, c[0x0][0x390] ;  /* 0x00007200ff0a77ac */ /* 0x000e280008000a00 */
[----:B------:R-:W2:Y:S01]  /*0110*/  LDG.E.U8 R7, desc[UR8][R2.64] ;  /* 0x0000000802077981 */ /* 0x000ea2000c1e1100 */
[----:B0-----:R-:W-:-:S04]  /*0120*/  IADD3 R4, P0, PT, R0, UR10, RZ ;  /* 0x0000000a00047c10 */ /* 0x001fc8000ff1e0ff */
[----:B------:R-:W-:-:S05]  /*0130*/  IADD3.X R5, PT, PT, R5, UR11, RZ, P0, !PT ;  /* 0x0000000b05057c10 */ /* 0x000fca00087fe4ff */
[----:B--2---:R-:W-:Y:S04]  /*0140*/  STG.E.U8 desc[UR8][R4.64], R7 ;  /* 0x0000000704007986 */ /* 0x004fe8000c101108 */
[----:B------:R-:W2:Y:S04]  /*0150*/  LDG.E.U8 R9, desc[UR8][R2.64+0x100] ;  /* 0x0001000802097981 */ /* 0x000ea8000c1e1100 */
[----:B--2---:R-:W-:Y:S01]  /*0160*/  STG.E.U8 desc[UR8][R4.64+0x100], R9 ;  /* 0x0001000904007986 */ /* 0x004fe2000c101108 */
[----:B------:R-:W-:Y:S05]  /*0170*/  EXIT ;  /* 0x000000000000794d */ /* 0x000fea0003800000 */
.L_x_603:
[----:B------:R-:W0:Y:S01]  /*0180*/  S2R R0, SR_TID.X ;  /* 0x0000000000007919 */ /* 0x000e220000002100 */
[----:B------:R-:W-:Y:S01]  /*0190*/  USHF.R.S32.HI UR7, URZ, 0x1f, UR6 ;  /* 0x0000001fff077899 */ /* 0x000fe20008011406 */
[----:B------:R-:W-:Y:S05]  /*01a0*/  BSSY.RECONVERGENT B0, `(.L_x_604) ;  /* 0x0000013000007945 */ /* 0x000fea0003800200 */
[----:B------:R-:W-:Y:S01]  /*01b0*/  IMAD.U32 R3, RZ, RZ, UR7 ;  /* 0x00000007ff037e24 */ /* 0x000fe2000f8e00ff */
[C---:B0-----:R-:W-:Y:S01]  /*01c0*/  ISETP.LT.U32.AND P1, PT, R0.reuse, UR6, PT ;  /* 0x0000000600007c0c */ /* 0x041fe2000bf21070 */
[----:B------:R-:W-:-:S03]  /*01d0*/  VIADD R2, R0, 0x100 ;  /* 0x0000010000027836 */ /* 0x000fc60000000000 */
[----:B------:R-:W-:Y:S02]  /*01e0*/  ISETP.GT.AND.EX P1, PT, R3, RZ, PT, P1 ;  /* 0x000000ff0300720c */ /* 0x000fe40003f24310 */
[----:B------:R-:W-:Y:S01]  /*01f0*/  ISETP.LT.U32.AND P0, PT, R2, UR6, PT ;  /* 0x0000000602007c0c */ /* 0x000fe2000bf01070 */
[----:B------:R-:W-:-:S05]  /*0200*/  IMAD.U32 R2, RZ, RZ, UR7 ;  /* 0x00000007ff027e24 */ /* 0x000fca000f8e00ff */
[----:B------:R-:W-:-:S05]  /*0210*/  ISETP.GT.AND.EX P0, PT, R2, RZ, PT, P0 ;  /* 0x000000ff0200720c */ /* 0x000fca0003f04300 */
[----:B------:R-:W-:Y:S08]  /*0220*/  @!P1 BRA `(.L_x_605) ;  /* 0x0000000000289947 */ /* 0x000ff00003800000 */
[----:B------:R-:W0:Y:S01]  /*0230*/  LDCU.64 UR10, c[0x0][0x388] ;  /* 0x00007100ff0a77ac */ /* 0x000e220008000a00 */
[----:B------:R-:W-:-:S05]  /*0240*/  IADD3 R4, P1, PT, R0, UR4, RZ ;  /* 0x0000000400047c10 */ /* 0x000fca000ff3e0ff */
[----:B------:R-:W-:Y:S01]  /*0250*/  IMAD.X R5, RZ, RZ, UR5, P1 ;  /* 0x00000005ff057e24 */ /* 0x000fe200088e06ff */
[----:B0-----:R-:W-:-:S04]  /*0260*/  IADD3 R2, P2, PT, R4, UR10, RZ ;  /* 0x0000000a04027c10 */ /* 0x001fc8000ff5e0ff */
[----:B------:R-:W-:Y:S01]  /*0270*/  IADD3.X R3, PT, PT, R5, UR11, RZ, P2, !PT ;  /* 0x0000000b05037c10 */ /* 0x000fe200097fe4ff */
[----:B------:R-:W0:Y:S05]  /*0280*/  LDCU.64 UR10, c[0x0][0x390] ;  /* 0x00007200ff0a77ac */ /* 0x000e2a0008000a00 */
[----:B------:R-:W2:Y:S01]  /*0290*/  LDG.E.U8 R3, desc[UR8][R2.64] ;  /* 0x0000000802037981 */ /* 0x000ea2000c1e1100 */
[----:B0-----:R-:W-:-:S04]  /*02a0*/  IADD3 R4, P1, PT, R4, UR10, RZ ;  /* 0x0000000a04047c10 */ /* 0x001fc8000ff3e0ff */
[----:B------:R-:W-:-:S05]  /*02b0*/  IADD3.X R5, PT, PT, R5, UR11, RZ, P1, !PT ;  /* 0x0000000b05057c10 */ /* 0x000fca0008ffe4ff */
[----:B--2---:R0:W-:Y:S04]  /*02c0*/  STG.E.U8 desc[UR8][R4.64], R3 ;  /* 0x0000000304007986 */ /* 0x0041e8000c101108 */
.L_x_605:
[----:B------:R-:W-:Y:S05]  /*02d0*/  BSYNC.RECONVERGENT B0 ;  /* 0x0000000000007941 */ /* 0x000fea0003800200 */
.L_x_604:
[----:B------:R-:W-:Y:S05]  /*02e0*/  @!P0 EXIT ;  /* 0x000000000000894d */ /* 0x000fea0003800000 */
[----:B------:R-:W1:Y:S01]  /*02f0*/  LDCU.64 UR6, c[0x0][0x388] ;  /* 0x00007100ff0677ac */ /* 0x000e620008000a00 */
[----:B------:R-:W-:-:S05]  /*0300*/  IADD3 R0, P0, PT, R0, UR4, RZ ;  /* 0x0000000400007c10 */ /* 0x000fca000ff1e0ff */
[----:B0-----:R-:W-:Y:S01]  /*0310*/  IMAD.X R5, RZ, RZ, UR5, P0 ;  /* 0x00000005ff057e24 */ /* 0x001fe200080e06ff */
[----:B-1----:R-:W-:-:S04]  /*0320*/  IADD3 R2, P1, PT, R0, UR6, RZ ;  /* 0x0000000600027c10 */ /* 0x002fc8000ff3e0ff */
[----:B------:R-:W-:Y:S01]  /*0330*/  IADD3.X R3, PT, PT, R5, UR7, RZ, P1, !PT ;  /* 0x0000000705037c10 */ /* 0x000fe20008ffe4ff */
[----:B------:R-:W0:Y:S05]  /*0340*/  LDCU.64 UR6, c[0x0][0x390] ;  /* 0x00007200ff0677ac */ /* 0x000e2a0008000a00 */
[----:B------:R-:W2:Y:S01]  /*0350*/  LDG.E.U8 R3, desc[UR8][R2.64+0x100] ;  /* 0x0001000802037981 */ /* 0x000ea2000c1e1100 */
[----:B0-----:R-:W-:-:S04]  /*0360*/  IADD3 R4, P0, PT, R0, UR6, RZ ;  /* 0x0000000600047c10 */ /* 0x001fc8000ff1e0ff */
[----:B------:R-:W-:-:S05]  /*0370*/  IADD3.X R5, PT, PT, R5, UR7, RZ, P0, !PT ;  /* 0x0000000705057c10 */ /* 0x000fca00087fe4ff */
[----:B--2---:R-:W-:Y:S01]  /*0380*/  STG.E.U8 desc[UR8][R4.64+0x100], R3 ;  /* 0x0001000304007986 */ /* 0x004fe2000c101108 */
[----:B------:R-:W-:Y:S05]  /*0390*/  EXIT ;  /* 0x000000000000794d */ /* 0x000fea0003800000 */
.L_x_606:
        /* <DEDUP_REMOVED lines=14> */
.L_x_642:


//--------------------- .text._ZN3cub18CUB_300001_SM_10006detail8for_each13static_kernelINS2_12policy_hub_t12policy_500_tEmN6thrust24THRUST_300001_SM_1000_NS8cuda_cub20__uninitialized_fill7functorINS7_10device_ptrIbEEbEEEEvT0_T1_ --------------------------
	.section	.text._ZN3cub18CUB_300001_SM_10006detail8for_each13static_kernelINS2_12policy_hub_t12policy_500_tEmN6thrust24THRUST_300001_SM_1000_NS8cuda_cub20__uninitialized_fill7functorINS7_10device_ptrIbEEbEEEEvT0_T1_,"ax",@progbits
	.align	128
        .global         _ZN3cub18CUB_300001_SM_10006detail8for_each13static_kernelINS2_12policy_hub_t12policy_500_tEmN6thrust24THRUST_300001_SM_1000_NS8cuda_cub20__uninitialized_fill7functorINS7_10device_ptrIbEEbEEEEvT0_T1_
        .type           _ZN3cub18CUB_300001_SM_10006detail8for_each13static_kernelINS2_12policy_hub_t12policy_500_tEmN6thrust24THRUST_300001_SM_1000_NS8cuda_cub20__uninitialized_fill7functorINS7_10device_ptrIbEEbEEEEvT0_T1_,@function
        .size           _ZN3cub18CUB_300001_SM_10006detail8for_each13static_kernelINS2_12policy_hub_t12policy_500_tEmN6thrust24THRUST_300001_SM_1000_NS8cuda_cub20__uninitialized_fill7functorINS7_10device_ptrIbEEbEEEEvT0_T1_,(.L_x_643 - _ZN3cub18CUB_300001_SM_10006detail8for_each13static_kernelINS2_12policy_hub_t12policy_500_tEmN6thrust24THRUST_300001_SM_1000_NS8cuda_cub20__uninitialized_fill7functorINS7_10device_ptrIbEEbEEEEvT0_T1_)
        .other          _ZN3cub18CUB_300001_SM_10006detail8for_each13static_kernelINS2_12policy_hub_t12policy_500_tEmN6thrust24THRUST_300001_SM_1000_NS8cuda_cub20__uninitialized_fill7functorINS7_10device_ptrIbEEbEEEEvT0_T1_,@"STO_CUDA_ENTRY STV_DEFAULT"
_ZN3cub18CUB_300001_SM_10006detail8for_each13static_kernelINS2_12policy_hub_t12policy_500_tEmN6thrust24THRUST_300001_SM_1000_NS8cuda_cub20__uninitialized_fill7functorINS7_10device_ptrIbEEbEEEEvT0_T1_:
.text._ZN3cub18CUB_300001_SM_10006detail8for_each13static_kernelINS2_12policy_hub_t12policy_500_tEmN6thrust24THRUST_300001_SM_1000_NS8cuda_cub20__uninitialized_fill7functorINS7_10device_ptrIbEEbEEEEvT0_T1_:
[----:B------:R-:W-:Y:S08]  /*0000*/  LDC R1, c[0x0][0x37c] ;  /* 0x0000df00ff017b82 */ /* 0x000ff00000000800 */
[----:B------:R-:W0:Y:S01]  /*0010*/  S2UR UR4, SR_CTAID.X ;  /* 0x00000000000479c3 */ /* 0x000e220000002500 */
[----:B------:R-:W1:Y:S01]  /*0020*/  LDCU.64 UR6, c[0x0][0x380] ;  /* 0x00007000ff0677ac */ /* 0x000e620008000a00 */
[----:B------:R-:W2:Y:S06]  /*0030*/  LDCU.64 UR8, c[0x0][0x358] ;  /* 0x00006b00ff0877ac */ /* 0x000eac0008000a00 */
[----:B------:R-:W3:Y:S01]  /*0040*/  LDC R5, c[0x0][0x390] ;  /* 0x0000e400ff057b82 */ /* 0x000ee20000000800 */
[----:B0-----:R-:W-:-:S04]  /*0050*/  UIMAD.WIDE.U32 UR4, UR4, 0x200, URZ ;  /* 0x00000200040478a5 */ /* 0x001fc8000f8e00ff */
[----:B-1----:R-:W-:-:S04]  /*0060*/  UIADD3 UR6, UP0, UPT, -UR4, UR6, URZ ;  /* 0x0000000604067290 */ /* 0x002fc8000ff1e1ff */
[----:B------:R-:W-:Y:S01]  /*0070*/  UIADD3.X UR7, UPT, UPT, ~UR5, UR7, URZ, UP0, !UPT ;  /* 0x0000000705077290 */ /* 0x000fe200087fe5ff */
[----:B---3--:R-:W-:Y:S01]  /*0080*/  PRMT R5, R5, 0x7770, RZ ;  /* 0x0000777005057816 */ /* 0x008fe200000000ff */
[----:B------:R-:W-:-:S04]  /*0090*/  UISETP.GE.U32.AND UP0, UPT, UR6, 0x200, UPT ;  /* 0x000002000600788c */ /* 0x000fc8000bf06070 */
[----:B------:R-:W-:-:S09]  /*00a0*/  UISETP.GE.U32.AND.EX UP0, UPT, UR7, URZ, UPT, UP0 ;  /* 0x000000ff0700728c */ /* 0x000fd2000bf06100 */
[----:B--2---:R-:W-:Y:S05]  /*00b0*/  BRA.U !UP0, `(.L_x_607) ;  /* 0x00000001081c7547 */ /* 0x004fea000b800000 */
[----:B------:R-:W0:Y:S01]  /*00c0*/  S2R R3, SR_TID.X ;  /* 0x0000000000037919 */ /* 0x000e220000002100 */
[----:B------:R-:W0:Y:S02]  /*00d0*/  LDC.64 R6, c[0x0][0x388] ;  /* 0x0000e200ff067b82 */ /* 0x000e240000000a00 */
[----:B0-----:R-:W-:-:S04]  /*00e0*/  IADD3 R2, P0, P1, R6, UR4, R3 ;  /* 0x0000000406027c10 */ /* 0x001fc8000f91e003 */
[----:B------:R-:W-:-:S05]  /*00f0*/  IADD3.X R3, PT, PT, R7, UR5, RZ, P0, P1 ;  /* 0x0000000507037c10 */ /* 0x000fca00087e24ff */
[----:B------:R-:W-:Y:S04]  /*0100*/  STG.E.U8 desc[UR8][R2.64], R5 ;  /* 0x0000000502007986 */ /* 0x000fe8000c101108 */
[----:B------:R-:W-:Y:S01]  /*0110*/  STG.E.U8 desc[UR8][R2.64+0x100], R5 ;  /* 0x0001000502007986 */ /* 0x000fe2000c101108 */
[----:B------:R-:W-:Y:S05]  /*0120*/  EXIT ;  /* 0x000000000000794d */ /* 0x000fea0003800000 */
.L_x_607:
[----:B------:R-:W0:Y:S01]  /*0130*/  S2R R3, SR_TID.X ;  /* 0x0000000000037919 */ /* 0x000e220000002100 */
[----:B------:R-:W1:Y:S01]  /*0140*/  LDC.64 R6, c[0x0][0x388] ;  /* 0x0000e200ff067b82 */ /* 0x000e620000000a00 */
[----:B------:R-:W-:Y:S02]  /*0150*/  IMAD.U32 R2, RZ, RZ, UR7 ;  /* 0x00000007ff027e24 */ /* 0x000fe4000f8e00ff */
[C---:B0-----:R-:W-:Y:S01]  /*0160*/  VIADD R0, R3.reuse, 0x100 ;  /* 0x0000010003007836 */ /* 0x041fe20000000000 */
[----:B------:R-:W-:-:S04]  /*0170*/  ISETP.LT.U32.AND P0, PT, R3, UR6, PT ;  /* 0x0000000603007c0c */ /* 0x000fc8000bf01070 */
[----:B------:R-:W-:Y:S01]  /*0180*/  ISETP.LT.U32.AND P1, PT, R0, UR6, PT ;  /* 0x0000000600007c0c */ /* 0x000fe2000bf21070 */
[----:B------:R-:W-:Y:S01]  /*0190*/  IMAD.U32 R0, RZ, RZ, UR7 ;  /* 0x00000007ff007e24 */ /* 0x000fe2000f8e00ff */
[----:B------:R-:W-:Y:S02]  /*01a0*/  ISETP.GT.U32.AND.EX P0, PT, R2, RZ, PT, P0 ;  /* 0x000000ff0200720c */ /* 0x000fe40003f04100 */
[----:B-1----:R-:W-:Y:S02]  /*01b0*/  IADD3 R2, P2, P3, R6, UR4, R3 ;  /* 0x0000000406027c10 */ /* 0x002fe4000fb5e003 */
[----:B------:R-:W-:Y:S02]  /*01c0*/  ISETP.GT.U32.AND.EX P1, PT, R0, RZ, PT, P1 ;  /* 0x000000ff0000720c */ /* 0x000fe40003f24110 */
[----:B------:R-:W-:-:S07]  /*01d0*/  IADD3.X R3, PT, PT, R7, UR5, RZ, P2, P3 ;  /* 0x0000000507037c10 */ /* 0x000fce00097e64ff */
[----:B------:R0:W-:Y:S04]  /*01e0*/  @P0 STG.E.U8 desc[UR8][R2.64], R5 ;  /* 0x0000000502000986 */ /* 0x0001e8000c101108 */
[----:B------:R-:W-:Y:S05]  /*01f0*/  @!P1 EXIT ;  /* 0x000000000000994d */ /* 0x000fea0003800000 */
[----:B------:R-:W-:Y:S01]  /*0200*/  STG.E.U8 desc[UR8][R2.64+0x100], R5 ;  /* 0x0001000502007986 */ /* 0x000fe2000c101108 */
[----:B------:R-:W-:Y:S05]  /*0210*/  EXIT ;  /* 0x000000000000794d */ /* 0x000fea0003800000 */
.L_x_608:
        /* <DEDUP_REMOVED lines=14> */
.L_x_643:


//--------------------- .text._ZN3cub18CUB_300001_SM_10006detail8for_each13static_kernelINS2_12policy_hub_t12policy_500_tElN6thrust24THRUST_300001_SM_1000_NS8cuda_cub20__uninitialized_copy7functorINS7_6detail15normal_iteratorINS7_10device_ptrIiEEEENS7_7pointerIiNS8_3tagENS7_11use_defaultESI_EEEEEEvT0_T1_ --------------------------
	.section	.text._ZN3cub18CUB_300001_SM_10006detail8for_each13static_kernelINS2_12policy_hub_t12policy_500_tElN6thrust24THRUST_300001_SM_1000_NS8cuda_cub20__uninitialized_copy7functorINS7_6detail15normal_iteratorINS7_10device_ptrIiEEEENS7_7pointerIiNS8_3tagENS7_11use_defaultESI_EEEEEEvT0_T1_,"ax",@progbits
	.align	128
        .global         _ZN3cub18CUB_300001_SM_10006detail8for_each13static_kernelINS2_12policy_hub_t12policy_500_tElN6thrust24THRUST_300001_SM_1000_NS8cuda_cub20__uninitialized_copy7functorINS7_6detail15normal_iteratorINS7_10device_ptrIiEEEENS7_7pointerIiNS8_3tagENS7_11use_defaultESI_EEEEEEvT0_T1_
        .type           _ZN3cub18CUB_300001_SM_10006detail8for_each13static_kernelINS2_12policy_hub_t12policy_500_tElN6thrust24THRUST_300001_SM_1000_NS8cuda_cub20__uninitialized_copy7functorINS7_6detail15normal_iteratorINS7_10device_ptrIiEEEENS7_7pointerIiNS8_3tagENS7_11use_defaultESI_EEEEEEvT0_T1_,@function
        .size           _ZN3cub18CUB_300001_SM_10006detail8for_each13static_kernelINS2_12policy_hub_t12policy_500_tElN6thrust24THRUST_300001_SM_1000_NS8cuda_cub20__uninitialized_copy7functorINS7_6detail15normal_iteratorINS7_10device_ptrIiEEEENS7_7pointerIiNS8_3tagENS7_11use_defaultESI_EEEEEEvT0_T1_,(.L_x_644 - _ZN3cub18CUB_300001_SM_10006detail8for_each13static_kernelINS2_12policy_hub_t12policy_500_tElN6thrust24THRUST_300001_SM_1000_NS8cuda_cub20__uninitialized_copy7functorINS7_6detail15normal_iteratorINS7_10device_ptrIiEEEENS7_7pointerIiNS8_3tagENS7_11use_defaultESI_EEEEEEvT0_T1_)
        .other          _ZN3cub18CUB_300001_SM_10006detail8for_each13static_kernelINS2_12policy_hub_t12policy_500_tElN6thrust24THRUST_300001_SM_1000_NS8cuda_cub20__uninitialized_copy7functorINS7_6detail15normal_iteratorINS7_10device_ptrIiEEEENS7_7pointerIiNS8_3tagENS7_11use_defaultESI_EEEEEEvT0_T1_,@"STO_CUDA_ENTRY STV_DEFAULT"
_ZN3cub18CUB_300001_SM_10006detail8for_each13static_kernelINS2_12policy_hub_t12policy_500_tElN6thrust24THRUST_300001_SM_1000_NS8cuda_cub20__uninitialized_copy7functorINS7_6detail15normal_iteratorINS7_10device_ptrIiEEEENS7_7pointerIiNS8_3tagENS7_11use_defaultESI_EEEEEEvT0_T1_:
.text._ZN3cub18CUB_300001_SM_10006detail8for_each13static_kernelINS2_12policy_hub_t12policy_500_tElN6thrust24THRUST_300001_SM_1000_NS8cuda_cub20__uninitialized_copy7functorINS7_6detail15normal_iteratorINS7_10device_ptrIiEEEENS7_7pointerIiNS8_3tagENS7_11use_defaultESI_EEEEEEvT0_T1_:
        /* <DEDUP_REMOVED lines=12> */
[----:B0-----:R-:W-:-:S05]  /*00c0*/  IADD3 R0, P0, PT, R0, UR4, RZ ;  /* 0x0000000400007c10 */ /* 0x001fca000ff1e0ff */
[----:B------:R-:W-:Y:S02]  /*00d0*/  IMAD.X R3, RZ, RZ, UR5, P0 ;  /* 0x00000005ff037e24 */ /* 0x000fe400080e06ff */
[----:B------:R-:W-:-:S03]  /*00e0*/  IMAD.SHL.U32 R4, R0, 0x4, RZ ;  /* 0x0000000400047824 */ /* 0x000fc600078e00ff */
[----:B------:R-:W-:Y:S02]  /*00f0*/  SHF.L.U64.HI R0, R0, 0x2, R3 ;  /* 0x0000000200007819 */ /* 0x000fe40000010203 */
[----:B-1----:R-:W-:-:S04]  /*0100*/  IADD3 R2, P0, PT, R4, UR10, RZ ;  /* 0x0000000a04027c10 */ /* 0x002fc8000ff1e0ff */
[----:B------:R-:W-:Y:S01]  /*0110*/  IADD3.X R3, PT, PT, R0, UR11, RZ, P0, !PT ;  /* 0x0000000b00037c10 */ /* 0x000fe200087fe4ff */
[----:B------:R-:W0:Y:S04]  /*0120*/  LDCU.64 UR10, c[0x0][0x390] ;  /* 0x00007200ff0a77ac */ /* 0x000e280008000a00 */
[----:B------:R-:W2:Y:S01]  /*0130*/  LDG.E R7, desc[UR8][R2.64] ;  /* 0x0000000802077981 */ /* 0x000ea2000c1e1900 */
[----:B0-----:R-:W-:-:S04]  /*0140*/  IADD3 R4, P0, PT, R4, UR10, RZ ;  /* 0x0000000a04047c10 */ /* 0x001fc8000ff1e0ff */
[----:B------:R-:W-:-:S05]  /*0150*/  IADD3.X R5, PT, PT, R0, UR11, RZ, P0, !PT ;  /* 0x0000000b00057c10 */ /* 0x000fca00087fe4ff */
[----:B--2---:R-:W-:Y:S04]  /*0160*/  STG.E desc[UR8][R4.64], R7 ;  /* 0x0000000704007986 */ /* 0x004fe8000c101908 */
[----:B------:R-:W2:Y:S04]  /*0170*/  LDG.E R9, desc[UR8][R2.64+0x400] ;  /* 0x0004000802097981 */ /* 0x000ea8000c1e1900 */
[----:B--2---:R-:W-:Y:S01]  /*0180*/  STG.E desc[UR8][R4.64+0x400], R9 ;  /* 0x0004000904007986 */ /* 0x004fe2000c101908 */
[----:B------:R-:W-:Y:S05]  /*0190*/  EXIT ;  /* 0x000000000000794d */ /* 0x000fea0003800000 */
.L_x_609:
        /* <DEDUP_REMOVED lines=13> */
[----:B------:R-:W-:Y:S02]  /*0270*/  IMAD.X R3, RZ, RZ, UR5, P0 ;  /* 0x00000005ff037e24 */ /* 0x000fe400080e06ff */
[----:B------:R-:W-:-:S03]  /*0280*/  IMAD.SHL.U32 R4, R2, 0x4, RZ ;  /* 0x0000000402047824 */ /* 0x000fc600078e00ff */
[----:B------:R-:W-:Y:S02]  /*0290*/  SHF.L.U64.HI R5, R2, 0x2, R3 ;  /* 0x0000000202057819 */ /* 0x000fe40000010203 */
[----:B0-----:R-:W-:-:S04]  /*02a0*/  IADD3 R2, P0, PT, R4, UR10, RZ ;  /* 0x0000000a04027c10 */ /* 0x001fc8000ff1e0ff */
[----:B------:R-:W-:Y:S01]  /*02b0*/  IADD3.X R3, PT, PT, R5, UR11, RZ, P0, !PT ;  /* 0x0000000b05037c10 */ /* 0x000fe200087fe4ff */
[----:B------:R-:W0:Y:S05]  /*02c0*/  LDCU.64 UR10, c[0x0][0x390] ;  /* 0x00007200ff0a77ac */ /* 0x000e2a0008000a00 */
[----:B------:R-:W2:Y:S01]  /*02d0*/  LDG.E R3, desc[UR8][R2.64] ;  /* 0x0000000802037981 */ /* 0x000ea2000c1e1900 */
[----:B0-----:R-:W-:-:S04]  /*02e0*/  IADD3 R4, P0, PT, R4, UR10, RZ ;  /* 0x0000000a04047c10 */ /* 0x001fc8000ff1e0ff */
[----:B------:R-:W-:-:S05]  /*02f0*/  IADD3.X R5, PT, PT, R5, UR11, RZ, P0, !PT ;  /* 0x0000000b05057c10 */ /* 0x000fca00087fe4ff */
[----:B--2---:R0:W-:Y:S04]  /*0300*/  STG.E desc[UR8][R4.64], R3 ;  /* 0x0000000304007986 */ /* 0x0041e8000c101908 */
.L_x_611:
[----:B------:R-:W-:Y:S05]  /*0310*/  BSYNC.RECONVERGENT B0 ;  /* 0x0000000000007941 */ /* 0x000fea0003800200 */
.L_x_610:
[----:B------:R-:W-:Y:S05]  /*0320*/  @!P1 EXIT ;  /* 0x000000000000994d */ /* 0x000fea0003800000 */
[----:B------:R-:W1:Y:S01]  /*0330*/  LDCU.64 UR6, c[0x0][0x388] ;  /* 0x00007100ff0677ac */ /* 0x000e620008000a00 */
[----:B------:R-:W-:-:S05]  /*0340*/  IADD3 R0, P0, PT, R0, UR4, RZ ;  /* 0x0000000400007c10 */ /* 0x000fca000ff1e0ff */
[----:B0-----:R-:W-:Y:S02]  /*0350*/  IMAD.X R3, RZ, RZ, UR5, P0 ;  /* 0x00000005ff037e24 */ /* 0x001fe400080e06ff */
[----:B------:R-:W-:-:S03]  /*0360*/  IMAD.SHL.U32 R4, R0, 0x4, RZ ;  /* 0x0000000400047824 */ /* 0x000fc600078e00ff */
[----:B------:R-:W-:Y:S02]  /*0370*/  SHF.L.U64.HI R0, R0, 0x2, R3 ;  /* 0x0000000200007819 */ /* 0x000fe40000010203 */
[----:B-1----:R-:W-:-:S04]  /*0380*/  IADD3 R2, P0, PT, R4, UR6, RZ ;  /* 0x0000000604027c10 */ /* 0x002fc8000ff1e0ff */
[----:B------:R-:W-:Y:S01]  /*0390*/  IADD3.X R3, PT, PT, R0, UR7, RZ, P0, !PT ;  /* 0x0000000700037c10 */ /* 0x000fe200087fe4ff */
[----:B------:R-:W0:Y:S05]  /*03a0*/  LDCU.64 UR6, c[0x0][0x390] ;  /* 0x00007200ff0677ac */ /* 0x000e2a0008000a00 */
[----:B------:R-:W2:Y:S01]  /*03b0*/  LDG.E R3, desc[UR8][R2.64+0x400] ;  /* 0x0004000802037981 */ /* 0x000ea2000c1e1900 */
[----:B0-----:R-:W-:-:S04]  /*03c0*/  IADD3 R4, P0, PT, R4, UR6, RZ ;  /* 0x0000000604047c10 */ /* 0x001fc8000ff1e0ff */
[----:B------:R-:W-:-:S05]  /*03d0*/  IADD3.X R5, PT, PT, R0, UR7, RZ, P0, !PT ;  /* 0x0000000700057c10 */ /* 0x000fca00087fe4ff */
[----:B--2---:R-:W-:Y:S01]  /*03e0*/  STG.E desc[UR8][R4.64+0x400], R3 ;  /* 0x0004000304007986 */ /* 0x004fe2000c101908 */
[----:B------:R-:W-:Y:S05]  /*03f0*/  EXIT ;  /* 0x000000000000794d */ /* 0x000fea0003800000 */
.L_x_612:
        /* <DEDUP_REMOVED lines=16> */
.L_x_644:


//--------------------- .text._ZN3cub18CUB_300001_SM_10006detail8for_each13static_kernelINS2_12policy_hub_t12policy_500_tEmN6thrust24THRUST_300001_SM_1000_NS8cuda_cub20__uninitialized_fill7functorINS7_10device_ptrIiEEiEEEEvT0_T1_ --------------------------
	.section	.text._ZN3cub18CUB_300001_SM_10006detail8for_each13static_kernelINS2_12policy_hub_t12policy_500_tEmN6thrust24THRUST_300001_SM_1000_NS8cuda_cub20__uninitialized_fill7functorINS7_10device_ptrIiEEiEEEEvT0_T1_,"ax",@progbits
	.align	128
        .global         _ZN3cub18CUB_300001_SM_10006detail8for_each13static_kernelINS2_12policy_hub_t12policy_500_tEmN6thrust24THRUST_300001_SM_1000_NS8cuda_cub20__uninitialized_fill7functorINS7_10device_ptrIiEEiEEEEvT0_T1_
        .type           _ZN3cub18CUB_300001_SM_10006detail8for_each13static_kernelINS2_12policy_hub_t12policy_500_tEmN6thrust24THRUST_300001_SM_1000_NS8cuda_cub20__uninitialized_fill7functorINS7_10device_ptrIiEEiEEEEvT0_T1_,@function
        .size           _ZN3cub18CUB_300001_SM_10006detail8for_each13static_kernelINS2_12policy_hub_t12policy_500_tEmN6thrust24THRUST_300001_SM_1000_NS8cuda_cub20__uninitialized_fill7functorINS7_10device_ptrIiEEiEEEEvT0_T1_,(.L_x_645 - _ZN3cub18CUB_300001_SM_10006detail8for_each13static_kernelINS2_12policy_hub_t12policy_500_tEmN6thrust24THRUST_300001_SM_1000_NS8cuda_cub20__uninitialized_fill7functorINS7_10device_ptrIiEEiEEEEvT0_T1_)
        .other          _ZN3cub18CUB_300001_SM_10006detail8for_each13static_kernelINS2_12policy_hub_t12policy_500_tEmN6thrust24THRUST_300001_SM_1000_NS8cuda_cub20__uninitialized_fill7functorINS7_10device_ptrIiEEiEEEEvT0_T1_,@"STO_CUDA_ENTRY STV_DEFAULT"
_ZN3cub18CUB_300001_SM_10006detail8for_each13static_kernelINS2_12policy_hub_t12policy_500_tEmN6thrust24THRUST_300001_SM_1000_NS8cuda_cub20__uninitialized_fill7functorINS7_10device_ptrIiEEiEEEEvT0_T1_:
.text._ZN3cub18CUB_300001_SM_10006detail8for_each13static_kernelINS2_12policy_hub_t12policy_500_tEmN6thrust24THRUST_300001_SM_1000_NS8cuda_cub20__uninitialized_fill7functorINS7_10device_ptrIiEEiEEEEvT0_T1_:
        /* <DEDUP_REMOVED lines=8> */
[----:B------:R-:W-:-:S09]  /*0080*/  UISETP.GE.U32.AND.EX UP0, UPT, UR7, URZ, UPT, UP0 ;  /* 0x000000ff0700728c */ /* 0x000fd2000bf06100 */
[----:B--2---:R-:W-:Y:S05]  /*0090*/  BRA.U !UP0, `(.L_x_613) ;  /* 0x0000000108287547 */ /* 0x004fea000b800000 */
[----:B------:R-:W0:Y:S01]  /*00a0*/  S2R R0, SR_TID.X ;  /* 0x0000000000007919 */ /* 0x000e220000002100 */
[----:B------:R-:W1:Y:S01]  /*00b0*/  LDCU.64 UR6, c[0x0][0x388] ;  /* 0x00007100ff0677ac */ /* 0x000e620008000a00 */
[----:B------:R-:W2:Y:S01]  /*00c0*/  LDC R5, c[0x0][0x390] ;  /* 0x0000e400ff057b82 */ /* 0x000ea20000000800 */
[----:B0-----:R-:W-:-:S05]  /*00d0*/  IADD3 R0, P0, PT, R0, UR4, RZ ;  /* 0x0000000400007c10 */ /* 0x001fca000ff1e0ff */
[----:B------:R-:W-:Y:S01]  /*00e0*/  IMAD.X R3, RZ, RZ, UR5, P0 ;  /* 0x00000005ff037e24 */ /* 0x000fe200080e06ff */
[----:B-1----:R-:W-:-:S04]  /*00f0*/  LEA R2, P0, R0, UR6, 0x2 ;  /* 0x0000000600027c11 */ /* 0x002fc8000f8010ff */
[----:B------:R-:W-:-:S05]  /*0100*/  LEA.HI.X R3, R0, UR7, R3, 0x2, P0 ;  /* 0x0000000700037c11 */ /* 0x000fca00080f1403 */
[----:B--2---:R-:W-:Y:S04]  /*0110*/  STG.E desc[UR8][R2.64], R5 ;  /* 0x0000000502007986 */ /* 0x004fe8000c101908 */
[----:B------:R-:W-:Y:S01]  /*0120*/  STG.E desc[UR8][R2.64+0x400], R5 ;  /* 0x0004000502007986 */ /* 0x000fe2000c101908 */
[----:B------:R-:W-:Y:S05]  /*0130*/  EXIT ;  /* 0x000000000000794d */ /* 0x000fea0003800000 */
.L_x_613:
[----:B------:R-:W0:Y:S01]  /*0140*/  S2R R0, SR_TID.X ;  /* 0x0000000000007919 */ /* 0x000e220000002100 */
[----:B------:R-:W-:Y:S01]  /*0150*/  IMAD.U32 R2, RZ, RZ, UR7 ;  /* 0x00000007ff027e24 */ /* 0x000fe2000f8e00ff */
[----:B------:R-:W1:Y:S01]  /*0160*/  LDCU.64 UR10, c[0x0][0x388] ;  /* 0x00007100ff0a77ac */ /* 0x000e620008000a00 */
[----:B------:R-:W-:Y:S01]  /*0170*/  IMAD.U32 R4, RZ, RZ, UR7 ;  /* 0x00000007ff047e24 */ /* 0x000fe2000f8e00ff */
[----:B0-----:R-:W-:-:S04]  /*0180*/  ISETP.LT.U32.AND P0, PT, R0, UR6, PT ;  /* 0x0000000600007c0c */ /* 0x001fc8000bf01070 */
[----:B------:R-:W-:Y:S01]  /*0190*/  ISETP.GT.U32.AND.EX P0, PT, R2, RZ, PT, P0 ;  /* 0x000000ff0200720c */ /* 0x000fe20003f04100 */
[C---:B------:R-:W-:Y:S01]  /*01a0*/  VIADD R2, R0.reuse, 0x100 ;  /* 0x0000010000027836 */ /* 0x040fe20000000000 */
[----:B------:R-:W-:-:S04]  /*01b0*/  IADD3 R0, P2, PT, R0, UR4, RZ ;  /* 0x0000000400007c10 */ /* 0x000fc8000ff5e0ff */
[----:B------:R-:W-:Y:S01]  /*01c0*/  ISETP.LT.U32.AND P1, PT, R2, UR6, PT ;  /* 0x0000000602007c0c */ /* 0x000fe2000bf21070 */
[----:B------:R-:W-:Y:S01]  /*01d0*/  IMAD.X R3, RZ, RZ, UR5, P2 ;  /* 0x00000005ff037e24 */ /* 0x000fe200090e06ff */
[----:B-1----:R-:W-:Y:S02]  /*01e0*/  LEA R2, P2, R0, UR10, 0x2 ;  /* 0x0000000a00027c11 */ /* 0x002fe4000f8410ff */
[----:B------:R-:W-:Y:S02]  /*01f0*/  ISETP.GT.U32.AND.EX P1, PT, R4, RZ, PT, P1 ;  /* 0x000000ff0400720c */ /* 0x000fe40003f24110 */
[----:B------:R-:W-:Y:S01]  /*0200*/  LEA.HI.X R3, R0, UR11, R3, 0x2, P2 ;  /* 0x0000000b00037c11 */ /* 0x000fe200090f1403 */
[----:B------:R-:W0:Y:S04]  /*0210*/  @P0 LDC R5, c[0x0][0x390] ;  /* 0x0000e400ff050b82 */ /* 0x000e280000000800 */
[----:B0-----:R0:W-:Y:S06]  /*0220*/  @P0 STG.E desc[UR8][R2.64], R5 ;  /* 0x0000000502000986 */ /* 0x0011ec000c101908 */
[----:B------:R-:W-:Y:S05]  /*0230*/  @!P1 EXIT ;  /* 0x000000000000994d */ /* 0x000fea0003800000 */
[----:B0-----:R-:W0:Y:S02]  /*0240*/  LDC R5, c[0x0][0x390] ;  /* 0x0000e400ff057b82 */ /* 0x001e240000000800 */
[----:B0-----:R-:W-:Y:S01]  /*0250*/  STG.E desc[UR8][R2.64+0x400], R5 ;  /* 0x0004000502007986 */ /* 0x001fe2000c101908 */
[----:B------:R-:W-:Y:S05]  /*0260*/  EXIT ;  /* 0x000000000000794d */ /* 0x000fea0003800000 */
.L_x_614:
        /* <DEDUP_REMOVED lines=9> */
.L_x_645:


//--------------------- .text._ZN3cub18CUB_300001_SM_10006detail11EmptyKernelIvEEvv --------------------------
	.section	.text._ZN3cub18CUB_300001_SM_10006detail11EmptyKernelIvEEvv,"ax",@progbits
	.align	128
        .global         _ZN3cub18CUB_300001_SM_10006detail11EmptyKernelIvEEvv
        .type           _ZN3cub18CUB_300001_SM_10006detail11EmptyKernelIvEEvv,@function
        .size           _ZN3cub18CUB_300001_SM_10006detail11EmptyKernelIvEEvv,(.L_x_646 - _ZN3cub18CUB_300001_SM_10006detail11EmptyKernelIvEEvv)
        .other          _ZN3cub18CUB_300001_SM_10006detail11EmptyKernelIvEEvv,@"STO_CUDA_ENTRY STV_DEFAULT"
_ZN3cub18CUB_300001_SM_10006detail11EmptyKernelIvEEvv:
.text._ZN3cub18CUB_300001_SM_10006detail11EmptyKernelIvEEvv:
[----:B------:R-:W-:Y:S01]  /*0000*/  LDC R1, c[0x0][0x37c] ;  /* 0x0000df00ff017b82 */ /* 0x000fe20000000800 */
[----:B------:R-:W-:Y:S05]  /*0010*/  EXIT ;  /* 0x000000000000794d */ /* 0x000fea0003800000 */
.L_x_615:
        /* <DEDUP_REMOVED lines=14> */
.L_x_646:


//--------------------- .text._Z12indexCounteriPiS_S_PbS_ --------------------------
	.section	.text._Z12indexCounteriPiS_S_PbS_,"ax",@progbits
	.align	128
        .global         _Z12indexCounteriPiS_S_PbS_
        .type           _Z12indexCounteriPiS_S_PbS_,@function
        .size           _Z12indexCounteriPiS_S_PbS_,(.L_x_647 - _Z12indexCounteriPiS_S_PbS_)
        .other          _Z12indexCounteriPiS_S_PbS_,@"STO_CUDA_ENTRY STV_DEFAULT"
_Z12indexCounteriPiS_S_PbS_:
.text._Z12indexCounteriPiS_S_PbS_:
[----:B------:R-:W-:Y:S01]  /*0000*/  LDC R1, c[0x0][0x37c] ;  /* 0x0000df00ff017b82 */ /* 0x000fe20000000800 */
[----:B------:R-:W0:Y:S07]  /*0010*/  S2R R13, SR_TID.X ;  /* 0x00000000000d7919 */ /* 0x000e2e0000002100 */
[----:B------:R-:W1:Y:S01]  /*0020*/  S2UR UR4, SR_CTAID.X ;  /* 0x00000000000479c3 */ /* 0x000e620000002500 */
[----:B------:R-:W2:Y:S01]  /*0030*/  LDCU UR5, c[0x0][0x380] ;  /* 0x00007000ff0577ac */ /* 0x000ea20008000800 */
[----:B-1----:R-:W-:-:S06]  /*0040*/  USHF.L.U32 UR4, UR4, 0xa, URZ ;  /* 0x0000000a04047899 */ /* 0x002fcc00080006ff */
[----:B0-----:R-:W-:-:S04]  /*0050*/  LOP3.LUT R13, R13, UR4, RZ, 0xfc, !PT ;  /* 0x000000040d0d7c12 */ /* 0x001fc8000f8efcff */
[----:B--2---:R-:W-:-:S13]  /*0060*/  ISETP.GE.AND P0, PT, R13, UR5, PT ;  /* 0x000000050d007c0c */ /* 0x004fda000bf06270 */
[----:B------:R-:W-:Y:S05]  /*0070*/  @P0 EXIT ;  /* 0x000000000000094d */ /* 0x000fea0003800000 */
[----:B------:R-:W0:Y:S01]  /*0080*/  LDCU.64 UR6, c[0x0][0x3a0] ;  /* 0x00007400ff0677ac */ /* 0x000e220008000a00 */
[----:B------:R-:W1:Y:S01]  /*0090*/  LDC.64 R4, c[0x0][0x398] ;  /* 0x0000e600ff047b82 */ /* 0x000e620000000a00 */
[----:B------:R-:W2:Y:S07]  /*00a0*/  LDCU.64 UR4, c[0x0][0x358] ;  /* 0x00006b00ff0477ac */ /* 0x000eae0008000a00 */
[----:B------:R-:W3:Y:S08]  /*00b0*/  LDC.64 R6, c[0x0][0x390] ;  /* 0x0000e400ff067b82 */ /* 0x000ef00000000a00 */
[----:B------:R-:W4:Y:S01]  /*00c0*/  LDC.64 R2, c[0x0][0x388] ;  /* 0x0000e200ff027b82 */ /* 0x000f220000000a00 */
[----:B0-----:R-:W-:-:S04]  /*00d0*/  IADD3 R8, P0, PT, R13, UR6, RZ ;  /* 0x000000060d087c10 */ /* 0x001fc8000ff1e0ff */
[----:B------:R-:W-:-:S03]  /*00e0*/  LEA.HI.X.SX32 R9, R13, UR7, 0x1, P0 ;  /* 0x000000070d097c11 */ /* 0x000fc600080f0eff */
[----:B------:R-:W0:Y:S02]  /*00f0*/  LDC.64 R10, c[0x0][0x3a8] ;  /* 0x0000ea00ff0a7b82 */ /* 0x000e240000000a00 */
[----:B--2---:R-:W2:Y:S01]  /*0100*/  LDG.E.U8 R8, desc[UR4][R8.64] ;  /* 0x0000000408087981 */ /* 0x004ea2000c1e1100 */
[----:B-1----:R-:W-:-:S04]  /*0110*/  IMAD.WIDE R4, R13, 0x4, R4 ;  /* 0x000000040d047825 */ /* 0x002fc800078e0204 */
[C---:B---3--:R-:W-:Y:S02]  /*0120*/  IMAD.WIDE R6, R13.reuse, 0x4, R6 ;  /* 0x000000040d067825 */ /* 0x048fe400078e0206 */
[----:B------:R-:W3:Y:S04]  /*0130*/  LDG.E R4, desc[UR4][R4.64] ;  /* 0x0000000404047981 */ /* 0x000ee8000c1e1900 */
[----:B------:R-:W3:Y:S01]  /*0140*/  LDG.E R7, desc[UR4][R6.64] ;  /* 0x0000000406077981 */ /* 0x000ee2000c1e1900 */
[----:B----4-:R-:W-:-:S06]  /*0150*/  IMAD.WIDE R2, R13, 0x4, R2 ;  /* 0x000000040d027825 */ /* 0x010fcc00078e0202 */
[----:B------:R-:W4:Y:S01]  /*0160*/  LDG.E R2, desc[UR4][R2.64] ;  /* 0x0000000402027981 */ /* 0x000f22000c1e1900 */
[----:B--2---:R-:W-:Y:S01]  /*0170*/  ISETP.NE.AND P0, PT, R8, RZ, PT ;  /* 0x000000ff0800720c */ /* 0x004fe20003f05270 */
[----:B0-----:R-:W-:-:S12]  /*0180*/  IMAD.WIDE R8, R13, 0x4, R10 ;  /* 0x000000040d087825 */ /* 0x001fd800078e020a */
[CC--:B---3--:R-:W-:Y:S02]  /*0190*/  @P0 IADD3 R15, PT, PT, R4.reuse, -R7.reuse, RZ ;  /* 0x80000007040f0210 */ /* 0x0c8fe40007ffe0ff */
[----:B------:R-:W-:-:S05]  /*01a0*/  @!P0 IADD3 R15, PT, PT, -R4, R7, RZ ;  /* 0x00000007040f8210 */ /* 0x000fca0007ffe1ff */
[----:B----4-:R-:W-:-:S05]  /*01b0*/  IMAD R15, R2, R15, RZ ;  /* 0x0000000f020f7224 */ /* 0x010fca00078e02ff */
[----:B------:R-:W-:Y:S01]  /*01c0*/  STG.E desc[UR4][R8.64], R15 ;  /* 0x0000000f08007986 */ /* 0x000fe2000c101904 */
[----:B------:R-:W-:Y:S05]  /*01d0*/  EXIT ;  /* 0x000000000000794d */ /* 0x000fea0003800000 */
.L_x_616:
        /* <DEDUP_REMOVED lines=10> */
.L_x_647:


//--------------------- .text._Z18bookingApplicationiiPiS_S_PbiS_S_S_S_S_S_S_S0_S_b --------------------------
	.section	.text._Z18bookingApplicationiiPiS_S_PbiS_S_S_S_S_S_S_S0_S_b,"ax",@progbits
	.align	128
        .global         _Z18bookingApplicationiiPiS_S_PbiS_S_S_S_S_S_S_S0_S_b
        .type           _Z18bookingApplicationiiPiS_S_PbiS_S_S_S_S_S_S_S0_S_b,@function
        .size           _Z18bookingApplicationiiPiS_S_PbiS_S_S_S_S_S_S_S0_S_b,(.L_x_648 - _Z18bookingApplicationiiPiS_S_PbiS_S_S_S_S_S_S_S0_S_b)
        .other          _Z18bookingApplicationiiPiS_S_PbiS_S_S_S_S_S_S_S0_S_b,@"STO_CUDA_ENTRY STV_DEFAULT"
_Z18bookingApplicationiiPiS_S_PbiS_S_S_S_S_S_S_S0_S_b:
.text._Z18bookingApplicationiiPiS_S_PbiS_S_S_S_S_S_S_S0_S_b:
[----:B------:R-:W-:Y:S01]  /*0000*/  LDC R1, c[0x0][0x37c] ;  /* 0x0000df00ff017b82 */ /* 0x000fe20000000800 */
[----:B------:R-:W0:Y:S07]  /*0010*/  S2R R14, SR_TID.X ;  /* 0x00000000000e7919 */ /* 0x000e2e0000002100 */
[----:B------:R-:W1:Y:S01]  /*0020*/  S2UR UR4, SR_CTAID.X ;  /* 0x00000000000479c3 */ /* 0x000e620000002500 */
[----:B------:R-:W2:Y:S01]  /*0030*/  LDCU.64 UR8, c[0x0][0x3a0] ;  /* 0x00007400ff0877ac */ /* 0x000ea20008000a00 */
[----:B------:R-:W3:Y:S06]  /*0040*/  LDCU.64 UR6, c[0x0][0x358] ;  /* 0x00006b00ff0677ac */ /* 0x000eec0008000a00 */
[----:B------:R-:W4:Y:S08]  /*0050*/  LDC.64 R4, c[0x0][0x390] ;  /* 0x0000e400ff047b82 */ /* 0x000f300000000a00 */
[----:B------:R-:W4:Y:S01]  /*0060*/  LDC.64 R6, c[0x0][0x398] ;  /* 0x0000e600ff067b82 */ /* 0x000f220000000a00 */
[----:B-1----:R-:W-:-:S07]  /*0070*/  USHF.L.U32 UR4, UR4, 0x5, URZ ;  /* 0x0000000504047899 */ /* 0x002fce00080006ff */
[----:B------:R-:W1:Y:S01]  /*0080*/  LDC R8, c[0x0][0x3a8] ;  /* 0x0000ea00ff087b82 */ /* 0x000e620000000800 */
[----:B0-----:R-:W-:-:S04]  /*0090*/  SHF.R.U32.HI R0, RZ, 0x5, R14 ;  /* 0x00000005ff007819 */ /* 0x001fc8000001160e */
[----:B------:R-:W-:-:S04]  /*00a0*/  LOP3.LUT R0, R0, UR4, RZ, 0xfc, !PT ;  /* 0x0000000400007c12 */ /* 0x000fc8000f8efcff */
[----:B--2---:R-:W-:-:S04]  /*00b0*/  IADD3 R2, P0, PT, R0, UR8, RZ ;  /* 0x0000000800027c10 */ /* 0x004fc8000ff1e0ff */
[----:B------:R-:W-:-:S05]  /*00c0*/  LEA.HI.X.SX32 R3, R0, UR9, 0x1, P0 ;  /* 0x0000000900037c11 */ /* 0x000fca00080f0eff */
[----:B---3--:R-:W2:Y:S01]  /*00d0*/  LDG.E.U8 R9, desc[UR6][R2.64] ;  /* 0x0000000602097981 */ /* 0x008ea2000c1e1100 */
[----:B----4-:R-:W-:-:S04]  /*00e0*/  IMAD.WIDE R4, R0, 0x4, R4 ;  /* 0x0000000400047825 */ /* 0x010fc800078e0204 */
[----:B------:R-:W-:Y:S01]  /*00f0*/  IMAD.WIDE R6, R0, 0x4, R6 ;  /* 0x0000000400067825 */ /* 0x000fe200078e0206 */
[----:B------:R0:W5:Y:S04]  /*0100*/  LDG.E R11, desc[UR6][R4.64] ;  /* 0x00000006040b7981 */ /* 0x000168000c1e1900 */
[----:B------:R0:W5:Y:S01]  /*0110*/  LDG.E R10, desc[UR6][R6.64] ;  /* 0x00000006060a7981 */ /* 0x000162000c1e1900 */
[----:B------:R-:W-:Y:S01]  /*0120*/  BAR.SYNC.DEFER_BLOCKING 0x0 ;  /* 0x0000000000007b1d */ /* 0x000fe20000010000 */
[----:B-1----:R-:W-:Y:S02]  /*0130*/  ISETP.GE.AND P1, PT, R8, 0x1, PT ;  /* 0x000000010800780c */ /* 0x002fe40003f26270 */
[----:B--2---:R-:W-:-:S11]  /*0140*/  ISETP.NE.AND P0, PT, R9, RZ, PT ;  /* 0x000000ff0900720c */ /* 0x004fd60003f05270 */
[----:B0-----:R-:W-:Y:S05]  /*0150*/  @!P1 EXIT ;  /* 0x000000000000994d */ /* 0x001fea0003800000 */
[----:B------:R-:W0:Y:S01]  /*0160*/  LDC.64 R8, c[0x0][0x3e0] ;  /* 0x0000f800ff087b82 */ /* 0x000e220000000a00 */
[----:B-----5:R-:W-:Y:S01]  /*0170*/  @P0 IMAD.IADD R13, R10, 0x1, -R11 ;  /* 0x000000010a0d0824 */ /* 0x020fe200078e0a0b */
[----:B------:R-:W-:Y:S01]  /*0180*/  LOP3.LUT R14, R14, 0x1f, RZ, 0xc0, !PT ;  /* 0x0000001f0e0e7812 */ /* 0x000fe200078ec0ff */
[----:B------:R-:W-:Y:S02]  /*0190*/  @!P0 IMAD.IADD R13, R11, 0x1, -R10 ;  /* 0x000000010b0d8824 */ /* 0x000fe400078e0a0a */
[----:B------:R-:W-:Y:S02]  /*01a0*/  HFMA2 R15, -RZ, RZ, 0, 0 ;  /* 0x00000000ff0f7431 */ /* 0x000fe400000001ff */
[----:B------:R-:W-:Y:S02]  /*01b0*/  IMAD R16, R14, R13, RZ ;  /* 0x0000000d0e107224 */ /* 0x000fe400078e02ff */
[----:B0-----:R-:W-:-:S07]  /*01c0*/  IMAD.WIDE R8, R0, 0x4, R8 ;  /* 0x0000000400087825 */ /* 0x001fce00078e0208 */
.L_x_625:
[----:B01--4-:R-:W0:Y:S02]  /*01d0*/  LDC.64 R10, c[0x0][0x3b0] ;  /* 0x0000ec00ff0a7b82 */ /* 0x013e240000000a00 */
[----:B0-----:R-:W-:-:S06]  /*01e0*/  IMAD.WIDE.U32 R10, R15, 0x4, R10 ;  /* 0x000000040f0a7825 */ /* 0x001fcc00078e000a */
[----:B--2---:R-:W2:Y:S01]  /*01f0*/  LDG.E R11, desc[UR6][R10.64] ;  /* 0x000000060a0b7981 */ /* 0x004ea2000c1e1900 */
[----:B------:R-:W-:Y:S01]  /*0200*/  BSSY.RECONVERGENT B0, `(.L_x_617) ;  /* 0x0000047000007945 */ /* 0x000fe20003800200 */
[----:B--2---:R-:W-:-:S13]  /*0210*/  ISETP.NE.AND P0, PT, R11, R0, PT ;  /* 0x000000000b00720c */ /* 0x004fda0003f05270 */
[----:B---3--:R-:W-:Y:S05]  /*0220*/  @P0 BRA `(.L_x_618) ;  /* 0x0000000400100947 */ /* 0x008fea0003800000 */
[----:B------:R-:W0:Y:S02]  /*0230*/  LDC.64 R10, c[0x0][0x3b8] ;  /* 0x0000ee00ff0a7b82 */ /* 0x000e240000000a00 */
[----:B0-----:R-:W-:-:S06]  /*0240*/  IMAD.WIDE.U32 R10, R15, 0x4, R10 ;  /* 0x000000040f0a7825 */ /* 0x001fcc00078e000a */
[----:B------:R-:W2:Y:S02]  /*0250*/  LDG.E R11, desc[UR6][R10.64] ;  /* 0x000000060a0b7981 */ /* 0x000ea4000c1e1900 */
[----:B--2---:R-:W-:-:S13]  /*0260*/  ISETP.NE.AND P0, PT, R11, R14, PT ;  /* 0x0000000e0b00720c */ /* 0x004fda0003f05270 */
[----:B------:R-:W-:Y:S05]  /*0270*/  @P0 BRA `(.L_x_618) ;  /* 0x0000000000fc0947 */ /* 0x000fea0003800000 */
[----:B------:R-:W2:Y:S01]  /*0280*/  LDG.E.U8 R10, desc[UR6][R2.64] ;  /* 0x00000006020a7981 */ /* 0x000ea2000c1e1100 */
[----:B------:R-:W0:Y:S08]  /*0290*/  LDC.64 R12, c[0x0][0x3c0] ;  /* 0x0000f000ff0c7b82 */ /* 0x000e300000000a00 */
[----:B------:R-:W1:Y:S01]  /*02a0*/  LDC.64 R22, c[0x0][0x3c8] ;  /* 0x0000f200ff167b82 */ /* 0x000e620000000a00 */
[----:B0-----:R-:W-:-:S06]  /*02b0*/  IMAD.WIDE.U32 R12, R15, 0x4, R12 ;  /* 0x000000040f0c7825 */ /* 0x001fcc00078e000c */
[----:B------:R-:W3:Y:S01]  /*02c0*/  LDG.E R12, desc[UR6][R12.64] ;  /* 0x000000060c0c7981 */ /* 0x000ee2000c1e1900 */
[----:B-1----:R-:W-:-:S06]  /*02d0*/  IMAD.WIDE.U32 R22, R15, 0x4, R22 ;  /* 0x000000040f167825 */ /* 0x002fcc00078e0016 */
[----:B------:R-:W4:Y:S01]  /*02e0*/  LDG.E R22, desc[UR6][R22.64] ;  /* 0x0000000616167981 */ /* 0x000f22000c1e1900 */
[----:B--2---:R-:W-:Y:S02]  /*02f0*/  ISETP.NE.AND P0, PT, R10, RZ, PT ;  /* 0x000000ff0a00720c */ /* 0x004fe40003f05270 */
[----:B------:R-:W0:Y:S11]  /*0300*/  LDC.64 R10, c[0x0][0x3d0] ;  /* 0x0000f400ff0a7b82 */ /* 0x000e360000000a00 */
[----:B------:R-:W3:Y:S04]  /*0310*/  @P0 LDG.E R19, desc[UR6][R4.64] ;  /* 0x0000000604130981 */ /* 0x000ee8000c1e1900 */
[----:B------:R-:W2:Y:S01]  /*0320*/  @!P0 LDG.E R25, desc[UR6][R6.64] ;  /* 0x0000000606198981 */ /* 0x000ea2000c1e1900 */
[----:B0-----:R-:W-:-:S05]  /*0330*/  IMAD.WIDE.U32 R10, R15, 0x4, R10 ;  /* 0x000000040f0a7825 */ /* 0x001fca00078e000a */
[----:B------:R0:W5:Y:S01]  /*0340*/  LDG.E R17, desc[UR6][R10.64] ;  /* 0x000000060a117981 */ /* 0x000162000c1e1900 */
[----:B---3--:R-:W-:Y:S01]  /*0350*/  @P0 IMAD.IADD R21, R12, 0x1, -R19 ;  /* 0x000000010c150824 */ /* 0x008fe200078e0a13 */
[----:B----4-:R-:W-:Y:S01]  /*0360*/  @P0 IADD3 R20, PT, PT, -R19, R22, RZ ;  /* 0x0000001613140210 */ /* 0x010fe20007ffe1ff */
[----:B--2---:R-:W-:Y:S01]  /*0370*/  @!P0 IMAD.IADD R21, R22, 0x1, -R25 ;  /* 0x0000000116158824 */ /* 0x004fe200078e0a19 */
[----:B------:R-:W-:-:S04]  /*0380*/  @!P0 IADD3 R20, PT, PT, R12, -R25, RZ ;  /* 0x800000190c148210 */ /* 0x000fc80007ffe0ff */
[----:B------:R-:W-:Y:S01]  /*0390*/  ISETP.GT.AND P0, PT, R20, R21, PT ;  /* 0x000000151400720c */ /* 0x000fe20003f04270 */
[C---:B------:R-:W-:Y:S01]  /*03a0*/  IMAD.IADD R19, R16.reuse, 0x1, R21 ;  /* 0x0000000110137824 */ /* 0x040fe200078e0215 */
[----:B------:R-:W-:-:S11]  /*03b0*/  IADD3 R18, PT, PT, R16, R20, RZ ;  /* 0x0000001410127210 */ /* 0x000fd60007ffe0ff */
[----:B0-----:R-:W-:Y:S05]  /*03c0*/  @!P0 BRA `(.L_x_619) ;  /* 0x00000000002c8947 */ /* 0x001fea0003800000 */
[----:B------:R0:W5:Y:S01]  /*03d0*/  LDG.E R22, desc[UR6][R8.64] ;  /* 0x0000000608167981 */ /* 0x000162000c1e1900 */
[----:B------:R-:W1:Y:S01]  /*03e0*/  LDC.64 R10, c[0x0][0x3d8] ;  /* 0x0000f600ff0a7b82 */ /* 0x000e620000000a00 */
[----:B------:R-:W-:-:S07]  /*03f0*/  IMAD.MOV.U32 R23, RZ, RZ, R19 ;  /* 0x000000ffff177224 */ /* 0x000fce00078e0013 */
.L_x_621:
[----:B-----5:R-:W-:-:S05]  /*0400*/  IADD3 R13, PT, PT, R22, R23, RZ ;  /* 0x00000017160d7210 */ /* 0x020fca0007ffe0ff */
[----:B-1----:R-:W-:-:S06]  /*0410*/  IMAD.WIDE R12, R13, 0x4, R10 ;  /* 0x000000040d0c7825 */ /* 0x002fcc00078e020a */
[----:B------:R-:W2:Y:S02]  /*0420*/  LDG.E R12, desc[UR6][R12.64] ;  /* 0x000000060c0c7981 */ /* 0x000ea4000c1e1900 */
[----:B--2---:R-:W-:-:S13]  /*0430*/  ISETP.GE.AND P1, PT, R12, R17, PT ;  /* 0x000000110c00720c */ /* 0x004fda0003f26270 */
[----:B------:R-:W-:Y:S05]  /*0440*/  @!P1 BRA `(.L_x_620) ;  /* 0x00000000006c9947 */ /* 0x000fea0003800000 */
[----:B------:R-:W-:-:S05]  /*0450*/  VIADD R23, R23, 0x1 ;  /* 0x0000000117177836 */ /* 0x000fca0000000000 */
[----:B------:R-:W-:-:S13]  /*0460*/  ISETP.GE.AND P1, PT, R23, R18, PT ;  /* 0x000000121700720c */ /* 0x000fda0003f26270 */
[----:B------:R-:W-:Y:S05]  /*0470*/  @!P1 BRA `(.L_x_621) ;  /* 0xfffffffc00e09947 */ /* 0x000fea000383ffff */
.L_x_619:
[----:B------:R-:W1:Y:S01]  /*0480*/  LDC.64 R10, c[0x0][0x3f0] ;  /* 0x0000fc00ff0a7b82 */ /* 0x000e620000000a00 */
[----:B------:R-:W2:Y:S01]  /*0490*/  LDCU.64 UR4, c[0x0][0x3e8] ;  /* 0x00007d00ff0477ac */ /* 0x000ea20008000a00 */
[----:B------:R-:W-:Y:S01]  /*04a0*/  IADD3 R20, PT, PT, R20, -R21, RZ ;  /* 0x8000001514147210 */ /* 0x000fe20007ffe0ff */
[----:B------:R-:W-:Y:S01]  /*04b0*/  IMAD.MOV.U32 R22, RZ, RZ, 0x1 ;  /* 0x00000001ff167424 */ /* 0x000fe200078e00ff */
[----:B------:R-:W-:Y:S03]  /*04c0*/  BSSY.RECONVERGENT B1, `(.L_x_622) ;  /* 0x0000012000017945 */ /* 0x000fe60003800200 */
[----:B-----5:R-:W-:Y:S01]  /*04d0*/  IMAD R23, R17, R20, RZ ;  /* 0x0000001411177224 */ /* 0x020fe200078e02ff */
[----:B--2---:R-:W-:-:S04]  /*04e0*/  IADD3 R12, P1, PT, R15, UR4, RZ ;  /* 0x000000040f0c7c10 */ /* 0x004fc8000ff3e0ff */
[----:B------:R-:W-:Y:S01]  /*04f0*/  IADD3.X R13, PT, PT, RZ, UR5, RZ, P1, !PT ;  /* 0x00000005ff0d7c10 */ /* 0x000fe20008ffe4ff */
[----:B-1----:R-:W-:Y:S02]  /*0500*/  IMAD.WIDE.U32 R20, R15, 0x4, R10 ;  /* 0x000000040f147825 */ /* 0x002fe400078e000a */
[----:B------:R-:W1:Y:S02]  /*0510*/  LDC.64 R10, c[0x0][0x3d8] ;  /* 0x0000f600ff0a7b82 */ /* 0x000e640000000a00 */
[----:B------:R2:W-:Y:S04]  /*0520*/  STG.E.U8 desc[UR6][R12.64], R22 ;  /* 0x000000160c007986 */ /* 0x0005e8000c101106 */
[----:B------:R2:W-:Y:S01]  /*0530*/  STG.E desc[UR6][R20.64], R23 ;  /* 0x0000001714007986 */ /* 0x0005e2000c101906 */
[----:B------:R-:W-:Y:S05]  /*0540*/  @!P0 BRA `(.L_x_623) ;  /* 0x0000000000248947 */ /* 0x000fea0003800000 */
.L_x_624:
[----:B--23--:R-:W2:Y:S02]  /*0550*/  LDG.E R12, desc[UR6][R8.64] ;  /* 0x00000006080c7981 */ /* 0x00cea4000c1e1900 */
[----:B--2---:R-:W-:-:S04]  /*0560*/  IMAD.IADD R13, R12, 0x1, R19 ;  /* 0x000000010c0d7824 */ /* 0x004fc800078e0213 */
[----:B-1----:R-:W-:-:S05]  /*0570*/  IMAD.WIDE R12, R13, 0x4, R10 ;  /* 0x000000040d0c7825 */ /* 0x002fca00078e020a */
[----:B------:R-:W2:Y:S01]  /*0580*/  LDG.E R20, desc[UR6][R12.64] ;  /* 0x000000060c147981 */ /* 0x000ea2000c1e1900 */
[----:B------:R-:W-:-:S05]  /*0590*/  VIADD R19, R19, 0x1 ;  /* 0x0000000113137836 */ /* 0x000fca0000000000 */
[----:B------:R-:W-:Y:S02]  /*05a0*/  ISETP.GE.AND P0, PT, R19, R18, PT ;  /* 0x000000121300720c */ /* 0x000fe40003f06270 */
[----:B--2---:R-:W-:-:S05]  /*05b0*/  IADD3 R21, PT, PT, -R17, R20, RZ ;  /* 0x0000001411157210 */ /* 0x004fca0007ffe1ff */
[----:B------:R3:W-:Y:S06]  /*05c0*/  STG.E desc[UR6][R12.64], R21 ;  /* 0x000000150c007986 */ /* 0x0007ec000c101906 */
[----:B------:R-:W-:Y:S05]  /*05d0*/  @!P0 BRA `(.L_x_624) ;  /* 0xfffffffc00dc8947 */ /* 0x000fea000383ffff */
.L_x_623:
[----:B------:R-:W-:Y:S05]  /*05e0*/  BSYNC.RECONVERGENT B1 ;  /* 0x0000000000017941 */ /* 0x000fea0003800200 */
.L_x_622:
[----:B------:R-:W-:Y:S05]  /*05f0*/  BRA `(.L_x_618) ;  /* 0x00000000001c7947 */ /* 0x000fea0003800000 */
.L_x_620:
[----:B------:R-:W1:Y:S01]  /*0600*/  LDC.64 R10, c[0x0][0x3f0] ;  /* 0x0000fc00ff0a7b82 */ /* 0x000e620000000a00 */
[----:B------:R-:W2:Y:S02]  /*0610*/  LDCU.64 UR4, c[0x0][0x3e8] ;  /* 0x00007d00ff0477ac */ /* 0x000ea40008000a00 */
[----:B--2---:R-:W-:-:S04]  /*0620*/  IADD3 R12, P0, PT, R15, UR4, RZ ;  /* 0x000000040f0c7c10 */ /* 0x004fc8000ff1e0ff */
[----:B------:R-:W-:Y:S01]  /*0630*/  IADD3.X R13, PT, PT, RZ, UR5, RZ, P0, !PT ;  /* 0x00000005ff0d7c10 */ /* 0x000fe200087fe4ff */
[----:B-1----:R-:W-:-:S04]  /*0640*/  IMAD.WIDE.U32 R10, R15, 0x4, R10 ;  /* 0x000000040f0a7825 */ /* 0x002fc800078e000a */
[----:B------:R4:W-:Y:S04]  /*0650*/  STG.E.U8 desc[UR6][R12.64], RZ ;  /* 0x000000ff0c007986 */ /* 0x0009e8000c101106 */
[----:B------:R4:W-:Y:S02]  /*0660*/  STG.E desc[UR6][R10.64], RZ ;  /* 0x000000ff0a007986 */ /* 0x0009e4000c101906 */
.L_x_618:
[----:B------:R-:W-:Y:S05]  /*0670*/  BSYNC.RECONVERGENT B0 ;  /* 0x0000000000007941 */ /* 0x000fea0003800200 */
.L_x_617:
[----:B------:R-:W5:Y:S01]  /*0680*/  LDCU UR4, c[0x0][0x3a8] ;  /* 0x00007500ff0477ac */ /* 0x000f620008000800 */
[----:B------:R-:W-:-:S05]  /*0690*/  VIADD R15, R15, 0x1 ;  /* 0x000000010f0f7836 */ /* 0x000fca0000000000 */
[----:B-----5:R-:W-:-:S13]  /*06a0*/  ISETP.NE.AND P0, PT, R15, UR4, PT ;  /* 0x000000040f007c0c */ /* 0x020fda000bf05270 */
[----:B------:R-:W-:Y:S05]  /*06b0*/  @P0 BRA `(.L_x_625) ;  /* 0xfffffff800c40947 */ /* 0x000fea000383ffff */
[----:B------:R-:W-:Y:S05]  /*06c0*/  EXIT ;  /* 0x000000000000794d */ /* 0x000fea0003800000 */
.L_x_626:
        /* <DEDUP_REMOVED lines=11> */
.L_x_648:


//--------------------- .nv.shared._ZN3cub18CUB_300001_SM_10006detail4scan16DeviceScanKernelINS2_10policy_hubIiiimN4cuda3std3__44plusIvEEE10Policy1000EN6thrust24THRUST_300001_SM_1000_NS6detail15normal_iteratorINSD_10device_ptrIiEEEESI_NS0_13ScanTileStateIiLb1EEES9_NS1_10InputValueIiPiEEmiLb0EiEEvT0_T1_T2_iT3_T4_T5_ --------------------------
	.section	.nv.shared._ZN3cub18CUB_300001_SM_10006detail4scan16DeviceScanKernelINS2_10policy_hubIiiimN4cuda3std3__44plusIvEEE10Policy1000EN6thrust24THRUST_300001_SM_1000_NS6detail15normal_iteratorINSD_10device_ptrIiEEEESI_NS0_13ScanTileStateIiLb1EEES9_NS1_10InputValueIiPiEEmiLb0EiEEvT0_T1_T2_iT3_T4_T5_,"aw",@nobits
	.sectionflags	@""
	.align	16
.nv.shared._ZN3cub18CUB_300001_SM_10006detail4scan16DeviceScanKernelINS2_10policy_hubIiiimN4cuda3std3__44plusIvEEE10Policy1000EN6thrust24THRUST_300001_SM_1000_NS6detail15normal_iteratorINSD_10device_ptrIiEEEESI_NS0_13ScanTileStateIiLb1EEES9_NS1_10InputValueIiPiEEmiLb0EiEEvT0_T1_T2_iT3_T4_T5_:
	.zero		32656


//--------------------- .nv.shared.reserved.0     --------------------------
	.section	.nv.shared.reserved.0,"aw",@nobits
	.weak		__nv_reservedSMEM_offset_0_alias
	.size		__nv_reservedSMEM_offset_0_alias, 0, 64
	.other		__nv_reservedSMEM_offset_0_alias,@"STO_CUDA_RESERVED_SHARED STV_DEFAULT"
__nv_reservedSMEM_offset_0_alias:
	.zero		0
	.zero		64


//--------------------- .nv.global                --------------------------
	.section	.nv.global,"aw",@nobits
.nv.global:
	.type		_ZN34_INTERNAL_7d275065_4_k_cu_1779d6f86thrust24THRUST_300001_SM_1000_NS3seqE,@object
	.size		_ZN34_INTERNAL_7d275065_4_k_cu_1779d6f86thrust24THRUST_300001_SM_1000_NS3seqE,(_ZN34_INTERNAL_7d275065_4_k_cu_1779d6f84cuda3std3__48in_placeE - _ZN34_INTERNAL_7d275065_4_k_cu_1779d6f86thrust24THRUST_300001_SM_1000_NS3seqE)
_ZN34_INTERNAL_7d275065_4_k_cu_1779d6f86thrust24THRUST_300001_SM_1000_NS3seqE:
	.zero		1
	.type		_ZN34_INTERNAL_7d275065_4_k_cu_1779d6f84cuda3std3__48in_placeE,@object
	.size		_ZN34_INTERNAL_7d275065_4_k_cu_1779d6f84cuda3std3__48in_placeE,(_ZN34_INTERNAL_7d275065_4_k_cu_1779d6f84cuda3std6ranges3__45__cpo4sizeE - _ZN34_INTERNAL_7d275065_4_k_cu_1779d6f84cuda3std3__48in_placeE)
_ZN34_INTERNAL_7d275065_4_k_cu_1779d6f84cuda3std3__48in_placeE:
	.zero		1
	.type		_ZN34_INTERNAL_7d275065_4_k_cu_1779d6f84cuda3std6ranges3__45__cpo4sizeE,@object
	.size		_ZN34_INTERNAL_7d275065_4_k_cu_1779d6f84cuda3std6ranges3__45__cpo4sizeE,(_ZN34_INTERNAL_7d275065_4_k_cu_1779d6f86thrust24THRUST_300001_SM_1000_NS12placeholders2_3E - _ZN34_INTERNAL_7d275065_4_k_cu_1779d6f84cuda3std6ranges3__45__cpo4sizeE)
_ZN34_INTERNAL_7d275065_4_k_cu_1779d6f84cuda3std6ranges3__45__cpo4sizeE:
	.zero		1
	.type		_ZN34_INTERNAL_7d275065_4_k_cu_1779d6f86thrust24THRUST_300001_SM_1000_NS12placeholders2_3E,@object
	.size		_ZN34_INTERNAL_7d275065_4_k_cu_1779d6f86thrust24THRUST_300001_SM_1000_NS12placeholders2_3E,(_ZN34_INTERNAL_7d275065_4_k_cu_1779d6f84cuda3std3__45__cpo6cbeginE - _ZN34_INTERNAL_7d275065_4_k_cu_1779d6f86thrust24THRUST_300001_SM_1000_NS12placeholders2_3E)
_ZN34_INTERNAL_7d275065_4_k_cu_1779d6f86thrust24THRUST_300001_SM_1000_NS12placeholders2_3E:
	.zero		1
	.type		_ZN34_INTERNAL_7d275065_4_k_cu_1779d6f84cuda3std3__45__cpo6cbeginE,@object
	.size		_ZN34_INTERNAL_7d275065_4_k_cu_1779d6f84cuda3std3__45__cpo6cbeginE,(_ZN34_INTERNAL_7d275065_4_k_cu_1779d6f84cuda3std6ranges3__45__cpo6cbeginE - _ZN34_INTERNAL_7d275065_4_k_cu_1779d6f84cuda3std3__45__cpo6cbeginE)
_ZN34_INTERNAL_7d275065_4_k_cu_1779d6f84cuda3std3__45__cpo6cbeginE:
	.zero		1
	.type		_ZN34_INTERNAL_7d275065_4_k_cu_1779d6f84cuda3std6ranges3__45__cpo6cbeginE,@object
	.size		_ZN34_INTERNAL_7d275065_4_k_cu_1779d6f84cuda3std6ranges3__45__cpo6cbeginE,(_ZN34_INTERNAL_7d275065_4_k_cu_1779d6f86thrust24THRUST_300001_SM_1000_NS12placeholders2_7E - _ZN34_INTERNAL_7d275065_4_k_cu_1779d6f84cuda3std6ranges3__45__cpo6cbeginE)
_ZN34_INTERNAL_7d275065_4_k_cu_1779d6f84cuda3std6ranges3__45__cpo6cbeginE:
	.zero		1
	.type		_ZN34_INTERNAL_7d275065_4_k_cu_1779d6f86thrust24THRUST_300001_SM_1000_NS12placeholders2_7E,@object
	.size		_ZN34_INTERNAL_7d275065_4_k_cu_1779d6f86thrust24THRUST_300001_SM_1000_NS12placeholders2_7E,(_ZN34_INTERNAL_7d275065_4_k_cu_1779d6f84cuda3std3__45__cpo7crbeginE - _ZN34_INTERNAL_7d275065_4_k_cu_1779d6f86thrust24THRUST_300001_SM_1000_NS12placeholders2_7E)
_ZN34_INTERNAL_7d275065_4_k_cu_1779d6f86thrust24THRUST_300001_SM_1000_NS12placeholders2_7E:
	.zero		1
	.type		_ZN34_INTERNAL_7d275065_4_k_cu_1779d6f84cuda3std3__45__cpo7crbeginE,@object
	.size		_ZN34_INTERNAL_7d275065_4_k_cu_1779d6f84cuda3std3__45__cpo7crbeginE,(_ZN34_INTERNAL_7d275065_4_k_cu_1779d6f84cuda3std6ranges3__45__cpo4nextE - _ZN34_INTERNAL_7d275065_4_k_cu_1779d6f84cuda3std3__45__cpo7crbeginE)
_ZN34_INTERNAL_7d275065_4_k_cu_1779d6f84cuda3std3__45__cpo7crbeginE:
	.zero		1
	.type		_ZN34_INTERNAL_7d275065_4_k_cu_1779d6f84cuda3std6ranges3__45__cpo4nextE,@object
	.size		_ZN34_INTERNAL_7d275065_4_k_cu_1779d6f84cuda3std6ranges3__45__cpo4nextE,(_ZN34_INTERNAL_7d275065_4_k_cu_1779d6f84cuda3std6ranges3__45__cpo4swapE - _ZN34_INTERNAL_7d275065_4_k_cu_1779d6f84cuda3std6ranges3__45__cpo4nextE)
_ZN34_INTERNAL_7d275065_4_k_cu_1779d6f84cuda3std6ranges3__45__cpo4nextE:
	.zero		1
	.type		_ZN34_INTERNAL_7d275065_4_k_cu_1779d6f84cuda3std6ranges3__45__cpo4swapE,@object
	.size		_ZN34_INTERNAL_7d275065_4_k_cu_1779d6f84cuda3std6ranges3__45__cpo4swapE,(_ZN34_INTERNAL_7d275065_4_k_cu_1779d6f86thrust24THRUST_300001_SM_1000_NS8cuda_cub10par_nosyncE - _ZN34_INTERNAL_7d275065_4_k_cu_1779d6f84cuda3std6ranges3__45__cpo4swapE)
_ZN34_INTERNAL_7d275065_4_k_cu_1779d6f84cuda3std6ranges3__45__cpo4swapE:
	.zero		1
	.type		_ZN34_INTERNAL_7d275065_4_k_cu_1779d6f86thrust24THRUST_300001_SM_1000_NS8cuda_cub10par_nosyncE,@object
	.size		_ZN34_INTERNAL_7d275065_4_k_cu_1779d6f86thrust24THRUST_300001_SM_1000_NS8cuda_cub10par_nosyncE,(_ZN34_INTERNAL_7d275065_4_k_cu_1779d6f86thrust24THRUST_300001_SM_1000_NS12placeholders2_9E - _ZN34_INTERNAL_7d275065_4_k_cu_1779d6f86thrust24THRUST_300001_SM_1000_NS8cuda_cub10par_nosyncE)
_ZN34_INTERNAL_7d275065_4_k_cu_1779d6f86thrust24THRUST_300001_SM_1000_NS8cuda_cub10par_nosyncE:
	.zero		1
	.type		_ZN34_INTERNAL_7d275065_4_k_cu_1779d6f86thrust24THRUST_300001_SM_1000_NS12placeholders2_9E,@object
	.size		_ZN34_INTERNAL_7d275065_4_k_cu_1779d6f86thrust24THRUST_300001_SM_1000_NS12placeholders2_9E,(_ZN34_INTERNAL_7d275065_4_k_cu_1779d6f84cuda3std3__436_GLOBAL__N__7d275065_4_k_cu_1779d6f86ignoreE - _ZN34_INTERNAL_7d275065_4_k_cu_1779d6f86thrust24THRUST_300001_SM_1000_NS12placeholders2_9E)
_ZN34_INTERNAL_7d275065_4_k_cu_1779d6f86thrust24THRUST_300001_SM_1000_NS12placeholders2_9E:
	.zero		1
	.type		_ZN34_INTERNAL_7d275065_4_k_cu_1779d6f84cuda3std3__436_GLOBAL__N__7d275065_4_k_cu_1779d6f86ignoreE,@object
	.size		_ZN34_INTERNAL_7d275065_4_k_cu_1779d6f84cuda3std3__436_GLOBAL__N__7d275065_4_k_cu_1779d6f86ignoreE,(_ZN34_INTERNAL_7d275065_4_k_cu_1779d6f84cuda3std6ranges3__45__cpo4dataE - _ZN34_INTERNAL_7d275065_4_k_cu_1779d6f84cuda3std3__436_GLOBAL__N__7d275065_4_k_cu_1779d6f86ignoreE)
_ZN34_INTERNAL_7d275065_4_k_cu_1779d6f84cuda3std3__436_GLOBAL__N__7d275065_4_k_cu_1779d6f86ignoreE:
	.zero		1
	.type		_ZN34_INTERNAL_7d275065_4_k_cu_1779d6f84cuda3std6ranges3__45__cpo4dataE,@object
	.size		_ZN34_INTERNAL_7d275065_4_k_cu_1779d6f84cuda3std6ranges3__45__cpo4dataE,(_ZN34_INTERNAL_7d275065_4_k_cu_1779d6f86thrust24THRUST_300001_SM_1000_NS12placeholders2_1E - _ZN34_INTERNAL_7d275065_4_k_cu_1779d6f84cuda3std6ranges3__45__cpo4dataE)
_ZN34_INTERNAL_7d275065_4_k_cu_1779d6f84cuda3std6ranges3__45__cpo4dataE:
	.zero		1
	.type		_ZN34_INTERNAL_7d275065_4_k_cu_1779d6f86thrust24THRUST_300001_SM_1000_NS12placeholders2_1E,@object
	.size		_ZN34_INTERNAL_7d275065_4_k_cu_1779d6f86thrust24THRUST_300001_SM_1000_NS12placeholders2_1E,(_ZN34_INTERNAL_7d275065_4_k_cu_1779d6f84cuda3std3__45__cpo5beginE - _ZN34_INTERNAL_7d275065_4_k_cu_1779d6f86thrust24THRUST_300001_SM_1000_NS12placeholders2_1E)
_ZN34_INTERNAL_7d275065_4_k_cu_1779d6f86thrust24THRUST_300001_SM_1000_NS12placeholders2_1E:
	.zero		1
	.type		_ZN34_INTERNAL_7d275065_4_k_cu_1779d6f84cuda3std3__45__cpo5beginE,@object
	.size		_ZN34_INTERNAL_7d275065_4_k_cu_1779d6f84cuda3std3__45__cpo5beginE,(_ZN34_INTERNAL_7d275065_4_k_cu_1779d6f84cuda3std6ranges3__45__cpo5beginE - _ZN34_INTERNAL_7d275065_4_k_cu_1779d6f84cuda3std3__45__cpo5beginE)
_ZN34_INTERNAL_7d275065_4_k_cu_1779d6f84cuda3std3__45__cpo5beginE:
	.zero		1
	.type		_ZN34_INTERNAL_7d275065_4_k_cu_1779d6f84cuda3std6ranges3__45__cpo5beginE,@object
	.size		_ZN34_INTERNAL_7d275065_4_k_cu_1779d6f84cuda3std6ranges3__45__cpo5beginE,(_ZN34_INTERNAL_7d275065_4_k_cu_1779d6f86thrust24THRUST_300001_SM_1000_NS12placeholders2_5E - _ZN34_INTERNAL_7d275065_4_k_cu_1779d6f84cuda3std6ranges3__45__cpo5beginE)
_ZN34_INTERNAL_7d275065_4_k_cu_1779d6f84cuda3std6ranges3__45__cpo5beginE:
	.zero		1
	.type		_ZN34_INTERNAL_7d275065_4_k_cu_1779d6f86thrust24THRUST_300001_SM_1000_NS12placeholders2_5E,@object
	.size		_ZN34_INTERNAL_7d275065_4_k_cu_1779d6f86thrust24THRUST_300001_SM_1000_NS12placeholders2_5E,(_ZN34_INTERNAL_7d275065_4_k_cu_1779d6f84cuda3std3__45__cpo6rbeginE - _ZN34_INTERNAL_7d275065_4_k_cu_1779d6f86thrust24THRUST_300001_SM_1000_NS12placeholders2_5E)
_ZN34_INTERNAL_7d275065_4_k_cu_1779d6f86thrust24THRUST_300001_SM_1000_NS12placeholders2_5E:
	.zero		1
	.type		_ZN34_INTERNAL_7d275065_4_k_cu_1779d6f84cuda3std3__45__cpo6rbeginE,@object
	.size		_ZN34_INTERNAL_7d275065_4_k_cu_1779d6f84cuda3std3__45__cpo6rbeginE,(_ZN34_INTERNAL_7d275065_4_k_cu_1779d6f84cuda3std6ranges3__45__cpo7advanceE - _ZN34_INTERNAL_7d275065_4_k_cu_1779d6f84cuda3std3__45__cpo6rbeginE)
_ZN34_INTERNAL_7d275065_4_k_cu_1779d6f84cuda3std3__45__cpo6rbeginE:
	.zero		1
	.type		_ZN34_INTERNAL_7d275065_4_k_cu_1779d6f84cuda3std6ranges3__45__cpo7advanceE,@object
	.size		_ZN34_INTERNAL_7d275065_4_k_cu_1779d6f84cuda3std6ranges3__45__cpo7advanceE,(_ZN34_INTERNAL_7d275065_4_k_cu_1779d6f84cuda3std3__47nulloptE - _ZN34_INTERNAL_7d275065_4_k_cu_1779d6f84cuda3std6ranges3__45__cpo7advanceE)
_ZN34_INTERNAL_7d275065_4_k_cu_1779d6f84cuda3std6ranges3__45__cpo7advanceE:
	.zero		1
	.type		_ZN34_INTERNAL_7d275065_4_k_cu_1779d6f84cuda3std3__47nulloptE,@object
	.size		_ZN34_INTERNAL_7d275065_4_k_cu_1779d6f84cuda3std3__47nulloptE,(_ZN34_INTERNAL_7d275065_4_k_cu_1779d6f84cuda3std6ranges3__45__cpo8distanceE - _ZN34_INTERNAL_7d275065_4_k_cu_1779d6f84cuda3std3__47nulloptE)
_ZN34_INTERNAL_7d275065_4_k_cu_1779d6f84cuda3std3__47nulloptE:
	.zero		1
	.type		_ZN34_INTERNAL_7d275065_4_k_cu_1779d6f84cuda3std6ranges3__45__cpo8distanceE,@object
	.size		_ZN34_INTERNAL_7d275065_4_k_cu_1779d6f84cuda3std6ranges3__45__cpo8distanceE,(_ZN34_INTERNAL_7d275065_4_k_cu_1779d6f86thrust24THRUST_300001_SM_1000_NS12placeholders3_10E - _ZN34_INTERNAL_7d275065_4_k_cu_1779d6f84cuda3std6ranges3__45__cpo8distanceE)
_ZN34_INTERNAL_7d275065_4_k_cu_1779d6f84cuda3std6ranges3__45__cpo8distanceE:
	.zero		1
	.type		_ZN34_INTERNAL_7d275065_4_k_cu_1779d6f86thrust24THRUST_300001_SM_1000_NS12placeholders3_10E,@object
	.size		_ZN34_INTERNAL_7d275065_4_k_cu_1779d6f86thrust24THRUST_300001_SM_1000_NS12placeholders3_10E,(_ZN34_INTERNAL_7d275065_4_k_cu_1779d6f84cuda3std3__419piecewise_constructE - _ZN34_INTERNAL_7d275065_4_k_cu_1779d6f86thrust24THRUST_300001_SM_1000_NS12placeholders3_10E)
_ZN34_INTERNAL_7d275065_4_k_cu_1779d6f86thrust24THRUST_300001_SM_1000_NS12placeholders3_10E:
	.zero		1
	.type		_ZN34_INTERNAL_7d275065_4_k_cu_1779d6f84cuda3std3__419piecewise_constructE,@object
	.size		_ZN34_INTERNAL_7d275065_4_k_cu_1779d6f84cuda3std3__419piecewise_constructE,(_ZN34_INTERNAL_7d275065_4_k_cu_1779d6f84cuda3std6ranges3__45__cpo5cdataE - _ZN34_INTERNAL_7d275065_4_k_cu_1779d6f84cuda3std3__419piecewise_constructE)
_ZN34_INTERNAL_7d275065_4_k_cu_1779d6f84cuda3std3__419piecewise_constructE:
	.zero		1
	.type		_ZN34_INTERNAL_7d275065_4_k_cu_1779d6f84cuda3std6ranges3__45__cpo5cdataE,@object
	.size		_ZN34_INTERNAL_7d275065_4_k_cu_1779d6f84cuda3std6ranges3__45__cpo5cdataE,(_ZN34_INTERNAL_7d275065_4_k_cu_1779d6f86thrust24THRUST_300001_SM_1000_NS12placeholders2_2E - _ZN34_INTERNAL_7d275065_4_k_cu_1779d6f84cuda3std6ranges3__45__cpo5cdataE)
_ZN34_INTERNAL_7d275065_4_k_cu_1779d6f84cuda3std6ranges3__45__cpo5cdataE:
	.zero		1
	.type		_ZN34_INTERNAL_7d275065_4_k_cu_1779d6f86thrust24THRUST_300001_SM_1000_NS12placeholders2_2E,@object
	.size		_ZN34_INTERNAL_7d275065_4_k_cu_1779d6f86thrust24THRUST_300001_SM_1000_NS12placeholders2_2E,(_ZN34_INTERNAL_7d275065_4_k_cu_1779d6f84cuda3std3__45__cpo3endE - _ZN34_INTERNAL_7d275065_4_k_cu_1779d6f86thrust24THRUST_300001_SM_1000_NS12placeholders2_2E)
_ZN34_INTERNAL_7d275065_4_k_cu_1779d6f86thrust24THRUST_300001_SM_1000_NS12placeholders2_2E:
	.zero		1
	.type		_ZN34_INTERNAL_7d275065_4_k_cu_1779d6f84cuda3std3__45__cpo3endE,@object
	.size		_ZN34_INTERNAL_7d275065_4_k_cu_1779d6f84cuda3std3__45__cpo3endE,(_ZN34_INTERNAL_7d275065_4_k_cu_1779d6f84cuda3std6ranges3__45__cpo3endE - _ZN34_INTERNAL_7d275065_4_k_cu_1779d6f84cuda3std3__45__cpo3endE)
_ZN34_INTERNAL_7d275065_4_k_cu_1779d6f84cuda3std3__45__cpo3endE:
	.zero		1
	.type		_ZN34_INTERNAL_7d275065_4_k_cu_1779d6f84cuda3std6ranges3__45__cpo3endE,@object
	.size		_ZN34_INTERNAL_7d275065_4_k_cu_1779d6f84cuda3std6ranges3__45__cpo3endE,(_ZN34_INTERNAL_7d275065_4_k_cu_1779d6f86thrust24THRUST_300001_SM_1000_NS12placeholders2_6E - _ZN34_INTERNAL_7d275065_4_k_cu_1779d6f84cuda3std6ranges3__45__cpo3endE)
_ZN34_INTERNAL_7d275065_4_k_cu_1779d6f84cuda3std6ranges3__45__cpo3endE:
	.zero		1
	.type		_ZN34_INTERNAL_7d275065_4_k_cu_1779d6f86thrust24THRUST_300001_SM_1000_NS12placeholders2_6E,@object
	.size		_ZN34_INTERNAL_7d275065_4_k_cu_1779d6f86thrust24THRUST_300001_SM_1000_NS12placeholders2_6E,(_ZN34_INTERNAL_7d275065_4_k_cu_1779d6f84cuda3std3__45__cpo4rendE - _ZN34_INTERNAL_7d275065_4_k_cu_1779d6f86thrust24THRUST_300001_SM_1000_NS12placeholders2_6E)
_ZN34_INTERNAL_7d275065_4_k_cu_1779d6f86thrust24THRUST_300001_SM_1000_NS12placeholders2_6E:
	.zero		1
	.type		_ZN34_INTERNAL_7d275065_4_k_cu_1779d6f84cuda3std3__45__cpo4rendE,@object
	.size		_ZN34_INTERNAL_7d275065_4_k_cu_1779d6f84cuda3std3__45__cpo4rendE,(_ZN34_INTERNAL_7d275065_4_k_cu_1779d6f84cuda3std6ranges3__45__cpo9iter_swapE - _ZN34_INTERNAL_7d275065_4_k_cu_1779d6f84cuda3std3__45__cpo4rendE)
_ZN34_INTERNAL_7d275065_4_k_cu_1779d6f84cuda3std3__45__cpo4rendE:
	.zero		1
	.type		_ZN34_INTERNAL_7d275065_4_k_cu_1779d6f84cuda3std6ranges3__45__cpo9iter_swapE,@object
	.size		_ZN34_INTERNAL_7d275065_4_k_cu_1779d6f84cuda3std6ranges3__45__cpo9iter_swapE,(_ZN34_INTERNAL_7d275065_4_k_cu_1779d6f84cuda3std3__48unexpectE - _ZN34_INTERNAL_7d275065_4_k_cu_1779d6f84cuda3std6ranges3__45__cpo9iter_swapE)
_ZN34_INTERNAL_7d275065_4_k_cu_1779d6f84cuda3std6ranges3__45__cpo9iter_swapE:
	.zero		1
	.type		_ZN34_INTERNAL_7d275065_4_k_cu_1779d6f84cuda3std3__48unexpectE,@object
	.size		_ZN34_INTERNAL_7d275065_4_k_cu_1779d6f84cuda3std3__48unexpectE,(_ZN34_INTERNAL_7d275065_4_k_cu_1779d6f86thrust24THRUST_300001_SM_1000_NS8cuda_cub3parE - _ZN34_INTERNAL_7d275065_4_k_cu_1779d6f84cuda3std3__48unexpectE)
_ZN34_INTERNAL_7d275065_4_k_cu_1779d6f84cuda3std3__48unexpectE:
	.zero		1
	.type		_ZN34_INTERNAL_7d275065_4_k_cu_1779d6f86thrust24THRUST_300001_SM_1000_NS8cuda_cub3parE,@object
	.size		_ZN34_INTERNAL_7d275065_4_k_cu_1779d6f86thrust24THRUST_300001_SM_1000_NS8cuda_cub3parE,(_ZN34_INTERNAL_7d275065_4_k_cu_1779d6f86thrust24THRUST_300001_SM_1000_NS12placeholders2_4E - _ZN34_INTERNAL_7d275065_4_k_cu_1779d6f86thrust24THRUST_300001_SM_1000_NS8cuda_cub3parE)
_ZN34_INTERNAL_7d275065_4_k_cu_1779d6f86thrust24THRUST_300001_SM_1000_NS8cuda_cub3parE:
	.zero		1
	.type		_ZN34_INTERNAL_7d275065_4_k_cu_1779d6f86thrust24THRUST_300001_SM_1000_NS12placeholders2_4E,@object
	.size		_ZN34_INTERNAL_7d275065_4_k_cu_1779d6f86thrust24THRUST_300001_SM_1000_NS12placeholders2_4E,(_ZN34_INTERNAL_7d275065_4_k_cu_1779d6f84cuda3std3__45__cpo4cendE - _ZN34_INTERNAL_7d275065_4_k_cu_1779d6f86thrust24THRUST_300001_SM_1000_NS12placeholders2_4E)
_ZN34_INTERNAL_7d275065_4_k_cu_1779d6f86thrust24THRUST_300001_SM_1000_NS12placeholders2_4E:
	.zero		1
	.type		_ZN34_INTERNAL_7d275065_4_k_cu_1779d6f84cuda3std3__45__cpo4cendE,@object
	.size		_ZN34_INTERNAL_7d275065_4_k_cu_1779d6f84cuda3std3__45__cpo4cendE,(_ZN34_INTERNAL_7d275065_4_k_cu_1779d6f84cuda3std6ranges3__45__cpo4cendE - _ZN34_INTERNAL_7d275065_4_k_cu_1779d6f84cuda3std3__45__cpo4cendE)
_ZN34_INTERNAL_7d275065_4_k_cu_1779d6f84cuda3std3__45__cpo4cendE:
	.zero		1
	.type		_ZN34_INTERNAL_7d275065_4_k_cu_1779d6f84cuda3std6ranges3__45__cpo4cendE,@object
	.size		_ZN34_INTERNAL_7d275065_4_k_cu_1779d6f84cuda3std6ranges3__45__cpo4cendE,(_ZN34_INTERNAL_7d275065_4_k_cu_1779d6f84cuda3std3__420unreachable_sentinelE - _ZN34_INTERNAL_7d275065_4_k_cu_1779d6f84cuda3std6ranges3__45__cpo4cendE)
_ZN34_INTERNAL_7d275065_4_k_cu_1779d6f84cuda3std6ranges3__45__cpo4cendE:
	.zero		1
	.type		_ZN34_INTERNAL_7d275065_4_k_cu_1779d6f84cuda3std3__420unreachable_sentinelE,@object
	.size		_ZN34_INTERNAL_7d275065_4_k_cu_1779d6f84cuda3std3__420unreachable_sentinelE,(_ZN34_INTERNAL_7d275065_4_k_cu_1779d6f84cuda3std6ranges3__45__cpo5ssizeE - _ZN34_INTERNAL_7d275065_4_k_cu_1779d6f84cuda3std3__420unreachable_sentinelE)
_ZN34_INTERNAL_7d275065_4_k_cu_1779d6f84cuda3std3__420unreachable_sentinelE:
	.zero		1
	.type		_ZN34_INTERNAL_7d275065_4_k_cu_1779d6f84cuda3std6ranges3__45__cpo5ssizeE,@object
	.size		_ZN34_INTERNAL_7d275065_4_k_cu_1779d6f84cuda3std6ranges3__45__cpo5ssizeE,(_ZN34_INTERNAL_7d275065_4_k_cu_1779d6f86thrust24THRUST_300001_SM_1000_NS12placeholders2_8E - _ZN34_INTERNAL_7d275065_4_k_cu_1779d6f84cuda3std6ranges3__45__cpo5ssizeE)
_ZN34_INTERNAL_7d275065_4_k_cu_1779d6f84cuda3std6ranges3__45__cpo5ssizeE:
	.zero		1
	.type		_ZN34_INTERNAL_7d275065_4_k_cu_1779d6f86thrust24THRUST_300001_SM_1000_NS12placeholders2_8E,@object
	.size		_ZN34_INTERNAL_7d275065_4_k_cu_1779d6f86thrust24THRUST_300001_SM_1000_NS12placeholders2_8E,(_ZN34_INTERNAL_7d275065_4_k_cu_1779d6f84cuda3std3__45__cpo5crendE - _ZN34_INTERNAL_7d275065_4_k_cu_1779d6f86thrust24THRUST_300001_SM_1000_NS12placeholders2_8E)
_ZN34_INTERNAL_7d275065_4_k_cu_1779d6f86thrust24THRUST_300001_SM_1000_NS12placeholders2_8E:
	.zero		1
	.type		_ZN34_INTERNAL_7d275065_4_k_cu_1779d6f84cuda3std3__45__cpo5crendE,@object
	.size		_ZN34_INTERNAL_7d275065_4_k_cu_1779d6f84cuda3std3__45__cpo5crendE,(_ZN34_INTERNAL_7d275065_4_k_cu_1779d6f84cuda3std6ranges3__45__cpo4prevE - _ZN34_INTERNAL_7d275065_4_k_cu_1779d6f84cuda3std3__45__cpo5crendE)
_ZN34_INTERNAL_7d275065_4_k_cu_1779d6f84cuda3std3__45__cpo5crendE:
	.zero		1
	.type		_ZN34_INTERNAL_7d275065_4_k_cu_1779d6f84cuda3std6ranges3__45__cpo4prevE,@object
	.size		_ZN34_INTERNAL_7d275065_4_k_cu_1779d6f84cuda3std6ranges3__45__cpo4prevE,(_ZN34_INTERNAL_7d275065_4_k_cu_1779d6f84cuda3std6ranges3__45__cpo9iter_moveE - _ZN34_INTERNAL_7d275065_4_k_cu_1779d6f84cuda3std6ranges3__45__cpo4prevE)
_ZN34_INTERNAL_7d275065_4_k_cu_1779d6f84cuda3std6ranges3__45__cpo4prevE:
	.zero		1
	.type		_ZN34_INTERNAL_7d275065_4_k_cu_1779d6f84cuda3std6ranges3__45__cpo9iter_moveE,@object
	.size		_ZN34_INTERNAL_7d275065_4_k_cu_1779d6f84cuda3std6ranges3__45__cpo9iter_moveE,(_ZN34_INTERNAL_7d275065_4_k_cu_1779d6f86thrust24THRUST_300001_SM_1000_NS6system6detail10sequential3seqE - _ZN34_INTERNAL_7d275065_4_k_cu_1779d6f84cuda3std6ranges3__45__cpo9iter_moveE)
_ZN34_INTERNAL_7d275065_4_k_cu_1779d6f84cuda3std6ranges3__45__cpo9iter_moveE:
	.zero		1
	.type		_ZN34_INTERNAL_7d275065_4_k_cu_1779d6f86thrust24THRUST_300001_SM_1000_NS6system6detail10sequential3seqE,@object
	.size		_ZN34_INTERNAL_7d275065_4_k_cu_1779d6f86thrust24THRUST_300001_SM_1000_NS6system6detail10sequential3seqE,(.L_31 - _ZN34_INTERNAL_7d275065_4_k_cu_1779d6f86thrust24THRUST_300001_SM_1000_NS6system6detail10sequential3seqE)
_ZN34_INTERNAL_7d275065_4_k_cu_1779d6f86thrust24THRUST_300001_SM_1000_NS6system6detail10sequential3seqE:
	.zero		1
.L_31:


//--------------------- .nv.shared._ZN3cub18CUB_300001_SM_10006detail4scan16DeviceScanKernelINS2_10policy_hubIiiijN4cuda3std3__44plusIvEEE10Policy1000EN6thrust24THRUST_300001_SM_1000_NS6detail15normal_iteratorINSD_10device_ptrIiEEEESI_NS0_13ScanTileStateIiLb1EEES9_NS1_10InputValueIiPiEEjiLb0EiEEvT0_T1_T2_iT3_T4_T5_ --------------------------
	.section	.nv.shared._ZN3cub18CUB_300001_SM_10006detail4scan16DeviceScanKernelINS2_10policy_hubIiiijN4cuda3std3__44plusIvEEE10Policy1000EN6thrust24THRUST_300001_SM_1000_NS6detail15normal_iteratorINSD_10device_ptrIiEEEESI_NS0_13ScanTileStateIiLb1EEES9_NS1_10InputValueIiPiEEjiLb0EiEEvT0_T1_T2_iT3_T4_T5_,"aw",@nobits
	.sectionflags	@""
	.align	16
.nv.shared._ZN3cub18CUB_300001_SM_10006detail4scan16DeviceScanKernelINS2_10policy_hubIiiijN4cuda3std3__44plusIvEEE10Policy1000EN6thrust24THRUST_300001_SM_1000_NS6detail15normal_iteratorINSD_10device_ptrIiEEEESI_NS0_13ScanTileStateIiLb1EEES9_NS1_10InputValueIiPiEEjiLb0EiEEvT0_T1_T2_iT3_T4_T5_:
	.zero		34832


//--------------------- .nv.shared._ZN3cub18CUB_300001_SM_10006detail6reduce28DeviceReduceSingleTileKernelINS2_10policy_hubIiyN4cuda3std3__44plusIiEEE10Policy1000EPiSC_iS9_iiNS7_10__identityEEEvT0_T1_T2_T3_T4_T6_ --------------------------
	.section	.nv.shared._ZN3cub18CUB_300001_SM_10006detail6reduce28DeviceReduceSingleTileKernelINS2_10policy_hubIiyN4cuda3std3__44plusIiEEE10Policy1000EPiSC_iS9_iiNS7_10__identityEEEvT0_T1_T2_T3_T4_T6_,"aw",@nobits
	.sectionflags	@""
	.align	4
.nv.shared._ZN3cub18CUB_300001_SM_10006detail6reduce28DeviceReduceSingleTileKernelINS2_10policy_hubIiyN4cuda3std3__44plusIiEEE10Policy1000EPiSC_iS9_iiNS7_10__identityEEEvT0_T1_T2_T3_T4_T6_:
	.zero		1068


//--------------------- .nv.shared._ZN3cub18CUB_300001_SM_10006detail6reduce18DeviceReduceKernelINS2_10policy_hubIiyN4cuda3std3__44plusIiEEE10Policy1000EN6thrust24THRUST_300001_SM_1000_NS6detail15normal_iteratorINSD_10device_ptrIiEEEEyS9_iNS7_10__identityEEEvT0_PT3_T1_NS0_13GridEvenShareISN_EET2_T4_ --------------------------
	.section	.nv.shared._ZN3cub18CUB_300001_SM_10006detail6reduce18DeviceReduceKernelINS2_10policy_hubIiyN4cuda3std3__44plusIiEEE10Policy1000EN6thrust24THRUST_300001_SM_1000_NS6detail15normal_iteratorINSD_10device_ptrIiEEEEyS9_iNS7_10__identityEEEvT0_PT3_T1_NS0_13GridEvenShareISN_EET2_T4_,"aw",@nobits
	.sectionflags	@""
	.align	4
.nv.shared._ZN3cub18CUB_300001_SM_10006detail6reduce18DeviceReduceKernelINS2_10policy_hubIiyN4cuda3std3__44plusIiEEE10Policy1000EN6thrust24THRUST_300001_SM_1000_NS6detail15normal_iteratorINSD_10device_ptrIiEEEEyS9_iNS7_10__identityEEEvT0_PT3_T1_NS0_13GridEvenShareISN_EET2_T4_:
	.zero		1068


//--------------------- .nv.shared._ZN3cub18CUB_300001_SM_10006detail6reduce28DeviceReduceSingleTileKernelINS2_10policy_hubIiyN4cuda3std3__44plusIiEEE10Policy1000EN6thrust24THRUST_300001_SM_1000_NS6detail15normal_iteratorINSD_10device_ptrIiEEEEPiyS9_iiNS7_10__identityEEEvT0_T1_T2_T3_T4_T6_ --------------------------
	.section	.nv.shared._ZN3cub18CUB_300001_SM_10006detail6reduce28DeviceReduceSingleTileKernelINS2_10policy_hubIiyN4cuda3std3__44plusIiEEE10Policy1000EN6thrust24THRUST_300001_SM_1000_NS6detail15normal_iteratorINSD_10device_ptrIiEEEEPiyS9_iiNS7_10__identityEEEvT0_T1_T2_T3_T4_T6_,"aw",@nobits
	.sectionflags	@""
	.align	4
.nv.shared._ZN3cub18CUB_300001_SM_10006detail6reduce28DeviceReduceSingleTileKernelINS2_10policy_hubIiyN4cuda3std3__44plusIiEEE10Policy1000EN6thrust24THRUST_300001_SM_1000_NS6detail15normal_iteratorINSD_10device_ptrIiEEEEPiyS9_iiNS7_10__identityEEEvT0_T1_T2_T3_T4_T6_:
	.zero		1068


//--------------------- .nv.shared._ZN3cub18CUB_300001_SM_10006detail6reduce28DeviceReduceSingleTileKernelINS2_10policy_hubIijN4cuda3std3__44plusIiEEE10Policy1000EPiSC_iS9_iiNS7_10__identityEEEvT0_T1_T2_T3_T4_T6_ --------------------------
	.section	.nv.shared._ZN3cub18CUB_300001_SM_10006detail6reduce28DeviceReduceSingleTileKernelINS2_10policy_hubIijN4cuda3std3__44plusIiEEE10Policy1000EPiSC_iS9_iiNS7_10__identityEEEvT0_T1_T2_T3_T4_T6_,"aw",@nobits
	.sectionflags	@""
	.align	4
.nv.shared._ZN3cub18CUB_300001_SM_10006detail6reduce28DeviceReduceSingleTileKernelINS2_10policy_hubIijN4cuda3std3__44plusIiEEE10Policy1000EPiSC_iS9_iiNS7_10__identityEEEvT0_T1_T2_T3_T4_T6_:
	.zero		1068


//--------------------- .nv.shared._ZN3cub18CUB_300001_SM_10006detail6reduce18DeviceReduceKernelINS2_10policy_hubIijN4cuda3std3__44plusIiEEE10Policy1000EN6thrust24THRUST_300001_SM_1000_NS6detail15normal_iteratorINSD_10device_ptrIiEEEEjS9_iNS7_10__identityEEEvT0_PT3_T1_NS0_13GridEvenShareISN_EET2_T4_ --------------------------
	.section	.nv.shared._ZN3cub18CUB_300001_SM_10006detail6reduce18DeviceReduceKernelINS2_10policy_hubIijN4cuda3std3__44plusIiEEE10Policy1000EN6thrust24THRUST_300001_SM_1000_NS6detail15normal_iteratorINSD_10device_ptrIiEEEEjS9_iNS7_10__identityEEEvT0_PT3_T1_NS0_13GridEvenShareISN_EET2_T4_,"aw",@nobits
	.sectionflags	@""
	.align	4
.nv.shared._ZN3cub18CUB_300001_SM_10006detail6reduce18DeviceReduceKernelINS2_10policy_hubIijN4cuda3std3__44plusIiEEE10Policy1000EN6thrust24THRUST_300001_SM_1000_NS6detail15normal_iteratorINSD_10device_ptrIiEEEEjS9_iNS7_10__identityEEEvT0_PT3_T1_NS0_13GridEvenShareISN_EET2_T4_:
	.zero		1068


//--------------------- .nv.shared._ZN3cub18CUB_300001_SM_10006detail6reduce28DeviceReduceSingleTileKernelINS2_10policy_hubIijN4cuda3std3__44plusIiEEE10Policy1000EN6thrust24THRUST_300001_SM_1000_NS6detail15normal_iteratorINSD_10device_ptrIiEEEEPijS9_iiNS7_10__identityEEEvT0_T1_T2_T3_T4_T6_ --------------------------
	.section	.nv.shared._ZN3cub18CUB_300001_SM_10006detail6reduce28DeviceReduceSingleTileKernelINS2_10policy_hubIijN4cuda3std3__44plusIiEEE10Policy1000EN6thrust24THRUST_300001_SM_1000_NS6detail15normal_iteratorINSD_10device_ptrIiEEEEPijS9_iiNS7_10__identityEEEvT0_T1_T2_T3_T4_T6_,"aw",@nobits
	.sectionflags	@""
	.align	4
.nv.shared._ZN3cub18CUB_300001_SM_10006detail6reduce28DeviceReduceSingleTileKernelINS2_10policy_hubIijN4cuda3std3__44plusIiEEE10Policy1000EN6thrust24THRUST_300001_SM_1000_NS6detail15normal_iteratorINSD_10device_ptrIiEEEEPijS9_iiNS7_10__identityEEEvT0_T1_T2_T3_T4_T6_:
	.zero		1068


//--------------------- .nv.shared._ZN3cub18CUB_300001_SM_10006detail6reduce28DeviceReduceSingleTileKernelINS2_10policy_hubIlyN4cuda3std3__44plusIlEEE10Policy1000EPlSC_iS9_llNS7_10__identityEEEvT0_T1_T2_T3_T4_T6_ --------------------------
	.section	.nv.shared._ZN3cub18CUB_300001_SM_10006detail6reduce28DeviceReduceSingleTileKernelINS2_10policy_hubIlyN4cuda3std3__44plusIlEEE10Policy1000EPlSC_iS9_llNS7_10__identityEEEvT0_T1_T2_T3_T4_T6_,"aw",@nobits
	.sectionflags	@""
	.align	8
.nv.shared._ZN3cub18CUB_300001_SM_10006detail6reduce28DeviceReduceSingleTileKernelINS2_10policy_hubIlyN4cuda3std3__44plusIlEEE10Policy1000EPlSC_iS9_llNS7_10__identityEEEvT0_T1_T2_T3_T4_T6_:
	.zero		1176


//--------------------- .nv.shared._ZN3cub18CUB_300001_SM_10006detail6reduce18DeviceReduceKernelINS2_10policy_hubIlyN4cuda3std3__44plusIlEEE10Policy1000EN6thrust24THRUST_300001_SM_1000_NS18transform_iteratorINSD_6detail14equal_to_valueIiEENSF_15normal_iteratorINSD_10device_ptrIbEEEEllEEyS9_lNS7_10__identityEEEvT0_PT3_T1_NS0_13GridEvenShareISR_EET2_T4_ --------------------------
	.section	.nv.shared._ZN3cub18CUB_300001_SM_10006detail6reduce18DeviceReduceKernelINS2_10policy_hubIlyN4cuda3std3__44plusIlEEE10Policy1000EN6thrust24THRUST_300001_SM_1000_NS18transform_iteratorINSD_6detail14equal_to_valueIiEENSF_15normal_iteratorINSD_10device_ptrIbEEEEllEEyS9_lNS7_10__identityEEEvT0_PT3_T1_NS0_13GridEvenShareISR_EET2_T4_,"aw",@nobits
	.sectionflags	@""
	.align	8
.nv.shared._ZN3cub18CUB_300001_SM_10006detail6reduce18DeviceReduceKernelINS2_10policy_hubIlyN4cuda3std3__44plusIlEEE10Policy1000EN6thrust24THRUST_300001_SM_1000_NS18transform_iteratorINSD_6detail14equal_to_valueIiEENSF_15normal_iteratorINSD_10device_ptrIbEEEEllEEyS9_lNS7_10__identityEEEvT0_PT3_T1_NS0_13GridEvenShareISR_EET2_T4_:
	.zero		1176


//--------------------- .nv.shared._ZN3cub18CUB_300001_SM_10006detail6reduce28DeviceReduceSingleTileKernelINS2_10policy_hubIlyN4cuda3std3__44plusIlEEE10Policy1000EN6thrust24THRUST_300001_SM_1000_NS18transform_iteratorINSD_6detail14equal_to_valueIiEENSF_15normal_iteratorINSD_10device_ptrIbEEEEllEEPlyS9_llNS7_10__identityEEEvT0_T1_T2_T3_T4_T6_ --------------------------
	.section	.nv.shared._ZN3cub18CUB_300001_SM_10006detail6reduce28DeviceReduceSingleTileKernelINS2_10policy_hubIlyN4cuda3std3__44plusIlEEE10Policy1000EN6thrust24THRUST_300001_SM_1000_NS18transform_iteratorINSD_6detail14equal_to_valueIiEENSF_15normal_iteratorINSD_10device_ptrIbEEEEllEEPlyS9_llNS7_10__identityEEEvT0_T1_T2_T3_T4_T6_,"aw",@nobits
	.sectionflags	@""
	.align	8
.nv.shared._ZN3cub18CUB_300001_SM_10006detail6reduce28DeviceReduceSingleTileKernelINS2_10policy_hubIlyN4cuda3std3__44plusIlEEE10Policy1000EN6thrust24THRUST_300001_SM_1000_NS18transform_iteratorINSD_6detail14equal_to_valueIiEENSF_15normal_iteratorINSD_10device_ptrIbEEEEllEEPlyS9_llNS7_10__identityEEEvT0_T1_T2_T3_T4_T6_:
	.zero		1176


//--------------------- .nv.shared._ZN3cub18CUB_300001_SM_10006detail6reduce28DeviceReduceSingleTileKernelINS2_10policy_hubIljN4cuda3std3__44plusIlEEE10Policy1000EPlSC_iS9_llNS7_10__identityEEEvT0_T1_T2_T3_T4_T6_ --------------------------
	.section	.nv.shared._ZN3cub18CUB_300001_SM_10006detail6reduce28DeviceReduceSingleTileKernelINS2_10policy_hubIljN4cuda3std3__44plusIlEEE10Policy1000EPlSC_iS9_llNS7_10__identityEEEvT0_T1_T2_T3_T4_T6_,"aw",@nobits
	.sectionflags	@""
	.align	8
.nv.shared._ZN3cub18CUB_300001_SM_10006detail6reduce28DeviceReduceSingleTileKernelINS2_10policy_hubIljN4cuda3std3__44plusIlEEE10Policy1000EPlSC_iS9_llNS7_10__identityEEEvT0_T1_T2_T3_T4_T6_:
	.zero		1176


//--------------------- .nv.shared._ZN3cub18CUB_300001_SM_10006detail6reduce18DeviceReduceKernelINS2_10policy_hubIljN4cuda3std3__44plusIlEEE10Policy1000EN6thrust24THRUST_300001_SM_1000_NS18transform_iteratorINSD_6detail14equal_to_valueIiEENSF_15normal_iteratorINSD_10device_ptrIbEEEEllEEjS9_lNS7_10__identityEEEvT0_PT3_T1_NS0_13GridEvenShareISR_EET2_T4_ --------------------------
	.section	.nv.shared._ZN3cub18CUB_300001_SM_10006detail6reduce18DeviceReduceKernelINS2_10policy_hubIljN4cuda3std3__44plusIlEEE10Policy1000EN6thrust24THRUST_300001_SM_1000_NS18transform_iteratorINSD_6detail14equal_to_valueIiEENSF_15normal_iteratorINSD_10device_ptrIbEEEEllEEjS9_lNS7_10__identityEEEvT0_PT3_T1_NS0_13GridEvenShareISR_EET2_T4_,"aw",@nobits
	.sectionflags	@""
	.align	8
.nv.shared._ZN3cub18CUB_300001_SM_10006detail6reduce18DeviceReduceKernelINS2_10policy_hubIljN4cuda3std3__44plusIlEEE10Policy1000EN6thrust24THRUST_300001_SM_1000_NS18transform_iteratorINSD_6detail14equal_to_valueIiEENSF_15normal_iteratorINSD_10device_ptrIbEEEEllEEjS9_lNS7_10__identityEEEvT0_PT3_T1_NS0_13GridEvenShareISR_EET2_T4_:
	.zero		1176


//--------------------- .nv.shared._ZN3cub18CUB_300001_SM_10006detail6reduce28DeviceReduceSingleTileKernelINS2_10policy_hubIljN4cuda3std3__44plusIlEEE10Policy1000EN6thrust24THRUST_300001_SM_1000_NS18transform_iteratorINSD_6detail14equal_to_valueIiEENSF_15normal_iteratorINSD_10device_ptrIbEEEEllEEPljS9_llNS7_10__identityEEEvT0_T1_T2_T3_T4_T6_ --------------------------
	.section	.nv.shared._ZN3cub18CUB_300001_SM_10006detail6reduce28DeviceReduceSingleTileKernelINS2_10policy_hubIljN4cuda3std3__44plusIlEEE10Policy1000EN6thrust24THRUST_300001_SM_1000_NS18transform_iteratorINSD_6detail14equal_to_valueIiEENSF_15normal_iteratorINSD_10device_ptrIbEEEEllEEPljS9_llNS7_10__identityEEEvT0_T1_T2_T3_T4_T6_,"aw",@nobits
	.sectionflags	@""
	.align	8
.nv.shared._ZN3cub18CUB_300001_SM_10006detail6reduce28DeviceReduceSingleTileKernelINS2_10policy_hubIljN4cuda3std3__44plusIlEEE10Policy1000EN6thrust24THRUST_300001_SM_1000_NS18transform_iteratorINSD_6detail14equal_to_valueIiEENSF_15normal_iteratorINSD_10device_ptrIbEEEEllEEPljS9_llNS7_10__identityEEEvT0_T1_T2_T3_T4_T6_:
	.zero		1176


//--------------------- .nv.constant0._ZN3cub18CUB_300001_SM_10006detail4scan16DeviceScanKernelINS2_10policy_hubIiiimN4cuda3std3__44plusIvEEE10Policy1000EN6thrust24THRUST_300001_SM_1000_NS6detail15normal_iteratorINSD_10device_ptrIiEEEESI_NS0_13ScanTileStateIiLb1EEES9_NS1_10InputValueIiPiEEmiLb0EiEEvT0_T1_T2_iT3_T4_T5_ --------------------------
	.section	.nv.constant0._ZN3cub18CUB_300001_SM_10006detail4scan16DeviceScanKernelINS2_10policy_hubIiiimN4cuda3std3__44plusIvEEE10Policy1000EN6thrust24THRUST_300001_SM_1000_NS6detail15normal_iteratorINSD_10device_ptrIiEEEESI_NS0_13ScanTileStateIiLb1EEES9_NS1_10InputValueIiPiEEmiLb0EiEEvT0_T1_T2_iT3_T4_T5_,"a",@progbits
	.sectionflags	@""
	.align	4
.nv.constant0._ZN3cub18CUB_300001_SM_10006detail4scan16DeviceScanKernelINS2_10policy_hubIiiimN4cuda3std3__44plusIvEEE10Policy1000EN6thrust24THRUST_300001_SM_1000_NS6detail15normal_iteratorINSD_10device_ptrIiEEEESI_NS0_13ScanTileStateIiLb1EEES9_NS1_10InputValueIiPiEEmiLb0EiEEvT0_T1_T2_iT3_T4_T5_:
	.zero		952


//--------------------- .nv.constant0._ZN3cub18CUB_300001_SM_10006detail4scan16DeviceScanKernelINS2_10policy_hubIiiijN4cuda3std3__44plusIvEEE10Policy1000EN6thrust24THRUST_300001_SM_1000_NS6detail15normal_iteratorINSD_10device_ptrIiEEEESI_NS0_13ScanTileStateIiLb1EEES9_NS1_10InputValueIiPiEEjiLb0EiEEvT0_T1_T2_iT3_T4_T5_ --------------------------
	.section	.nv.constant0._ZN3cub18CUB_300001_SM_10006detail4scan16DeviceScanKernelINS2_10policy_hubIiiijN4cuda3std3__44plusIvEEE10Policy1000EN6thrust24THRUST_300001_SM_1000_NS6detail15normal_iteratorINSD_10device_ptrIiEEEESI_NS0_13ScanTileStateIiLb1EEES9_NS1_10InputValueIiPiEEjiLb0EiEEvT0_T1_T2_iT3_T4_T5_,"a",@progbits
	.sectionflags	@""
	.align	4
.nv.constant0._ZN3cub18CUB_300001_SM_10006detail4scan16DeviceScanKernelINS2_10policy_hubIiiijN4cuda3std3__44plusIvEEE10Policy1000EN6thrust24THRUST_300001_SM_1000_NS6detail15normal_iteratorINSD_10device_ptrIiEEEESI_NS0_13ScanTileStateIiLb1EEES9_NS1_10InputValueIiPiEEjiLb0EiEEvT0_T1_T2_iT3_T4_T5_:
	.zero		948


//--------------------- .nv.constant0._ZN3cub18CUB_300001_SM_10006detail4scan20DeviceScanInitKernelINS0_13ScanTileStateIiLb1EEEEEvT_i --------------------------
	.section	.nv.constant0._ZN3cub18CUB_300001_SM_10006detail4scan20DeviceScanInitKernelINS0_13ScanTileStateIiLb1EEEEEvT_i,"a",@progbits
	.sectionflags	@""
	.align	4
.nv.constant0._ZN3cub18CUB_300001_SM_10006detail4scan20DeviceScanInitKernelINS0_13ScanTileStateIiLb1EEEEEvT_i:
	.zero		908


//--------------------- .nv.constant0._ZN3cub18CUB_300001_SM_10006detail6reduce28DeviceReduceSingleTileKernelINS2_10policy_hubIiyN4cuda3std3__44plusIiEEE10Policy1000EPiSC_iS9_iiNS7_10__identityEEEvT0_T1_T2_T3_T4_T6_ --------------------------
	.section	.nv.constant0._ZN3cub18CUB_300001_SM_10006detail6reduce28DeviceReduceSingleTileKernelINS2_10policy_hubIiyN4cuda3std3__44plusIiEEE10Policy1000EPiSC_iS9_iiNS7_10__identityEEEvT0_T1_T2_T3_T4_T6_,"a",@progbits
	.sectionflags	@""
	.align	4
.nv.constant0._ZN3cub18CUB_300001_SM_10006detail6reduce28DeviceReduceSingleTileKernelINS2_10policy_hubIiyN4cuda3std3__44plusIiEEE10Policy1000EPiSC_iS9_iiNS7_10__identityEEEvT0_T1_T2_T3_T4_T6_:
	.zero		925


//--------------------- .nv.constant0._ZN3cub18CUB_300001_SM_10006detail6reduce18DeviceReduceKernelINS2_10policy_hubIiyN4cuda3std3__44plusIiEEE10Policy1000EN6thrust24THRUST_300001_SM_1000_NS6detail15normal_iteratorINSD_10device_ptrIiEEEEyS9_iNS7_10__identityEEEvT0_PT3_T1_NS0_13GridEvenShareISN_EET2_T4_ --------------------------
	.section	.nv.constant0._ZN3cub18CUB_300001_SM_10006detail6reduce18DeviceReduceKernelINS2_10policy_hubIiyN4cuda3std3__44plusIiEEE10Policy1000EN6thrust24THRUST_300001_SM_1000_NS6detail15normal_iteratorINSD_10device_ptrIiEEEEyS9_iNS7_10__identityEEEvT0_PT3_T1_NS0_13GridEvenShareISN_EET2_T4_,"a",@progbits
	.sectionflags	@""
	.align	4
.nv.constant0._ZN3cub18CUB_300001_SM_10006detail6reduce18DeviceReduceKernelINS2_10policy_hubIiyN4cuda3std3__44plusIiEEE10Policy1000EN6thrust24THRUST_300001_SM_1000_NS6detail15normal_iteratorINSD_10device_ptrIiEEEEyS9_iNS7_10__identityEEEvT0_PT3_T1_NS0_13GridEvenShareISN_EET2_T4_:
	.zero		994


//--------------------- .nv.constant0._ZN3cub18CUB_300001_SM_10006detail6reduce28DeviceReduceSingleTileKernelINS2_10policy_hubIiyN4cuda3std3__44plusIiEEE10Policy1000EN6thrust24THRUST_300001_SM_1000_NS6detail15normal_iteratorINSD_10device_ptrIiEEEEPiyS9_iiNS7_10__identityEEEvT0_T1_T2_T3_T4_T6_ --------------------------
	.section	.nv.constant0._ZN3cub18CUB_300001_SM_10006detail6reduce28DeviceReduceSingleTileKernelINS2_10policy_hubIiyN4cuda3std3__44plusIiEEE10Policy1000EN6thrust24THRUST_300001_SM_1000_NS6detail15normal_iteratorINSD_10device_ptrIiEEEEPiyS9_iiNS7_10__identityEEEvT0_T1_T2_T3_T4_T6_,"a",@progbits
	.sectionflags	@""
	.align	4
.nv.constant0._ZN3cub18CUB_300001_SM_10006detail6reduce28DeviceReduceSingleTileKernelINS2_10policy_hubIiyN4cuda3std3__44plusIiEEE10Policy1000EN6thrust24THRUST_300001_SM_1000_NS6detail15normal_iteratorINSD_10device_ptrIiEEEEPiyS9_iiNS7_10__identityEEEvT0_T1_T2_T3_T4_T6_:
	.zero		929


//--------------------- .nv.constant0._ZN3cub18CUB_300001_SM_10006detail6reduce28DeviceReduceSingleTileKernelINS2_10policy_hubIijN4cuda3std3__44plusIiEEE10Policy1000EPiSC_iS9_iiNS7_10__identityEEEvT0_T1_T2_T3_T4_T6_ --------------------------
	.section	.nv.constant0._ZN3cub18CUB_300001_SM_10006detail6reduce28DeviceReduceSingleTileKernelINS2_10policy_hubIijN4cuda3std3__44plusIiEEE10Policy1000EPiSC_iS9_iiNS7_10__identityEEEvT0_T1_T2_T3_T4_T6_,"a",@progbits
	.sectionflags	@""
	.align	4
.nv.constant0._ZN3cub18CUB_300001_SM_10006detail6reduce28DeviceReduceSingleTileKernelINS2_10policy_hubIijN4cuda3std3__44plusIiEEE10Policy1000EPiSC_iS9_iiNS7_10__identityEEEvT0_T1_T2_T3_T4_T6_:
	.zero		925


//--------------------- .nv.constant0._ZN3cub18CUB_300001_SM_10006detail6reduce18DeviceReduceKernelINS2_10policy_hubIijN4cuda3std3__44plusIiEEE10Policy1000EN6thrust24THRUST_300001_SM_1000_NS6detail15normal_iteratorINSD_10device_ptrIiEEEEjS9_iNS7_10__identityEEEvT0_PT3_T1_NS0_13GridEvenShareISN_EET2_T4_ --------------------------
	.section	.nv.constant0._ZN3cub18CUB_300001_SM_10006detail6reduce18DeviceReduceKernelINS2_10policy_hubIijN4cuda3std3__44plusIiEEE10Policy1000EN6thrust24THRUST_300001_SM_1000_NS6detail15normal_iteratorINSD_10device_ptrIiEEEEjS9_iNS7_10__identityEEEvT0_PT3_T1_NS0_13GridEvenShareISN_EET2_T4_,"a",@progbits
	.sectionflags	@""
	.align	4
.nv.constant0._ZN3cub18CUB_300001_SM_10006detail6reduce18DeviceReduceKernelINS2_10policy_hubIijN4cuda3std3__44plusIiEEE10Policy1000EN6thrust24THRUST_300001_SM_1000_NS6detail15normal_iteratorINSD_10device_ptrIiEEEEjS9_iNS7_10__identityEEEvT0_PT3_T1_NS0_13GridEvenShareISN_EET2_T4_:
	.zero		958


//--------------------- .nv.constant0._ZN3cub18CUB_300001_SM_10006detail6reduce28DeviceReduceSingleTileKernelINS2_10policy_hubIijN4cuda3std3__44plusIiEEE10Policy1000EN6thrust24THRUST_300001_SM_1000_NS6detail15normal_iteratorINSD_10device_ptrIiEEEEPijS9_iiNS7_10__identityEEEvT0_T1_T2_T3_T4_T6_ --------------------------
	.section	.nv.constant0._ZN3cub18CUB_300001_SM_10006detail6reduce28DeviceReduceSingleTileKernelINS2_10policy_hubIijN4cuda3std3__44plusIiEEE10Policy1000EN6thrust24THRUST_300001_SM_1000_NS6detail15normal_iteratorINSD_10device_ptrIiEEEEPijS9_iiNS7_10__identityEEEvT0_T1_T2_T3_T4_T6_,"a",@progbits
	.sectionflags	@""
	.align	4
.nv.constant0._ZN3cub18CUB_300001_SM_10006detail6reduce28DeviceReduceSingleTileKernelINS2_10policy_hubIijN4cuda3std3__44plusIiEEE10Policy1000EN6thrust24THRUST_300001_SM_1000_NS6detail15normal_iteratorINSD_10device_ptrIiEEEEPijS9_iiNS7_10__identityEEEvT0_T1_T2_T3_T4_T6_:
	.zero		925


//--------------------- .nv.constant0._ZN3cub18CUB_300001_SM_10006detail6reduce28DeviceReduceSingleTileKernelINS2_10policy_hubIlyN4cuda3std3__44plusIlEEE10Policy1000EPlSC_iS9_llNS7_10__identityEEEvT0_T1_T2_T3_T4_T6_ --------------------------
	.section	.nv.constant0._ZN3cub18CUB_300001_SM_10006detail6reduce28DeviceReduceSingleTileKernelINS2_10policy_hubIlyN4cuda3std3__44plusIlEEE10Policy1000EPlSC_iS9_llNS7_10__identityEEEvT0_T1_T2_T3_T4_T6_,"a",@progbits
	.sectionflags	@""
	.align	4
.nv.constant0._ZN3cub18CUB_300001_SM_10006detail6reduce28DeviceReduceSingleTileKernelINS2_10policy_hubIlyN4cuda3std3__44plusIlEEE10Policy1000EPlSC_iS9_llNS7_10__identityEEEvT0_T1_T2_T3_T4_T6_:
	.zero		929


//--------------------- .nv.constant0._ZN3cub18CUB_300001_SM_10006detail6reduce18DeviceReduceKernelINS2_10policy_hubIlyN4cuda3std3__44plusIlEEE10Policy1000EN6thrust24THRUST_300001_SM_1000_NS18transform_iteratorINSD_6detail14equal_to_valueIiEENSF_15normal_iteratorINSD_10device_ptrIbEEEEllEEyS9_lNS7_10__identityEEEvT0_PT3_T1_NS0_13GridEvenShareISR_EET2_T4_ --------------------------
	.section	.nv.constant0._ZN3cub18CUB_300001_SM_10006detail6reduce18DeviceReduceKernelINS2_10policy_hubIlyN4cuda3std3__44plusIlEEE10Policy1000EN6thrust24THRUST_300001_SM_1000_NS18transform_iteratorINSD_6detail14equal_to_valueIiEENSF_15normal_iteratorINSD_10device_ptrIbEEEEllEEyS9_lNS7_10__identityEEEvT0_PT3_T1_NS0_13GridEvenShareISR_EET2_T4_,"a",@progbits
	.sectionflags	@""
	.align	4
.nv.constant0._ZN3cub18CUB_300001_SM_10006detail6reduce18DeviceReduceKernelINS2_10policy_hubIlyN4cuda3std3__44plusIlEEE10Policy1000EN6thrust24THRUST_300001_SM_1000_NS18transform_iteratorINSD_6detail14equal_to_valueIiEENSF_15normal_iteratorINSD_10device_ptrIbEEEEllEEyS9_lNS7_10__identityEEEvT0_PT3_T1_NS0_13GridEvenShareISR_EET2_T4_:
	.zero		1002


//--------------------- .nv.constant0._ZN3cub18CUB_300001_SM_10006detail6reduce28DeviceReduceSingleTileKernelINS2_10policy_hubIlyN4cuda3std3__44plusIlEEE10Policy1000EN6thrust24THRUST_300001_SM_1000_NS18transform_iteratorINSD_6detail14equal_to_valueIiEENSF_15normal_iteratorINSD_10device_ptrIbEEEEllEEPlyS9_llNS7_10__identityEEEvT0_T1_T2_T3_T4_T6_ --------------------------
	.section	.nv.constant0._ZN3cub18CUB_300001_SM_10006detail6reduce28DeviceReduceSingleTileKernelINS2_10policy_hubIlyN4cuda3std3__44plusIlEEE10Policy1000EN6thrust24THRUST_300001_SM_1000_NS18transform_iteratorINSD_6detail14equal_to_valueIiEENSF_15normal_iteratorINSD_10device_ptrIbEEEEllEEPlyS9_llNS7_10__identityEEEvT0_T1_T2_T3_T4_T6_,"a",@progbits
	.sectionflags	@""
	.align	4
.nv.constant0._ZN3cub18CUB_300001_SM_10006detail6reduce28DeviceReduceSingleTileKernelINS2_10policy_hubIlyN4cuda3std3__44plusIlEEE10Policy1000EN6thrust24THRUST_300001_SM_1000_NS18transform_iteratorINSD_6detail14equal_to_valueIiEENSF_15normal_iteratorINSD_10device_ptrIbEEEEllEEPlyS9_llNS7_10__identityEEEvT0_T1_T2_T3_T4_T6_:
	.zero		945


//--------------------- .nv.constant0._ZN3cub18CUB_300001_SM_10006detail6reduce28DeviceReduceSingleTileKernelINS2_10policy_hubIljN4cuda3std3__44plusIlEEE10Policy1000EPlSC_iS9_llNS7_10__identityEEEvT0_T1_T2_T3_T4_T6_ --------------------------
	.section	.nv.constant0._ZN3cub18CUB_300001_SM_10006detail6reduce28DeviceReduceSingleTileKernelINS2_10policy_hubIljN4cuda3std3__44plusIlEEE10Policy1000EPlSC_iS9_llNS7_10__identityEEEvT0_T1_T2_T3_T4_T6_,"a",@progbits
	.sectionflags	@""
	.align	4
.nv.constant0._ZN3cub18CUB_300001_SM_10006detail6reduce28DeviceReduceSingleTileKernelINS2_10policy_hubIljN4cuda3std3__44plusIlEEE10Policy1000EPlSC_iS9_llNS7_10__identityEEEvT0_T1_T2_T3_T4_T6_:
	.zero		929


//--------------------- .nv.constant0._ZN3cub18CUB_300001_SM_10006detail6reduce18DeviceReduceKernelINS2_10policy_hubIljN4cuda3std3__44plusIlEEE10Policy1000EN6thrust24THRUST_300001_SM_1000_NS18transform_iteratorINSD_6detail14equal_to_valueIiEENSF_15normal_iteratorINSD_10device_ptrIbEEEEllEEjS9_lNS7_10__identityEEEvT0_PT3_T1_NS0_13GridEvenShareISR_EET2_T4_ --------------------------
	.section	.nv.constant0._ZN3cub18CUB_300001_SM_10006detail6reduce18DeviceReduceKernelINS2_10policy_hubIljN4cuda3std3__44plusIlEEE10Policy1000EN6thrust24THRUST_300001_SM_1000_NS18transform_iteratorINSD_6detail14equal_to_valueIiEENSF_15normal_iteratorINSD_10device_ptrIbEEEEllEEjS9_lNS7_10__identityEEEvT0_PT3_T1_NS0_13GridEvenShareISR_EET2_T4_,"a",@progbits
	.sectionflags	@""
	.align	4
.nv.constant0._ZN3cub18CUB_300001_SM_10006detail6reduce18DeviceReduceKernelINS2_10policy_hubIljN4cuda3std3__44plusIlEEE10Policy1000EN6thrust24THRUST_300001_SM_1000_NS18transform_iteratorINSD_6detail14equal_to_valueIiEENSF_15normal_iteratorINSD_10device_ptrIbEEEEllEEjS9_lNS7_10__identityEEEvT0_PT3_T1_NS0_13GridEvenShareISR_EET2_T4_:
	.zero		966


//--------------------- .nv.constant0._ZN3cub18CUB_300001_SM_10006detail6reduce28DeviceReduceSingleTileKernelINS2_10policy_hubIljN4cuda3std3__44plusIlEEE10Policy1000EN6thrust24THRUST_300001_SM_1000_NS18transform_iteratorINSD_6detail14equal_to_valueIiEENSF_15normal_iteratorINSD_10device_ptrIbEEEEllEEPljS9_llNS7_10__identityEEEvT0_T1_T2_T3_T4_T6_ --------------------------
	.section	.nv.constant0._ZN3cub18CUB_300001_SM_10006detail6reduce28DeviceReduceSingleTileKernelINS2_10policy_hubIljN4cuda3std3__44plusIlEEE10Policy1000EN6thrust24THRUST_300001_SM_1000_NS18transform_iteratorINSD_6detail14equal_to_valueIiEENSF_15normal_iteratorINSD_10device_ptrIbEEEEllEEPljS9_llNS7_10__identityEEEvT0_T1_T2_T3_T4_T6_,"a",@progbits
	.sectionflags	@""
	.align	4
.nv.constant0._ZN3cub18CUB_300001_SM_10006detail6reduce28DeviceReduceSingleTileKernelINS2_10policy_hubIljN4cuda3std3__44plusIlEEE10Policy1000EN6thrust24THRUST_300001_SM_1000_NS18transform_iteratorINSD_6detail14equal_to_valueIiEENSF_15normal_iteratorINSD_10device_ptrIbEEEEllEEPljS9_llNS7_10__identityEEEvT0_T1_T2_T3_T4_T6_:
	.zero		937


//--------------------- .nv.constant0._ZN3cub18CUB_300001_SM_10006detail8for_each13static_kernelINS2_12policy_hub_t12policy_500_tElN6thrust24THRUST_300001_SM_1000_NS8cuda_cub20__uninitialized_copy7functorINS7_6detail15normal_iteratorINS7_10device_ptrIbEEEENS7_7pointerIbNS8_3tagENS7_11use_defaultESI_EEEEEEvT0_T1_ --------------------------
	.section	.nv.constant0._ZN3cub18CUB_300001_SM_10006detail8for_each13static_kernelINS2_12policy_hub_t12policy_500_tElN6thrust24THRUST_300001_SM_1000_NS8cuda_cub20__uninitialized_copy7functorINS7_6detail15normal_iteratorINS7_10device_ptrIbEEEENS7_7pointerIbNS8_3tagENS7_11use_defaultESI_EEEEEEvT0_T1_,"a",@progbits
	.sectionflags	@""
	.align	4
.nv.constant0._ZN3cub18CUB_300001_SM_10006detail8for_each13static_kernelINS2_12policy_hub_t12policy_500_tElN6thrust24THRUST_300001_SM_1000_NS8cuda_cub20__uninitialized_copy7functorINS7_6detail15normal_iteratorINS7_10device_ptrIbEEEENS7_7pointerIbNS8_3tagENS7_11use_defaultESI_EEEEEEvT0_T1_:
	.zero		920


//--------------------- .nv.constant0._ZN3cub18CUB_300001_SM_10006detail8for_each13static_kernelINS2_12policy_hub_t12policy_500_tEmN6thrust24THRUST_300001_SM_1000_NS8cuda_cub20__uninitialized_fill7functorINS7_10device_ptrIbEEbEEEEvT0_T1_ --------------------------
	.section	.nv.constant0._ZN3cub18CUB_300001_SM_10006detail8for_each13static_kernelINS2_12policy_hub_t12policy_500_tEmN6thrust24THRUST_300001_SM_1000_NS8cuda_cub20__uninitialized_fill7functorINS7_10device_ptrIbEEbEEEEvT0_T1_,"a",@progbits
	.sectionflags	@""
	.align	4
.nv.constant0._ZN3cub18CUB_300001_SM_10006detail8for_each13static_kernelINS2_12policy_hub_t12policy_500_tEmN6thrust24THRUST_300001_SM_1000_NS8cuda_cub20__uninitialized_fill7functorINS7_10device_ptrIbEEbEEEEvT0_T1_:
	.zero		920


//--------------------- .nv.constant0._ZN3cub18CUB_300001_SM_10006detail8for_each13static_kernelINS2_12policy_hub_t12policy_500_tElN6thrust24THRUST_300001_SM_1000_NS8cuda_cub20__uninitialized_copy7functorINS7_6detail15normal_iteratorINS7_10device_ptrIiEEEENS7_7pointerIiNS8_3tagENS7_11use_defaultESI_EEEEEEvT0_T1_ --------------------------
	.section	.nv.constant0._ZN3cub18CUB_300001_SM_10006detail8for_each13static_kernelINS2_12policy_hub_t12policy_500_tElN6thrust24THRUST_300001_SM_1000_NS8cuda_cub20__uninitialized_copy7functorINS7_6detail15normal_iteratorINS7_10device_ptrIiEEEENS7_7pointerIiNS8_3tagENS7_11use_defaultESI_EEEEEEvT0_T1_,"a",@progbits
	.sectionflags	@""
	.align	4
.nv.constant0._ZN3cub18CUB_300001_SM_10006detail8for_each13static_kernelINS2_12policy_hub_t12policy_500_tElN6thrust24THRUST_300001_SM_1000_NS8cuda_cub20__uninitialized_copy7functorINS7_6detail15normal_iteratorINS7_10device_ptrIiEEEENS7_7pointerIiNS8_3tagENS7_11use_defaultESI_EEEEEEvT0_T1_:
	.zero		920


//--------------------- .nv.constant0._ZN3cub18CUB_300001_SM_10006detail8for_each13static_kernelINS2_12policy_hub_t12policy_500_tEmN6thrust24THRUST_300001_SM_1000_NS8cuda_cub20__uninitialized_fill7functorINS7_10device_ptrIiEEiEEEEvT0_T1_ --------------------------
	.section	.nv.constant0._ZN3cub18CUB_300001_SM_10006detail8for_each13static_kernelINS2_12policy_hub_t12policy_500_tEmN6thrust24THRUST_300001_SM_1000_NS8cuda_cub20__uninitialized_fill7functorINS7_10device_ptrIiEEiEEEEvT0_T1_,"a",@progbits
	.sectionflags	@""
	.align	4
.nv.constant0._ZN3cub18CUB_300001_SM_10006detail8for_each13static_kernelINS2_12policy_hub_t12policy_500_tEmN6thrust24THRUST_300001_SM_1000_NS8cuda_cub20__uninitialized_fill7functorINS7_10device_ptrIiEEiEEEEvT0_T1_:
	.zero		920


//--------------------- .nv.constant0._ZN3cub18CUB_300001_SM_10006detail11EmptyKernelIvEEvv --------------------------
	.section	.nv.constant0._ZN3cub18CUB_300001_SM_10006detail11EmptyKernelIvEEvv,"a",@progbits
	.sectionflags	@""
	.align	4
.nv.constant0._ZN3cub18CUB_300001_SM_10006detail11EmptyKernelIvEEvv:
	.zero		896


//--------------------- .nv.constant0._Z12indexCounteriPiS_S_PbS_ --------------------------
	.section	.nv.constant0._Z12indexCounteriPiS_S_PbS_,"a",@progbits
	.sectionflags	@""
	.align	4
.nv.constant0._Z12indexCounteriPiS_S_PbS_:
	.zero		944


//--------------------- .nv.constant0._Z18bookingApplicationiiPiS_S_PbiS_S_S_S_S_S_S_S0_S_b --------------------------
	.section	.nv.constant0._Z18bookingApplicationiiPiS_S_PbiS_S_S_S_S_S_S_S0_S_b,"a",@progbits
	.sectionflags	@""
	.align	4
.nv.constant0._Z18bookingApplicationiiPiS_S_PbiS_S_S_S_S_S_S_S0_S_b:
	.zero		1017


//--------------------- SYMBOLS --------------------------

	.type		.nv.reservedSmem.offset0,@object
	.size		.nv.reservedSmem.offset0,0x4
	.type		.nv.reservedSmem.cap,@object
	.size		.nv.reservedSmem.cap,0x4
